def attn_fwd(
    Q,
    K,
    V,
    Out,
    Lse,
    sm_scale,
    stride_qz,
    stride_qh,
    stride_qm,
    stride_qk,
    stride_kz,
    stride_kh,
    stride_kn,
    stride_kk,
    stride_vz,
    stride_vh,
    stride_vn,
    stride_vk,
    stride_oz,
    stride_oh,
    stride_om,
    stride_ok,
    seqlen_q,
    seqlen_k,
    BLOCK_M: tl.constexpr,
    BLOCK_N: tl.constexpr,
    HEAD_DIM: tl.constexpr,
    CAUSAL: tl.constexpr,
):
    start_m = tl.program_id(0)
    off_hz = tl.program_id(1)
    q_off = off_hz * stride_qh
    k_off = off_hz * stride_kh
    v_off = off_hz * stride_vh
    offs_m = start_m * BLOCK_M + tl.arange(0, BLOCK_M)
    offs_d = tl.arange(0, HEAD_DIM)
    offs_n = tl.arange(0, BLOCK_N)
    q_ptrs = Q + q_off + offs_m[:, None] * stride_qm + offs_d[None, :] * stride_qk
    k_ptrs = K + k_off + offs_d[:, None] * stride_kk + offs_n[None, :] * stride_kn
    v_ptrs = V + v_off + offs_n[:, None] * stride_vn + offs_d[None, :] * stride_vk
    m_i = tl.full([BLOCK_M], float("-inf"), dtype=tl.float32)
    l_i = tl.zeros([BLOCK_M], dtype=tl.float32) + 1.0
    acc = tl.zeros([BLOCK_M, HEAD_DIM], dtype=tl.float32)
    q = tl.load(q_ptrs)
    acc, l_i, m_i = _attn_fwd_inner(
        acc,
        l_i,
        m_i,
        q,
        k_ptrs,
        v_ptrs,
        sm_scale,
        stride_kn,
        stride_vn,
        start_m,
        seqlen_k,
        BLOCK_M,
        BLOCK_N,
        HEAD_DIM,
        CAUSAL,
    )
    acc = acc / l_i[:, None]
    lse = m_i + tl.math.log2(l_i) / 1.4426950408889634
    o_ptrs = (
        Out
        + off_hz * stride_oh
        + offs_m[:, None] * stride_om
        + offs_d[None, :] * stride_ok
    )
    tl.store(o_ptrs, acc.to(Out.dtype.element_ty))
    tl.store(Lse + off_hz * seqlen_q + offs_m, lse)

# config = {"BLOCK_M": 128, "BLOCK_N": 32, "HEAD_DIM": 256, "arch": "sm_100", "causal": true, "dtype": "bf16", "num_stages": 3, "num_warps": 4}
# arch = sm_100


// ===== COMPILED SASS (sm_100a) =====

	.target	sm_100a

	.elftype	@"ET_EXEC"


//--------------------- .note.nv.tkinfo           --------------------------
	.section	.note.nv.tkinfo,"",@"SHT_NOTE"
	.sectionflags	@"SHF_NOTE_NV_TKINFO"
	.tkinfo
        /*0018*/ 	.word	0x00000081
        /*0030*/ 	.string	""
        /*0030*/ 	.string	"ptxas-blackwell"
        /*0030*/ 	.string	"Cuda compilation tools, release 12.9, V12.9.86"
        /*0030*/ 	.string	"Build cuda_12.9.r12.9/compiler.36037853_0"
        /*0030*/ 	.string	"-v  -suppress-debug-info  -lineinfo  -arch sm_100a "



//--------------------- .note.nv.cuver            --------------------------
	.section	.note.nv.cuver,"",@"SHT_NOTE"
	.sectionflags	@"SHF_NOTE_NV_CUVER"
        /*0018*/ 	.short	0x0001
        /*001a*/ 	.short	0x0064
        /*001c*/ 	.short	0x0001
        /*001e*/ 	.short	0x0000
        /*0020*/ 	.short	0x0001
        /*0022*/ 	.short	0x0000


//--------------------- .nv.info                  --------------------------
	.section	.nv.info,"",@"SHT_CUDA_INFO"
	.align	4


	//----- nvinfo : EIATTR_REGCOUNT
	.align		4
        /*0000*/ 	.byte	0x04, 0x2f
        /*0002*/ 	.short	(.L_5 - .L_4)
	.align		4
.L_4:
        /*0004*/ 	.word	index@(attn_fwd)
        /*0008*/ 	.word	0x000000ff


	//----- nvinfo : EIATTR_FRAME_SIZE
	.align		4
.L_5:
        /*000c*/ 	.byte	0x04, 0x11
        /*000e*/ 	.short	(.L_7 - .L_6)
	.align		4
.L_6:
        /*0010*/ 	.word	index@($__internal_2_$__cuda_sm10x_tcgen05_guardrail_trap_unallocated_columns_being_dealloced)
        /*0014*/ 	.word	0x00000660


	//----- nvinfo : EIATTR_FRAME_SIZE
	.align		4
.L_7:
        /*0018*/ 	.byte	0x04, 0x11
        /*001a*/ 	.short	(.L_9 - .L_8)
	.align		4
.L_8:
        /*001c*/ 	.word	index@($__internal_1_$__cuda_sm10x_tcgen05_guardrail_trap_phase_invalid_during_alloc)
        /*0020*/ 	.word	0x00000660


	//----- nvinfo : EIATTR_FRAME_SIZE
	.align		4
.L_9:
        /*0024*/ 	.byte	0x04, 0x11
        /*0026*/ 	.short	(.L_11 - .L_10)
	.align		4
.L_10:
        /*0028*/ 	.word	index@($__internal_0_$__cuda_sm10x_tcgen05_guardrail_trap_col_being_dealloced_not_returned_by_alloc)
        /*002c*/ 	.word	0x00000660


	//----- nvinfo : EIATTR_FRAME_SIZE
	.align		4
.L_11:
        /*0030*/ 	.byte	0x04, 0x11
        /*0032*/ 	.short	(.L_13 - .L_12)
	.align		4
.L_12:
        /*0034*/ 	.word	index@(attn_fwd)
        /*0038*/ 	.word	0x00000660


	//----- nvinfo : EIATTR_MIN_STACK_SIZE
	.align		4
.L_13:
        /*003c*/ 	.byte	0x04, 0x12
        /*003e*/ 	.short	(.L_15 - .L_14)
	.align		4
.L_14:
        /*0040*/ 	.word	index@(attn_fwd)
        /*0044*/ 	.word	0x00000660
.L_15:


//--------------------- .nv.info.attn_fwd         --------------------------
	.section	.nv.info.attn_fwd,"",@"SHT_CUDA_INFO"
	.sectionflags	@""
	.align	4


	//----- nvinfo : EIATTR_CUDA_API_VERSION
	.align		4
        /*0000*/ 	.byte	0x04, 0x37
        /*0002*/ 	.short	(.L_17 - .L_16)
.L_16:
        /*0004*/ 	.word	0x00000081


	//----- nvinfo : EIATTR_KPARAM_INFO
	.align		4
.L_17:
        /*0008*/ 	.byte	0x04, 0x17
        /*000a*/ 	.short	(.L_19 - .L_18)
.L_18:
        /*000c*/ 	.word	0x00000000
        /*0010*/ 	.short	0x0019
        /*0012*/ 	.short	0x0080
        /*0014*/ 	.byte	0x00, 0xf4, 0x21, 0x00


	//----- nvinfo : EIATTR_KPARAM_INFO
	.align		4
.L_19:
        /*0018*/ 	.byte	0x04, 0x17
        /*001a*/ 	.short	(.L_21 - .L_20)
.L_20:
        /*001c*/ 	.word	0x00000000
        /*0020*/ 	.short	0x0018
        /*0022*/ 	.short	0x0078
        /*0024*/ 	.byte	0x00, 0xf4, 0x21, 0x00


	//----- nvinfo : EIATTR_KPARAM_INFO
	.align		4
.L_21:
        /*0028*/ 	.byte	0x04, 0x17
        /*002a*/ 	.short	(.L_23 - .L_22)
.L_22:
        /*002c*/ 	.word	0x00000000
        /*0030*/ 	.short	0x0017
        /*0032*/ 	.short	0x0070
        /*0034*/ 	.byte	0x00, 0xf0, 0x11, 0x00


	//----- nvinfo : EIATTR_KPARAM_INFO
	.align		4
.L_23:
        /*0038*/ 	.byte	0x04, 0x17
        /*003a*/ 	.short	(.L_25 - .L_24)
.L_24:
        /*003c*/ 	.word	0x00000000
        /*0040*/ 	.short	0x0016
        /*0042*/ 	.short	0x006c
        /*0044*/ 	.byte	0x00, 0xf0, 0x11, 0x00


	//----- nvinfo : EIATTR_KPARAM_INFO
	.align		4
.L_25:
        /*0048*/ 	.byte	0x04, 0x17
        /*004a*/ 	.short	(.L_27 - .L_26)
.L_26:
        /*004c*/ 	.word	0x00000000
        /*0050*/ 	.short	0x0015
        /*0052*/ 	.short	0x0068
        /*0054*/ 	.byte	0x00, 0xf0, 0x11, 0x00


	//----- nvinfo : EIATTR_KPARAM_INFO
	.align		4
.L_27:
        /*0058*/ 	.byte	0x04, 0x17
        /*005a*/ 	.short	(.L_29 - .L_28)
.L_28:
        /*005c*/ 	.word	0x00000000
        /*0060*/ 	.short	0x0014
        /*0062*/ 	.short	0x0064
        /*0064*/ 	.byte	0x00, 0xf0, 0x11, 0x00


	//----- nvinfo : EIATTR_KPARAM_INFO
	.align		4
.L_29:
        /*0068*/ 	.byte	0x04, 0x17
        /*006a*/ 	.short	(.L_31 - .L_30)
.L_30:
        /*006c*/ 	.word	0x00000000
        /*0070*/ 	.short	0x0013
        /*0072*/ 	.short	0x0060
        /*0074*/ 	.byte	0x00, 0xf0, 0x11, 0x00


	//----- nvinfo : EIATTR_KPARAM_INFO
	.align		4
.L_31:
        /*0078*/ 	.byte	0x04, 0x17
        /*007a*/ 	.short	(.L_33 - .L_32)
.L_32:
        /*007c*/ 	.word	0x00000000
        /*0080*/ 	.short	0x0012
        /*0082*/ 	.short	0x005c
        /*0084*/ 	.byte	0x00, 0xf0, 0x11, 0x00


	//----- nvinfo : EIATTR_KPARAM_INFO
	.align		4
.L_33:
        /*0088*/ 	.byte	0x04, 0x17
        /*008a*/ 	.short	(.L_35 - .L_34)
.L_34:
        /*008c*/ 	.word	0x00000000
        /*0090*/ 	.short	0x0011
        /*0092*/ 	.short	0x0058
        /*0094*/ 	.byte	0x00, 0xf0, 0x11, 0x00


	//----- nvinfo : EIATTR_KPARAM_INFO
	.align		4
.L_35:
        /*0098*/ 	.byte	0x04, 0x17
        /*009a*/ 	.short	(.L_37 - .L_36)
.L_36:
        /*009c*/ 	.word	0x00000000
        /*00a0*/ 	.short	0x0010
        /*00a2*/ 	.short	0x0054
        /*00a4*/ 	.byte	0x00, 0xf0, 0x11, 0x00


	//----- nvinfo : EIATTR_KPARAM_INFO
	.align		4
.L_37:
        /*00a8*/ 	.byte	0x04, 0x17
        /*00aa*/ 	.short	(.L_39 - .L_38)
.L_38:
        /*00ac*/ 	.word	0x00000000
        /*00b0*/ 	.short	0x000f
        /*00b2*/ 	.short	0x0050
        /*00b4*/ 	.byte	0x00, 0xf0, 0x11, 0x00


	//----- nvinfo : EIATTR_KPARAM_INFO
	.align		4
.L_39:
        /*00b8*/ 	.byte	0x04, 0x17
        /*00ba*/ 	.short	(.L_41 - .L_40)
.L_40:
        /*00bc*/ 	.word	0x00000000
        /*00c0*/ 	.short	0x000e
        /*00c2*/ 	.short	0x004c
        /*00c4*/ 	.byte	0x00, 0xf0, 0x11, 0x00


	//----- nvinfo : EIATTR_KPARAM_INFO
	.align		4
.L_41:
        /*00c8*/ 	.byte	0x04, 0x17
        /*00ca*/ 	.short	(.L_43 - .L_42)
.L_42:
        /*00cc*/ 	.word	0x00000000
        /*00d0*/ 	.short	0x000d
        /*00d2*/ 	.short	0x0048
        /*00d4*/ 	.byte	0x00, 0xf0, 0x11, 0x00


	//----- nvinfo : EIATTR_KPARAM_INFO
	.align		4
.L_43:
        /*00d8*/ 	.byte	0x04, 0x17
        /*00da*/ 	.short	(.L_45 - .L_44)
.L_44:
        /*00dc*/ 	.word	0x00000000
        /*00e0*/ 	.short	0x000c
        /*00e2*/ 	.short	0x0044
        /*00e4*/ 	.byte	0x00, 0xf0, 0x11, 0x00


	//----- nvinfo : EIATTR_KPARAM_INFO
	.align		4
.L_45:
        /*00e8*/ 	.byte	0x04, 0x17
        /*00ea*/ 	.short	(.L_47 - .L_46)
.L_46:
        /*00ec*/ 	.word	0x00000000
        /*00f0*/ 	.short	0x000b
        /*00f2*/ 	.short	0x0040
        /*00f4*/ 	.byte	0x00, 0xf0, 0x11, 0x00


	//----- nvinfo : EIATTR_KPARAM_INFO
	.align		4
.L_47:
        /*00f8*/ 	.byte	0x04, 0x17
        /*00fa*/ 	.short	(.L_49 - .L_48)
.L_48:
        /*00fc*/ 	.word	0x00000000
        /*0100*/ 	.short	0x000a
        /*0102*/ 	.short	0x003c
        /*0104*/ 	.byte	0x00, 0xf0, 0x11, 0x00


	//----- nvinfo : EIATTR_KPARAM_INFO
	.align		4
.L_49:
        /*0108*/ 	.byte	0x04, 0x17
        /*010a*/ 	.short	(.L_51 - .L_50)
.L_50:
        /*010c*/ 	.word	0x00000000
        /*0110*/ 	.short	0x0009
        /*0112*/ 	.short	0x0038
        /*0114*/ 	.byte	0x00, 0xf0, 0x11, 0x00


	//----- nvinfo : EIATTR_KPARAM_INFO
	.align		4
.L_51:
        /*0118*/ 	.byte	0x04, 0x17
        /*011a*/ 	.short	(.L_53 - .L_52)
.L_52:
        /*011c*/ 	.word	0x00000000
        /*0120*/ 	.short	0x0008
        /*0122*/ 	.short	0x0034
        /*0124*/ 	.byte	0x00, 0xf0, 0x11, 0x00


	//----- nvinfo : EIATTR_KPARAM_INFO
	.align		4
.L_53:
        /*0128*/ 	.byte	0x04, 0x17
        /*012a*/ 	.short	(.L_55 - .L_54)
.L_54:
        /*012c*/ 	.word	0x00000000
        /*0130*/ 	.short	0x0007
        /*0132*/ 	.short	0x0030
        /*0134*/ 	.byte	0x00, 0xf0, 0x11, 0x00


	//----- nvinfo : EIATTR_KPARAM_INFO
	.align		4
.L_55:
        /*0138*/ 	.byte	0x04, 0x17
        /*013a*/ 	.short	(.L_57 - .L_56)
.L_56:
        /*013c*/ 	.word	0x00000000
        /*0140*/ 	.short	0x0006
        /*0142*/ 	.short	0x002c
        /*0144*/ 	.byte	0x00, 0xf0, 0x11, 0x00


	//----- nvinfo : EIATTR_KPARAM_INFO
	.align		4
.L_57:
        /*0148*/ 	.byte	0x04, 0x17
        /*014a*/ 	.short	(.L_59 - .L_58)
.L_58:
        /*014c*/ 	.word	0x00000000
        /*0150*/ 	.short	0x0005
        /*0152*/ 	.short	0x0028
        /*0154*/ 	.byte	0x00, 0xf0, 0x11, 0x00


	//----- nvinfo : EIATTR_KPARAM_INFO
	.align		4
.L_59:
        /*0158*/ 	.byte	0x04, 0x17
        /*015a*/ 	.short	(.L_61 - .L_60)
.L_60:
        /*015c*/ 	.word	0x00000000
        /*0160*/ 	.short	0x0004
        /*0162*/ 	.short	0x0020
        /*0164*/ 	.byte	0x00, 0xf4, 0x21, 0x00


	//----- nvinfo : EIATTR_KPARAM_INFO
	.align		4
.L_61:
        /*0168*/ 	.byte	0x04, 0x17
        /*016a*/ 	.short	(.L_63 - .L_62)
.L_62:
        /*016c*/ 	.word	0x00000000
        /*0170*/ 	.short	0x0003
        /*0172*/ 	.short	0x0018
        /*0174*/ 	.byte	0x00, 0xf4, 0x21, 0x00


	//----- nvinfo : EIATTR_KPARAM_INFO
	.align		4
.L_63:
        /*0178*/ 	.byte	0x04, 0x17
        /*017a*/ 	.short	(.L_65 - .L_64)
.L_64:
        /*017c*/ 	.word	0x00000000
        /*0180*/ 	.short	0x0002
        /*0182*/ 	.short	0x0010
        /*0184*/ 	.byte	0x00, 0xf4, 0x21, 0x00


	//----- nvinfo : EIATTR_KPARAM_INFO
	.align		4
.L_65:
        /*0188*/ 	.byte	0x04, 0x17
        /*018a*/ 	.short	(.L_67 - .L_66)
.L_66:
        /*018c*/ 	.word	0x00000000
        /*0190*/ 	.short	0x0001
        /*0192*/ 	.short	0x0008
        /*0194*/ 	.byte	0x00, 0xf4, 0x21, 0x00


	//----- nvinfo : EIATTR_KPARAM_INFO
	.align		4
.L_67:
        /*0198*/ 	.byte	0x04, 0x17
        /*019a*/ 	.short	(.L_69 - .L_68)
.L_68:
        /*019c*/ 	.word	0x00000000
        /*01a0*/ 	.short	0x0000
        /*01a2*/ 	.short	0x0000
        /*01a4*/ 	.byte	0x00, 0xf4, 0x21, 0x00


	//----- nvinfo : EIATTR_AT_ENTRY_FRAGMENTS
	.align		4
.L_69:
        /*01a8*/ 	.byte	0x04, 0x4f
        /*01aa*/ 	.short	(.L_71 - .L_70)


	//   ....[0]....
.L_70:
        /*01ac*/ 	.word	0x00000004


	//----- nvinfo : EIATTR_RESERVED_SMEM_USED
	.align		4
.L_71:
        /*01b0*/ 	.byte	0x01, 0x41
	.zero		2


	//----- nvinfo : EIATTR_SPARSE_MMA_MASK
	.align		4
        /*01b4*/ 	.byte	0x03, 0x50
        /*01b6*/ 	.short	0x0000


	//----- nvinfo : EIATTR_TCGEN05_1CTA_USED
	.align		4
        /*01b8*/ 	.byte	0x01, 0x51
	.zero		2


	//----- nvinfo : EIATTR_MAXREG_COUNT
	.align		4
        /*01bc*/ 	.byte	0x03, 0x1b
        /*01be*/ 	.short	0x00ff


	//----- nvinfo : EIATTR_NUM_BARRIERS
	.align		4
        /*01c0*/ 	.byte	0x02, 0x4c
        /*01c2*/ 	.byte	0x01
	.zero		1


	//----- nvinfo : EIATTR_ANNOTATIONS
	.align		4
        /*01c4*/ 	.byte	0x04, 0x55
        /*01c6*/ 	.short	(.L_73 - .L_72)


	//   ....[0]....
.L_72:
        /*01c8*/ 	.word	0x00000001
        /*01cc*/ 	.byte	0x40, 0x79, 0x00, 0x00, 0x01, 0x00, 0x00, 0x00, 0x90, 0x7c, 0x00, 0x00, 0x01, 0x00, 0x00, 0x00
        /* <DEDUP_REMOVED lines=294> */
        /*143c*/ 	.byte	0x60, 0x7d, 0x01, 0x00, 0x01, 0x00, 0x00, 0x00, 0x70, 0x7d, 0x01, 0x00


	//----- nvinfo : EIATTR_INT_WARP_WIDE_INSTR_OFFSETS
	.align		4
.L_73:
        /*1448*/ 	.byte	0x04, 0x31
        /*144a*/ 	.short	(.L_75 - .L_74)


	//   ....[0]....
.L_74:
        /*144c*/ 	.word	0x000056c0


	//   ....[1]....
        /*1450*/ 	.word	0x000059d0


	//   ....[2]....
        /*1454*/ 	.word	0x00007a70


	//   ....[3]....
        /*1458*/ 	.word	0x000080c0


	//   ....[4]....
        /*145c*/ 	.word	0x0000ef90


	//   ....[5]....
        /*1460*/ 	.word	0x0001e080


	//   ....[6]....
        /*1464*/ 	.word	0x0001e0d0


	//----- nvinfo : EIATTR_COOP_GROUP_MASK_REGIDS
	.align		4
.L_75:
        /*1468*/ 	.byte	0x04, 0x29
        /*146a*/ 	.short	(.L_77 - .L_76)


	//   ....[0]....
.L_76:
        /*146c*/ 	.word	0xffffffff


	//   ....[1]....
        /*1470*/ 	.word	0xffffffff


	//   ....[2]....
        /*1474*/ 	.word	0xffffffff


	//   ....[3]....
        /*1478*/ 	.word	0xffffffff


	//----- nvinfo : EIATTR_COOP_GROUP_INSTR_OFFSETS
	.align		4
.L_77:
        /*147c*/ 	.byte	0x04, 0x28
        /*147e*/ 	.short	(.L_79 - .L_78)


	//   ....[0]....
.L_78:
        /*1480*/ 	.word	0x00000070


	//   ....[1]....
        /*1484*/ 	.word	0x00000330


	//   ....[2]....
        /*1488*/ 	.word	0x0001df10


	//   ....[3]....
        /*148c*/ 	.word	0x0001e180


	//----- nvinfo : EIATTR_VRC_CTA_INIT_COUNT
	.align		4
.L_79:
        /*1490*/ 	.byte	0x02, 0x4a
        /*1492*/ 	.byte	0x80
	.zero		1


	//----- nvinfo : EIATTR_MBARRIER_INSTR_OFFSETS
	.align		4
        /*1494*/ 	.byte	0x04, 0x39
        /*1496*/ 	.short	(.L_81 - .L_80)


	//   ....[0]....
.L_80:
        /*1498*/ 	.word	0x00006f10
        /*149c*/ 	.word	0x000000ff
        /*14a0*/ 	.word	0x0001c000
        /*14a4*/ 	.short	0x0100
        /*14a6*/ 	.byte	0x04
	.zero		1


	//   ....[1]....
        /*14a8*/ 	.word	0x00007b10
        /*14ac*/ 	.word	0x000000ff
        /*14b0*/ 	.word	0x0001c008
        /*14b4*/ 	.short	0x0100
        /*14b6*/ 	.byte	0x04
	.zero		1


	//   ....[2]....
        /*14b8*/ 	.word	0x000095f0
        /*14bc*/ 	.word	0x000000ff
        /*14c0*/ 	.word	0x00014000
        /*14c4*/ 	.short	0x0100
        /*14c6*/ 	.byte	0x04
	.zero		1


	//   ....[3]....
        /*14c8*/ 	.word	0x00009c20
        /*14cc*/ 	.word	0x000000ff
        /*14d0*/ 	.word	0x00014000
        /*14d4*/ 	.short	0x010a
        /*14d6*/ 	.byte	0x04
	.zero		1


	//   ....[4]....
        /*14d8*/ 	.word	0x00009d10
        /*14dc*/ 	.word	0x000000ff
        /*14e0*/ 	.word	0x00014000
        /*14e4*/ 	.short	0x0108
        /*14e6*/ 	.byte	0x04
	.zero		1


	//   ....[5]....
        /*14e8*/ 	.word	0x0000f1c0
        /*14ec*/ 	.word	0x000000ff
        /*14f0*/ 	.word	0x0001c010
        /*14f4*/ 	.short	0x0100
        /*14f6*/ 	.byte	0x04
	.zero		1


	//   ....[6]....
        /*14f8*/ 	.word	0x0000f760
        /*14fc*/ 	.word	0x000000ff
        /*1500*/ 	.word	0x0001c010
        /*1504*/ 	.short	0x010a
        /*1506*/ 	.byte	0x04
	.zero		1


	//   ....[7]....
        /*1508*/ 	.word	0x0000fe80
        /*150c*/ 	.word	0x000000ff
        /*1510*/ 	.word	0x0001c010
        /*1514*/ 	.short	0x0108
        /*1516*/ 	.byte	0x04
	.zero		1


	//   ....[8]....
        /*1518*/ 	.word	0x0000ff20
        /*151c*/ 	.word	0x00000024
        /*1520*/ 	.word	0x00000000
        /*1524*/ 	.short	0x010a
        /*1526*/ 	.byte	0xff
	.zero		1


	//   ....[9]....
        /*1528*/ 	.word	0x000140f0
        /*152c*/ 	.word	0x00000024
        /*1530*/ 	.word	0x00000000
        /*1534*/ 	.short	0x010a
        /*1536*/ 	.byte	0xff
	.zero		1


	//   ....[10]....
        /*1538*/ 	.word	0x00014260
        /*153c*/ 	.word	0x000000ff
        /*1540*/ 	.word	0x0001c000
        /*1544*/ 	.short	0x0108
        /*1546*/ 	.byte	0x04
	.zero		1


	//   ....[11]....
        /*1548*/ 	.word	0x00014300
        /*154c*/ 	.word	0x000000ff
        /*1550*/ 	.word	0x0001c008
        /*1554*/ 	.short	0x0108
        /*1556*/ 	.byte	0x04
	.zero		1


	//   ....[12]....
        /*1558*/ 	.word	0x0001e1a0
        /*155c*/ 	.word	0x000000ff
        /*1560*/ 	.word	0x00014000
        /*1564*/ 	.short	0x010a
        /*1566*/ 	.byte	0x04
	.zero		1


	//   ....[13]....
        /*1568*/ 	.word	0x0001e1d0
        /*156c*/ 	.word	0x000000ff
        /*1570*/ 	.word	0x0001c010
        /*1574*/ 	.short	0x010a
        /*1576*/ 	.byte	0x04
	.zero		1


	//   ....[14]....
        /*1578*/ 	.word	0x0001e200
        /*157c*/ 	.word	0x00000024
        /*1580*/ 	.word	0x00000000
        /*1584*/ 	.short	0x010a
        /*1586*/ 	.byte	0xff
	.zero		1


	//   ....[15]....
        /*1588*/ 	.word	0x0001e230
        /*158c*/ 	.word	0x00000024
        /*1590*/ 	.word	0x00000000
        /*1594*/ 	.short	0x010a
        /*1596*/ 	.byte	0xff
	.zero		1


	//----- nvinfo : EIATTR_NUM_MBARRIERS
	.align		4
.L_81:
        /*1598*/ 	.byte	0x03, 0x38
        /*159a*/ 	.short	0xffff


	//----- nvinfo : EIATTR_EXIT_INSTR_OFFSETS
	.align		4
        /*159c*/ 	.byte	0x04, 0x1c
        /*159e*/ 	.short	(.L_83 - .L_82)


	//   ....[0]....
.L_82:
        /*15a0*/ 	.word	0x0001e190


	//----- nvinfo : EIATTR_REQNTID
	.align		4
.L_83:
        /*15a4*/ 	.byte	0x04, 0x10
        /*15a6*/ 	.short	(.L_85 - .L_84)
.L_84:
        /*15a8*/ 	.word	0x00000080
        /*15ac*/ 	.word	0x00000001
        /*15b0*/ 	.word	0x00000001


	//----- nvinfo : EIATTR_CRS_STACK_SIZE
	.align		4
.L_85:
        /*15b4*/ 	.byte	0x04, 0x1e
        /*15b6*/ 	.short	(.L_87 - .L_86)
.L_86:
        /*15b8*/ 	.word	0x00000000


	//----- nvinfo : EIATTR_CBANK_PARAM_SIZE
	.align		4
.L_87:
        /*15bc*/ 	.byte	0x03, 0x19
        /*15be*/ 	.short	0x0088


	//----- nvinfo : EIATTR_PARAM_CBANK
	.align		4
        /*15c0*/ 	.byte	0x04, 0x0a
        /*15c2*/ 	.short	(.L_89 - .L_88)
	.align		4
.L_88:
        /*15c4*/ 	.word	index@(.nv.constant0.attn_fwd)
        /*15c8*/ 	.short	0x0380
        /*15ca*/ 	.short	0x0088


	//----- nvinfo : EIATTR_SW_WAR
	.align		4
.L_89:
        /*15cc*/ 	.byte	0x04, 0x36
        /*15ce*/ 	.short	(.L_91 - .L_90)
.L_90:
        /*15d0*/ 	.word	0x00000008
.L_91:


//--------------------- .nv.compat                --------------------------
	.section	.nv.compat,"",@"SHT_CUDA_COMPAT_INFO"
	.align	4
        /*0000*/ 	.byte	0x02, 0x02, 0x02, 0x00, 0x02, 0x05, 0x05, 0x00, 0x02, 0x03, 0x00, 0x00, 0x02, 0x06, 0x01, 0x00


//--------------------- .nv.callgraph             --------------------------
	.section	.nv.callgraph,"",@"SHT_CUDA_CALLGRAPH"
	.align	4
	.sectionentsize	8
	.align		4
        /*0000*/ 	.word	0x00000000
	.align		4
        /*0004*/ 	.word	0xffffffff
	.align		4
        /*0008*/ 	.word	0x00000000
	.align		4
        /*000c*/ 	.word	0xfffffffe
	.align		4
        /*0010*/ 	.word	0x00000000
	.align		4
        /*0014*/ 	.word	0xfffffffd
	.align		4
        /*0018*/ 	.word	0x00000000
	.align		4
        /*001c*/ 	.word	0xfffffffc


//--------------------- .nv.constant4             --------------------------
	.section	.nv.constant4,"a",@progbits
	.align	8
	.align		8
.nv.constant4:
        /*0000*/ 	.dword	_$_str


//--------------------- .text.attn_fwd            --------------------------
	.section	.text.attn_fwd,"ax",@progbits
	.align	128
        .global         attn_fwd
        .type           attn_fwd,@function
        .size           attn_fwd,(.L_x_32 - attn_fwd)
        .other          attn_fwd,@"STO_CUDA_ENTRY STV_DEFAULT"
attn_fwd:
.text.attn_fwd:
[----:B------:R-:W0:Y:S01]  /*0000*/  LDC R1, c[0x0][0x37c] ;  /* 0x0000df00ff017b82 */ /* 0x000e220000000800 */
[----:B------:R-:W1:Y:S01]  /*0010*/  S2R R210, SR_TID.X ;  /* 0x0000000000d27919 */ /* 0x000e620000002100 */
[----:B0-----:R-:W-:Y:S02]  /*0020*/  IADD3 R1, PT, PT, R1, -0x660, RZ ;  /* 0xfffff9a001017810 */ /* 0x001fe40007ffe0ff */
[----:B-1----:R-:W-:-:S13]  /*0030*/  ISETP.GE.U32.AND P0, PT, R210, 0x20, PT ;  /* 0x00000020d200780c */ /* 0x002fda0003f06070 */
[----:B------:R-:W-:Y:S02]  /*0040*/  VOTEU.ANY UP0, P0 ;  /* 0x0000000000ff7886 */ /* 0x000fe40000000100 */
[----:B------:R-:W-:Y:S05]  /*0050*/  BRA.U UP0, `(.L_x_0) ;  /* 0x0000000100b87547 */ /* 0x000fea000b800000 */
[----:B------:R-:W0:Y:S01]  /*0060*/  S2UR UR6, SR_CgaCtaId ;  /* 0x00000000000679c3 */ /* 0x000e220000008800 */
[----:B------:R-:W-:Y:S01]  /*0070*/  NOP ;  /* 0x0000000000007918 */ /* 0x000fe20000000000 */
[----:B------:R-:W-:Y:S02]  /*0080*/  UMOV UR4, 0x40 ;  /* 0x0000004000047882 */ /* 0x000fe40000000000 */
[----:B0-----:R-:W-:-:S09]  /*0090*/  ULEA UR4, UR6, UR4, 0x18 ;  /* 0x0000000406047291 */ /* 0x001fd2000f8ec0ff */
[----:B------:R-:W0:Y:S01]  /*00a0*/  LDS.U8 R0, [UR4] ;  /* 0x00000004ff007984 */ /* 0x000e220008000000 */
[----:B------:R-:W-:Y:S02]  /*00b0*/  UMOV UR4, 0x400 ;  /* 0x0000040000047882 */ /* 0x000fe40000000000 */
[----:B------:R-:W-:Y:S01]  /*00c0*/  ULEA UR4, UR6, UR4, 0x18 ;  /* 0x0000000406047291 */ /* 0x000fe2000f8ec0ff */
[----:B0-----:R-:W-:-:S13]  /*00d0*/  ISETP.NE.AND P0, PT, R0, RZ, PT ;  /* 0x000000ff0000720c */ /* 0x001fda0003f05270 */
[----:B------:R-:W-:Y:S05]  /*00e0*/  @P0 BRA `(.L_x_1) ;  /* 0x00000000007c0947 */ /* 0x000fea0003800000 */
[----:B------:R-:W-:-:S13]  /*00f0*/  ELECT P0, URZ, PT ;  /* 0x0000000000ff782f */ /* 0x000fda0003800000 */
[----:B------:R-:W-:Y:S05]  /*0100*/  @!P0 BRA `(.L_x_2) ;  /* 0x0000000000848947 */ /* 0x000fea0003800000 */
[----:B------:R-:W-:Y:S01]  /*0110*/  UMOV UR5, 0x10 ;  /* 0x0000001000057882 */ /* 0x000fe20000000000 */
[----:B------:R-:W-:Y:S01]  /*0120*/  HFMA2 R4, -RZ, RZ, 0, 5.9604644775390625e-08 ;  /* 0x00000001ff047431 */ /* 0x000fe200000001ff */
[----:B------:R-:W-:-:S03]  /*0130*/  MOV R5, 0xffff ;  /* 0x0000ffff00057802 */ /* 0x000fc60000000f00 */
[----:B------:R-:W-:Y:S04]  /*0140*/  DEPBAR.LE SB0, 0x36 ;  /* 0x00008d800000791a */ /* 0x000fe80000000000 */
[----:B------:R-:W0:Y:S02]  /*0150*/  UTCATOMSWS.FIND_AND_SET.ALIGN UP1, UR5, UR5 ;  /* 0x00000005000575e3 */ /* 0x000e240008020800 */
[----:B0-----:R-:W-:-:S04]  /*0160*/  PLOP3.LUT P0, PT, PT, PT, UP1, 0x80, 0x8 ;  /* 0x000000000008781c */ /* 0x001fc80003f0f018 */
[----:B------:R-:W-:-:S04]  /*0170*/  SEL R0, RZ, 0xffffffff, !P0 ;  /* 0xffffffffff007807 */ /* 0x000fc80004000000 */
[----:B------:R-:W-:Y:S02]  /*0180*/  ISETP.NE.AND P0, PT, R0, RZ, PT ;  /* 0x000000ff0000720c */ /* 0x000fe40003f05270 */
[----:B------:R-:W-:-:S11]  /*0190*/  MOV R0, UR5 ;  /* 0x0000000500007c02 */ /* 0x000fd60008000f00 */
[----:B------:R-:W-:Y:S05]  /*01a0*/  @P0 BRA `(.L_x_3) ;  /* 0x0000000000240947 */ /* 0x000fea0003800000 */
.L_x_4:
[----:B------:R-:W-:Y:S05]  /*01b0*/  NANOSLEEP 0x64 ;  /* 0x000000640000795d */ /* 0x000fea0003800000 */
[----:B------:R-:W-:-:S05]  /*01c0*/  UMOV UR5, 0x10 ;  /* 0x0000001000057882 */ /* 0x000fca0000000000 */
[----:B------:R-:W-:Y:S04]  /*01d0*/  DEPBAR.LE SB0, 0x36 ;  /* 0x00008d800000791a */ /* 0x000fe80000000000 */
[----:B------:R-:W0:Y:S02]  /*01e0*/  UTCATOMSWS.FIND_AND_SET.ALIGN UP1, UR5, UR5 ;  /* 0x00000005000575e3 */ /* 0x000e240008020800 */
[----:B0-----:R-:W-:-:S04]  /*01f0*/  PLOP3.LUT P0, PT, PT, PT, UP1, 0x80, 0x8 ;  /* 0x000000000008781c */ /* 0x001fc80003f0f018 */
[----:B------:R-:W-:-:S04]  /*0200*/  SEL R0, RZ, 0xffffffff, !P0 ;  /* 0xffffffffff007807 */ /* 0x000fc80004000000 */
[----:B------:R-:W-:Y:S02]  /*0210*/  ISETP.NE.AND P0, PT, R0, RZ, PT ;  /* 0x000000ff0000720c */ /* 0x000fe40003f05270 */
[----:B------:R-:W-:-:S11]  /*0220*/  MOV R0, UR5 ;  /* 0x0000000500007c02 */ /* 0x000fd60008000f00 */
[----:B------:R-:W-:Y:S05]  /*0230*/  @!P0 BRA `(.L_x_4) ;  /* 0xfffffffc00dc8947 */ /* 0x000fea000383ffff */
.L_x_3:
[----:B------:R-:W-:Y:S01]  /*0240*/  IADD3 R3, PT, PT, R0, 0x10, RZ ;  /* 0x0000001000037810 */ /* 0x000fe20007ffe0ff */
[----:B------:R-:W-:Y:S01]  /*0250*/  UMOV UR5, 0x50 ;  /* 0x0000005000057882 */ /* 0x000fe20000000000 */
[----:B------:R-:W-:Y:S01]  /*0260*/  SHF.L.U32 R2, R5, R0, RZ ;  /* 0x0000000005027219 */ /* 0x000fe200000006ff */
[----:B------:R-:W-:Y:S01]  /*0270*/  ULEA UR5, UR6, UR5, 0x18 ;  /* 0x0000000506057291 */ /* 0x000fe2000f8ec0ff */
[----:B------:R-:W-:Y:S02]  /*0280*/  SHF.L.U32 R3, R4, R3, RZ ;  /* 0x0000000304037219 */ /* 0x000fe400000006ff */
[----:B------:R-:W-:Y:S02]  /*0290*/  SHF.L.U32 R0, R0, 0x5, RZ ;  /* 0x0000000500007819 */ /* 0x000fe400000006ff */
[----:B------:R-:W-:-:S05]  /*02a0*/  LOP3.LUT R2, R3, R2, RZ, 0xfc, !PT ;  /* 0x0000000203027212 */ /* 0x000fca00078efcff */
[----:B------:R0:W-:Y:S04]  /*02b0*/  ATOMS.OR RZ, [UR5], R2 ;  /* 0x00000002ffff798c */ /* 0x0001e8000b000005 */
[----:B------:R0:W-:Y:S01]  /*02c0*/  STS [UR4], R0 ;  /* 0x00000000ff007988 */ /* 0x0001e20008000804 */
[----:B------:R-:W-:Y:S05]  /*02d0*/  BRA `(.L_x_2) ;  /* 0x0000000000107947 */ /* 0x000fea0003800000 */
.L_x_1:
[----:B------:R-:W-:Y:S02]  /*02e0*/  MOV R0, 0xffffffff ;  /* 0xffffffff00007802 */ /* 0x000fe40000000f00 */
[----:B------:R-:W-:-:S03]  /*02f0*/  MOV R2, 0x320 ;  /* 0x0000032000027802 */ /* 0x000fc60000000f00 */
[----:B------:R0:W-:Y:S04]  /*0300*/  STS [UR4], R0 ;  /* 0x00000000ff007988 */ /* 0x0001e80008000804 */
[----:B0-----:R-:W-:Y:S05]  /*0310*/  CALL.REL.NOINC `($__internal_1_$__cuda_sm10x_tcgen05_guardrail_trap_phase_invalid_during_alloc) ;  /* 0x000001dc00dc7944 */ /* 0x001fea0003c00000 */
.L_x_2:
[----:B------:R-:W-:Y:S05]  /*0320*/  WARPSYNC.ALL ;  /* 0x0000000000007948 */ /* 0x000fea0003800000 */
[----:B------:R-:W-:Y:S01]  /*0330*/  NOP ;  /* 0x0000000000007918 */ /* 0x000fe20000000000 */
.L_x_0:
[----:B0-----:R-:W0:Y:S01]  /*0340*/  S2R R0, SR_CTAID.X ;  /* 0x0000000000007919 */ /* 0x001e220000002500 */
[----:B------:R-:W1:Y:S01]  /*0350*/  S2UR UR8, SR_CTAID.Y ;  /* 0x00000000000879c3 */ /* 0x000e620000002600 */
[----:B------:R-:W1:Y:S01]  /*0360*/  LDCU.64 UR6, c[0x0][0x3b0] ;  /* 0x00007600ff0677ac */ /* 0x000e620008000a00 */
[----:B------:R-:W-:Y:S01]  /*0370*/  UMOV UR4, 0x400 ;  /* 0x0000040000047882 */ /* 0x000fe20000000000 */
[----:B------:R-:W2:Y:S05]  /*0380*/  LDCU.64 UR10, c[0x0][0x358] ;  /* 0x00006b00ff0a77ac */ /* 0x000eaa0008000a00 */
[----:B------:R-:W3:Y:S08]  /*0390*/  S2UR UR5, SR_CgaCtaId ;  /* 0x00000000000579c3 */ /* 0x000ef00000008800 */
[----:B------:R-:W4:Y:S01]  /*03a0*/  LDC.64 R2, c[0x0][0x380] ;  /* 0x0000e000ff027b82 */ /* 0x000f220000000a00 */
[----:B-1----:R-:W-:-:S04]  /*03b0*/  UIMAD UR6, UR8, UR6, URZ ;  /* 0x00000006080672a4 */ /* 0x002fc8000f8e02ff */
[----:B------:R-:W-:Y:S01]  /*03c0*/  USHF.L.U32 UR8, UR6, 0x1, URZ ;  /* 0x0000000106087899 */ /* 0x000fe200080006ff */
[----:B0-----:R-:W-:Y:S01]  /*03d0*/  SHF.L.U32 R248, R0, 0x7, RZ ;  /* 0x0000000700f87819 */ /* 0x001fe200000006ff */
[----:B---3--:R-:W-:-:S03]  /*03e0*/  ULEA UR4, UR5, UR4, 0x18 ;  /* 0x0000000405047291 */ /* 0x008fc6000f8ec0ff */
[----:B------:R-:W-:-:S05]  /*03f0*/  LOP3.LUT R218, R248, 0x7f, R210, 0xf8, !PT ;  /* 0x0000007ff8da7812 */ /* 0x000fca00078ef8d2 */
[----:B------:R-:W-:Y:S01]  /*0400*/  IMAD R0, R218, UR7, RZ ;  /* 0x00000007da007c24 */ /* 0x000fe2000f8e02ff */
[----:B------:R-:W-:-:S04]  /*0410*/  UIMAD.WIDE UR6, UR6, 0x2, URZ ;  /* 0x00000002060678a5 */ /* 0x000fc8000f8e02ff */
[C---:B------:R-:W-:Y:S01]  /*0420*/  SHF.L.U32 R5, R0.reuse, 0x1, RZ ;  /* 0x0000000100057819 */ /* 0x040fe200000006ff */
[----:B------:R-:W-:Y:S01]  /*0430*/  IMAD.HI R0, R0, 0x2, RZ ;  /* 0x0000000200007827 */ /* 0x000fe200078e02ff */
[----:B------:R-:W-:Y:S02]  /*0440*/  BAR.SYNC.DEFER_BLOCKING 0x0 ;  /* 0x0000000000007b1d */ /* 0x000fe40000010000 */
[----:B----4-:R-:W-:-:S04]  /*0450*/  IADD3 R4, P1, P0, R5, UR8, R2 ;  /* 0x0000000805047c10 */ /* 0x010fc8000f83e002 */
[----:B------:R-:W-:Y:S01]  /*0460*/  IADD3.X R5, PT, PT, R0, UR7, R3, P1, P0 ;  /* 0x0000000700057c10 */ /* 0x000fe20008fe0403 */
[----:B------:R-:W0:Y:S01]  /*0470*/  LDS R2, [UR4] ;  /* 0x00000004ff027984 */ /* 0x000e220008000800 */
[----:B------:R-:W-:Y:S06]  /*0480*/  BAR.SYNC.DEFER_BLOCKING 0x0 ;  /* 0x0000000000007b1d */ /* 0x000fec0000010000 */
[----:B--2---:R-:W-:Y:S05]  /*0490*/  BRA.U UP0, `(.L_x_5) ;  /* 0x0000000100187547 */ /* 0x004fea000b800000 */
[----:B------:R-:W-:Y:S01]  /*04a0*/  ELECT P0, URZ, PT ;  /* 0x0000000000ff782f */ /* 0x000fe20003800000 */
[----:B------:R-:W-:Y:S01]  /*04b0*/  HFMA2 R0, -RZ, RZ, 0, 5.9604644775390625e-08 ;  /* 0x00000001ff007431 */ /* 0x000fe200000001ff */
[----:B------:R-:W-:Y:S01]  /*04c0*/  UMOV UR6, 0x40 ;  /* 0x0000004000067882 */ /* 0x000fe20000000000 */
[----:B------:R-:W-:Y:S01]  /*04d0*/  UVIRTCOUNT.DEALLOC.SMPOOL 0x80 ;  /* 0x000000800000784c */ /* 0x000fe20000000000 */
[----:B------:R-:W-:-:S09]  /*04e0*/  ULEA UR6, UR5, UR6, 0x18 ;  /* 0x0000000605067291 */ /* 0x000fd2000f8ec0ff */
[----:B------:R1:W-:Y:S03]  /*04f0*/  @P0 STS.U8 [UR6], R0 ;  /* 0x00000000ff000988 */ /* 0x0003e60008000006 */
.L_x_5:
[----:B------:R2:W3:Y:S01]  /*0500*/  LDG.E.U16 R13, desc[UR10][R4.64] ;  /* 0x0000000a040d7981 */ /* 0x0004e2000c1e1500 */
[----:B------:R-:W4:Y:S01]  /*0510*/  S2UR UR13, SR_CTAID.Y ;  /* 0x00000000000d79c3 */ /* 0x000f220000002600 */
[----:B------:R-:W4:Y:S01]  /*0520*/  LDCU.64 UR6, c[0x0][0x3b0] ;  /* 0x00007600ff0677ac */ /* 0x000f220008000a00 */
[C---:B------:R-:W-:Y:S02]  /*0530*/  SHF.L.U32 R199, R210.reuse, 0x1, RZ ;  /* 0x00000001d2c77819 */ /* 0x040fe400000006ff */
[----:B-1----:R-:W-:Y:S01]  /*0540*/  LOP3.LUT R0, R210, 0x40, RZ, 0xc0, !PT ;  /* 0x00000040d2007812 */ /* 0x002fe200078ec0ff */
[----:B------:R-:W1:Y:S01]  /*0550*/  LDCU.64 UR8, c[0x0][0x388] ;  /* 0x00007100ff0877ac */ /* 0x000e620008000a00 */
[----:B------:R-:W-:Y:S02]  /*0560*/  LOP3.LUT R199, R199, 0x7e, RZ, 0xc0, !PT ;  /* 0x0000007ec7c77812 */ /* 0x000fe400078ec0ff */
[----:B------:R-:W5:Y:S08]  /*0570*/  LDC.64 R10, c[0x0][0x380] ;  /* 0x0000e000ff0a7b82 */ /* 0x000f700000000a00 */
[----:B------:R-:W0:Y:S01]  /*0580*/  LDC R7, c[0x0][0x3b8] ;  /* 0x0000ee00ff077b82 */ /* 0x000e220000000800 */
[----:B------:R-:W-:-:S07]  /*0590*/  LEA R6, R0, R199, 0x9 ;  /* 0x000000c700067211 */ /* 0x000fce00078e48ff */
[----:B------:R-:W1:Y:S01]  /*05a0*/  LDC R150, c[0x0][0x3b8] ;  /* 0x0000ee00ff967b82 */ /* 0x000e620000000800 */
[----:B----4-:R-:W-:Y:S01]  /*05b0*/  UIMAD UR6, UR13, UR6, URZ ;  /* 0x000000060d0672a4 */ /* 0x010fe2000f8e02ff */
[----:B------:R-:W-:-:S06]  /*05c0*/  IMAD R3, R218, UR7, RZ ;  /* 0x00000007da037c24 */ /* 0x000fcc000f8e02ff */
[----:B------:R-:W4:Y:S01]  /*05d0*/  LDC R94, c[0x0][0x3b8] ;  /* 0x0000ee00ff5e7b82 */ /* 0x000f220000000800 */
[----:B------:R-:W-:Y:S01]  /*05e0*/  USHF.L.U32 UR5, UR6, 0x1, URZ ;  /* 0x0000000106057899 */ /* 0x000fe200080006ff */
[C---:B------:R-:W-:Y:S01]  /*05f0*/  SHF.L.U32 R9, R3.reuse, 0x1, RZ ;  /* 0x0000000103097819 */ /* 0x040fe200000006ff */
[----:B------:R-:W-:Y:S01]  /*0600*/  UIMAD.WIDE UR6, UR6, 0x2, URZ ;  /* 0x00000002060678a5 */ /* 0x000fe2000f8e02ff */
[----:B--2---:R-:W-:-:S04]  /*0610*/  IMAD.HI R4, R3, 0x2, RZ ;  /* 0x0000000203047827 */ /* 0x004fc800078e02ff */
[----:B------:R-:W2:Y:S01]  /*0620*/  LDC R148, c[0x0][0x3b8] ;  /* 0x0000ee00ff947b82 */ /* 0x000ea20000000800 */
[----:B-----5:R-:W-:Y:S01]  /*0630*/  IADD3 R5, P0, P1, R9, UR5, R10 ;  /* 0x0000000509057c10 */ /* 0x020fe2000f91e00a */
[C---:B0-----:R-:W-:Y:S01]  /*0640*/  IMAD R10, R7.reuse, 0x22, RZ ;  /* 0x00000022070a7824 */ /* 0x041fe200078e02ff */
[C---:B------:R-:W-:Y:S01]  /*0650*/  LEA R9, R7.reuse, R7, 0x4 ;  /* 0x0000000707097211 */ /* 0x040fe200078e20ff */
[C---:B------:R-:W-:Y:S01]  /*0660*/  IMAD R8, R7.reuse, 0x12, RZ ;  /* 0x0000001207087824 */ /* 0x040fe200078e02ff */
[----:B------:R-:W-:Y:S01]  /*0670*/  IADD3.X R4, PT, PT, R4, UR7, R11, P0, P1 ;  /* 0x0000000704047c10 */ /* 0x000fe200087e240b */
[C---:B------:R-:W-:Y:S01]  /*0680*/  IMAD R11, R7.reuse, 0x44, RZ ;  /* 0x00000044070b7824 */ /* 0x040fe200078e02ff */
[C---:B------:R-:W-:Y:S01]  /*0690*/  IADD3 R146, P0, PT, R10.reuse, R5, RZ ;  /* 0x000000050a927210 */ /* 0x040fe20007f1e0ff */
[C---:B------:R-:W-:Y:S01]  /*06a0*/  IMAD R30, R7.reuse, 0x88, RZ ;  /* 0x00000088071e7824 */ /* 0x040fe200078e02ff */
[C---:B------:R-:W-:Y:S01]  /*06b0*/  LEA R3, R7.reuse, R7, 0x3 ;  /* 0x0000000707037211 */ /* 0x040fe200078e18ff */
[----:B------:R-:W-:Y:S01]  /*06c0*/  IMAD R31, R7, 0x90, RZ ;  /* 0x00000090071f7824 */ /* 0x000fe200078e02ff */
[-C--:B------:R-:W-:Y:S01]  /*06d0*/  IADD3 R168, P1, PT, R11, R5.reuse, RZ ;  /* 0x000000050ba87210 */ /* 0x080fe20007f3e0ff */
[----:B------:R-:W-:Y:S01]  /*06e0*/  IMAD R12, R7, 0x4c, RZ ;  /* 0x0000004c070c7824 */ /* 0x000fe200078e02ff */
[-C--:B------:R-:W-:Y:S01]  /*06f0*/  LEA.HI.X.SX32 R147, R9, R4.reuse, 0x1, P0 ;  /* 0x0000000409937211 */ /* 0x080fe200000f0eff */
[C---:B------:R-:W-:Y:S01]  /*0700*/  IMAD R9, R7.reuse, 0x24, RZ ;  /* 0x0000002407097824 */ /* 0x040fe200078e02ff */
[-C--:B------:R-:W-:Y:S01]  /*0710*/  LEA.HI.X.SX32 R169, R10, R4.reuse, 0x1, P1 ;  /* 0x000000040aa97211 */ /* 0x080fe200008f0eff */
[C---:B------:R-:W-:Y:S01]  /*0720*/  IMAD R10, R7.reuse, 0x48, RZ ;  /* 0x00000048070a7824 */ /* 0x040fe200078e02ff */
[-C--:B------:R-:W-:Y:S01]  /*0730*/  IADD3 R158, P0, PT, R8, R5.reuse, RZ ;  /* 0x00000005089e7210 */ /* 0x080fe20007f1e0ff */
[C---:B------:R-:W-:Y:S01]  /*0740*/  IMAD R23, R7.reuse, 0x98, RZ ;  /* 0x0000009807177824 */ /* 0x040fe200078e02ff */
[-C--:B------:R-:W-:Y:S01]  /*0750*/  IADD3 R60, P2, PT, R30, R5.reuse, RZ ;  /* 0x000000051e3c7210 */ /* 0x080fe20007f5e0ff */
[----:B------:R-:W-:Y:S01]  /*0760*/  IMAD R14, R7, 0x28, RZ ;  /* 0x00000028070e7824 */ /* 0x000fe200078e02ff */
[-C--:B------:R-:W-:Y:S01]  /*0770*/  IADD3 R194, P1, PT, R9, R5.reuse, RZ ;  /* 0x0000000509c27210 */ /* 0x080fe20007f3e0ff */
[----:B------:R-:W-:Y:S01]  /*0780*/  IMAD R24, R7, 0xa0, RZ ;  /* 0x000000a007187824 */ /* 0x000fe200078e02ff */
[-C--:B------:R-:W-:Y:S01]  /*0790*/  LEA.HI.X.SX32 R159, R3, R4.reuse, 0x1, P0 ;  /* 0x00000004039f7211 */ /* 0x080fe200000f0eff */
[----:B------:R-:W-:Y:S01]  /*07a0*/  IMAD R15, R7, 0x50, RZ ;  /* 0x00000050070f7824 */ /* 0x000fe200078e02ff */
[-C--:B------:R-:W-:Y:S01]  /*07b0*/  LEA.HI.X.SX32 R61, R11, R4.reuse, 0x1, P2 ;  /* 0x000000040b3d7211 */ /* 0x080fe200010f0eff */
[C---:B------:R-:W-:Y:S01]  /*07c0*/  IMAD R47, R7.reuse, 0xa8, RZ ;  /* 0x000000a8072f7824 */ /* 0x040fe200078e02ff */
[-C--:B------:R-:W-:Y:S01]  /*07d0*/  LEA.HI.X.SX32 R195, R8, R4.reuse, 0x1, P1 ;  /* 0x0000000408c37211 */ /* 0x080fe200008f0eff */
[C---:B------:R-:W-:Y:S01]  /*07e0*/  IMAD R3, R7.reuse, 0x13, RZ ;  /* 0x0000001307037824 */ /* 0x040fe200078e02ff */
[-C--:B------:R-:W-:Y:S01]  /*07f0*/  IADD3 R138, P0, PT, R10, R5.reuse, RZ ;  /* 0x000000050a8a7210 */ /* 0x080fe20007f1e0ff */
[----:B------:R-:W-:Y:S01]  /*0800*/  IMAD R11, R7, 0x26, RZ ;  /* 0x00000026070b7824 */ /* 0x000fe200078e02ff */
[-C--:B------:R-:W-:Y:S01]  /*0810*/  IADD3 R8, P2, PT, R31, R5.reuse, RZ ;  /* 0x000000051f087210 */ /* 0x080fe20007f5e0ff */
[----:B------:R-:W-:Y:S01]  /*0820*/  IMAD R19, R7, 0x58, RZ ;  /* 0x0000005807137824 */ /* 0x000fe200078e02ff */
[-C--:B------:R-:W-:Y:S01]  /*0830*/  LEA.HI.X.SX32 R139, R9, R4.reuse, 0x1, P0 ;  /* 0x00000004098b7211 */ /* 0x080fe200000f0eff */
[C---:B------:R-:W-:Y:S01]  /*0840*/  IMAD R21, R7.reuse, 0x2e, RZ ;  /* 0x0000002e07157824 */ /* 0x040fe200078e02ff */
[-C--:B------:R-:W-:Y:S01]  /*0850*/  IADD3 R134, P1, PT, R12, R5.reuse, RZ ;  /* 0x000000050c867210 */ /* 0x080fe20007f3e0ff */
[C---:B------:R-:W-:Y:S01]  /*0860*/  IMAD R50, R7.reuse, 0xb0, RZ ;  /* 0x000000b007327824 */ /* 0x040fe200078e02ff */
[-C--:B------:R-:W-:Y:S01]  /*0870*/  LEA.HI.X.SX32 R9, R10, R4.reuse, 0x1, P2 ;  /* 0x000000040a097211 */ /* 0x080fe200010f0eff */
[----:B------:R-:W-:Y:S01]  /*0880*/  IMAD R26, R7, 0xb8, RZ ;  /* 0x000000b8071a7824 */ /* 0x000fe200078e02ff */
[-C--:B------:R-:W-:Y:S01]  /*0890*/  IADD3 R10, P2, PT, R23, R5.reuse, RZ ;  /* 0x00000005170a7210 */ /* 0x080fe20007f5e0ff */
[----:B------:R-:W-:Y:S01]  /*08a0*/  IMAD R51, R7, 0xc0, RZ ;  /* 0x000000c007337824 */ /* 0x000fe200078e02ff */
[C---:B------:R-:W-:Y:S01]  /*08b0*/  IADD3 R192, P0, PT, R11.reuse, R5, RZ ;  /* 0x000000050bc07210 */ /* 0x040fe20007f1e0ff */
[----:B------:R-:W5:Y:S01]  /*08c0*/  LDG.E.U16 R22, desc[UR10][R8.64] ;  /* 0x0000000a08167981 */ /* 0x000f62000c1e1500 */
[-C--:B------:R-:W-:Y:S01]  /*08d0*/  LEA.HI.X.SX32 R135, R11, R4.reuse, 0x1, P1 ;  /* 0x000000040b877211 */ /* 0x080fe200008f0eff */
[C---:B------:R-:W-:Y:S01]  /*08e0*/  IMAD R28, R7.reuse, 0x1c, RZ ;  /* 0x0000001c071c7824 */ /* 0x040fe200078e02ff */
[-C--:B------:R-:W-:Y:S01]  /*08f0*/  LEA.HI.X.SX32 R11, R12, R4.reuse, 0x1, P2 ;  /* 0x000000040c0b7211 */ /* 0x080fe200010f0eff */
[----:B------:R-:W-:Y:S01]  /*0900*/  IMAD R12, R7, 0xa, RZ ;  /* 0x0000000a070c7824 */ /* 0x000fe200078e02ff */
[-C--:B------:R-:W-:Y:S01]  /*0910*/  LEA.HI.X.SX32 R193, R3, R4.reuse, 0x1, P0 ;  /* 0x0000000403c17211 */ /* 0x080fe200000f0eff */
[C---:B------:R-:W-:Y:S01]  /*0920*/  IMAD R78, R7.reuse, 0xc8, RZ ;  /* 0x000000c8074e7824 */ /* 0x040fe200078e02ff */
[C---:B------:R-:W-:Y:S01]  /*0930*/  LEA R3, R7.reuse, R7, 0x2 ;  /* 0x0000000707037211 */ /* 0x040fe200078e10ff */
[----:B------:R0:W2:Y:S01]  /*0940*/  LDG.E.U16 R59, desc[UR10][R10.64] ;  /* 0x0000000a0a3b7981 */ /* 0x0000a2000c1e1500 */
[-C--:B------:R-:W-:Y:S01]  /*0950*/  IADD3 R214, P0, PT, R12, R5.reuse, RZ ;  /* 0x000000050cd67210 */ /* 0x080fe20007f1e0ff */
[----:B------:R-:W-:Y:S01]  /*0960*/  IMAD R52, R7, 0xd8, RZ ;  /* 0x000000d807347824 */ /* 0x000fe200078e02ff */
[-C--:B------:R-:W-:Y:S01]  /*0970*/  IADD3 R132, P2, PT, R15, R5.reuse, RZ ;  /* 0x000000050f847210 */ /* 0x080fe20007f5e0ff */
[----:B------:R-:W-:Y:S01]  /*0980*/  IMAD R29, R7, 0x6c, RZ ;  /* 0x0000006c071d7824 */ /* 0x000fe200078e02ff */
[-C--:B------:R-:W-:Y:S01]  /*0990*/  LEA.HI.X.SX32 R215, R3, R4.reuse, 0x1, P0 ;  /* 0x0000000403d77211 */ /* 0x080fe200000f0eff */
[C---:B------:R-:W-:Y:S01]  /*09a0*/  IMAD R32, R7.reuse, 0x3c, RZ ;  /* 0x0000003c07207824 */ /* 0x040fe200078e02ff */
[CC--:B------:R-:W-:Y:S01]  /*09b0*/  IADD3 R190, P0, PT, R14.reuse, R5.reuse, RZ ;  /* 0x000000050ebe7210 */ /* 0x0c0fe20007f1e0ff */
[C---:B------:R-:W-:Y:S01]  /*09c0*/  IMAD R33, R7.reuse, 0x78, RZ ;  /* 0x0000007807217824 */ /* 0x040fe200078e02ff */
[----:B------:R-:W2:Y:S01]  /*09d0*/  LDG.E.U16 R60, desc[UR10][R60.64] ;  /* 0x0000000a3c3c7981 */ /* 0x000ea2000c1e1500 */
[C---:B0-----:R-:W-:Y:S01]  /*09e0*/  IMAD R11, R7.reuse, 0x2a, RZ ;  /* 0x0000002a070b7824 */ /* 0x041fe200078e02ff */
[----:B------:R-:W0:Y:S01]  /*09f0*/  LDC R140, c[0x0][0x3b8] ;  /* 0x0000ee00ff8c7b82 */ /* 0x000e220000000800 */
[C---:B------:R-:W-:Y:S01]  /*0a00*/  IMAD R3, R7.reuse, 0x15, RZ ;  /* 0x0000001507037824 */ /* 0x040fe200078e02ff */
[----:B------:R-:W-:Y:S01]  /*0a10*/  LEA.HI.X.SX32 R133, R14, R4, 0x1, P2 ;  /* 0x000000040e857211 */ /* 0x000fe200010f0eff */
[----:B------:R-:W-:Y:S01]  /*0a20*/  IMAD R14, R7, 0x54, RZ ;  /* 0x00000054070e7824 */ /* 0x000fe200078e02ff */
[----:B------:R-:W-:Y:S01]  /*0a30*/  IADD3 R16, P2, PT, R47, R5, RZ ;  /* 0x000000052f107210 */ /* 0x000fe20007f5e0ff */
[----:B------:R-:W-:-:S03]  /*0a40*/  IMAD R222, R7, 0x76, RZ ;  /* 0x0000007607de7824 */ /* 0x000fc600078e02ff */
[----:B------:R-:W0:Y:S01]  /*0a50*/  LDC R79, c[0x0][0x3b8] ;  /* 0x0000ee00ff4f7b82 */ /* 0x000e220000000800 */
[----:B------:R-:W-:Y:S01]  /*0a60*/  LEA.HI.X.SX32 R17, R14, R4, 0x1, P2 ;  /* 0x000000040e117211 */ /* 0x000fe200010f0eff */
[C---:B------:R-:W-:Y:S01]  /*0a70*/  IMAD R80, R7.reuse, 0xf0, RZ ;  /* 0x000000f007507824 */ /* 0x040fe200078e02ff */
[----:B------:R-:W-:Y:S01]  /*0a80*/  IADD3 R18, P2, PT, R50, R5, RZ ;  /* 0x0000000532127210 */ /* 0x000fe20007f5e0ff */
[----:B------:R-:W-:-:S04]  /*0a90*/  IMAD R35, R7, 0x7a, RZ ;  /* 0x0000007a07237824 */ /* 0x000fc800078e02ff */
[----:B------:R-:W0:Y:S01]  /*0aa0*/  LDC R81, c[0x0][0x3b8] ;  /* 0x0000ee00ff517b82 */ /* 0x000e220000000800 */
[----:B------:R1:W2:Y:S01]  /*0ab0*/  LDG.E.U16 R58, desc[UR10][R16.64] ;  /* 0x0000000a103a7981 */ /* 0x0002a2000c1e1500 */
[----:B------:R-:W-:-:S06]  /*0ac0*/  IMAD R36, R7, 0x7c, RZ ;  /* 0x0000007c07247824 */ /* 0x000fcc00078e02ff */
[----:B------:R-:W0:Y:S01]  /*0ad0*/  LDC R83, c[0x0][0x3b8] ;  /* 0x0000ee00ff537b82 */ /* 0x000e220000000800 */
[----:B------:R-:W-:-:S07]  /*0ae0*/  IMAD R82, R7, 0xf4, RZ ;  /* 0x000000f407527824 */ /* 0x000fce00078e02ff */
[----:B------:R-:W0:Y:S01]  /*0af0*/  LDC R116, c[0x0][0x3b8] ;  /* 0x0000ee00ff747b82 */ /* 0x000e220000000800 */
[----:B-1----:R-:W-:-:S07]  /*0b00*/  IMAD R16, R7, 0x30, RZ ;  /* 0x0000003007107824 */ /* 0x002fce00078e02ff */
[----:B------:R-:W1:Y:S01]  /*0b10*/  LDC R118, c[0x0][0x3b8] ;  /* 0x0000ee00ff767b82 */ /* 0x000e620000000800 */
[----:B------:R-:W-:-:S07]  /*0b20*/  IMAD R17, R7, 0x34, RZ ;  /* 0x0000003407117824 */ /* 0x000fce00078e02ff */
[----:B------:R-:W0:Y:S01]  /*0b30*/  LDC R113, c[0x0][0x3b8] ;  /* 0x0000ee00ff717b82 */ /* 0x000e220000000800 */
[----:B------:R-:W-:-:S07]  /*0b40*/  IMAD R244, R7, 0xf6, RZ ;  /* 0x000000f607f47824 */ /* 0x000fce00078e02ff */
[----:B------:R-:W0:Y:S01]  /*0b50*/  LDC R120, c[0x0][0x3b8] ;  /* 0x0000ee00ff787b82 */ /* 0x000e220000000800 */
[----:B------:R-:W-:-:S07]  /*0b60*/  IMAD R74, R7, 0xfa, RZ ;  /* 0x000000fa074a7824 */ /* 0x000fce00078e02ff */
[----:B------:R-:W0:Y:S01]  /*0b70*/  LDC R115, c[0x0][0x3b8] ;  /* 0x0000ee00ff737b82 */ /* 0x000e220000000800 */
[C---:B------:R-:W-:Y:S01]  /*0b80*/  IMAD R44, R7.reuse, 0x42, RZ ;  /* 0x00000042072c7824 */ /* 0x040fe200078e02ff */
[C---:B------:R-:W-:Y:S01]  /*0b90*/  SHF.L.U32 R38, R7.reuse, 0x1, RZ ;  /* 0x0000000107267819 */ /* 0x040fe200000006ff */
[C---:B------:R-:W-:Y:S01]  /*0ba0*/  IMAD R64, R7.reuse, 0x52, RZ ;  /* 0x0000005207407824 */ /* 0x040fe200078e02ff */
[----:B------:R0:W2:Y:S01]  /*0bb0*/  LDG.E.U16 R138, desc[UR10][R138.64] ;  /* 0x0000000a8a8a7981 */ /* 0x0000a2000c1e1500 */
[C---:B------:R-:W-:Y:S01]  /*0bc0*/  IMAD R121, R7.reuse, 0x82, RZ ;  /* 0x0000008207797824 */ /* 0x040fe200078e02ff */
[----:B------:R-:W0:Y:S01]  /*0bd0*/  LDCU.64 UR6, c[0x0][0x3b0] ;  /* 0x00007600ff0677ac */ /* 0x000e220008000a00 */
[C---:B------:R-:W-:Y:S01]  /*0be0*/  IMAD R66, R7.reuse, 0x72, RZ ;  /* 0x0000007207427824 */ /* 0x040fe200078e02ff */
[----:B------:R0:W2:Y:S01]  /*0bf0*/  LDG.E.U16 R132, desc[UR10][R132.64] ;  /* 0x0000000a84847981 */ /* 0x0000a2000c1e1500 */
[C---:B------:R-:W-:Y:S01]  /*0c00*/  IMAD R65, R7.reuse, 0x62, RZ ;  /* 0x0000006207417824 */ /* 0x040fe200078e02ff */
[----:B------:R-:W0:Y:S01]  /*0c10*/  LDC R117, c[0x0][0x3b8] ;  /* 0x0000ee00ff757b82 */ /* 0x000e220000000800 */
[C---:B------:R-:W-:Y:S01]  /*0c20*/  IMAD R129, R7.reuse, 0x92, RZ ;  /* 0x0000009207817824 */ /* 0x040fe200078e02ff */
[----:B------:R0:W2:Y:S06]  /*0c30*/  LDG.E.U16 R134, desc[UR10][R134.64] ;  /* 0x0000000a86867981 */ /* 0x0000ac000c1e1500 */
[----:B------:R-:W0:Y:S08]  /*0c40*/  LDC R123, c[0x0][0x3b8] ;  /* 0x0000ee00ff7b7b82 */ /* 0x000e300000000800 */
[----:B------:R-:W0:Y:S08]  /*0c50*/  LDC R124, c[0x0][0x3b8] ;  /* 0x0000ee00ff7c7b82 */ /* 0x000e300000000800 */
[----:B------:R-:W0:Y:S08]  /*0c60*/  LDC R125, c[0x0][0x3b8] ;  /* 0x0000ee00ff7d7b82 */ /* 0x000e300000000800 */
[----:B------:R-:W0:Y:S08]  /*0c70*/  LDC R128, c[0x0][0x3b8] ;  /* 0x0000ee00ff807b82 */ /* 0x000e300000000800 */
[----:B------:R-:W0:Y:S08]  /*0c80*/  LDC R154, c[0x0][0x3b8] ;  /* 0x0000ee00ff9a7b82 */ /* 0x000e300000000800 */
[----:B------:R-:W0:Y:S08]  /*0c90*/  LDC R155, c[0x0][0x3b8] ;  /* 0x0000ee00ff9b7b82 */ /* 0x000e300000000800 */
[----:B------:R-:W0:Y:S08]  /*0ca0*/  LDC R153, c[0x0][0x3b8] ;  /* 0x0000ee00ff997b82 */ /* 0x000e300000000800 */
[----:B------:R-:W0:Y:S08]  /*0cb0*/  LDC R157, c[0x0][0x3b8] ;  /* 0x0000ee00ff9d7b82 */ /* 0x000e300000000800 */
[----:B------:R-:W1:Y:S08]  /*0cc0*/  LDC R161, c[0x0][0x3b8] ;  /* 0x0000ee00ffa17b82 */ /* 0x000e700000000800 */
[----:B------:R-:W1:Y:S08]  /*0cd0*/  LDC R165, c[0x0][0x3b8] ;  /* 0x0000ee00ffa57b82 */ /* 0x000e700000000800 */
[----:B------:R-:W1:Y:S08]  /*0ce0*/  LDC R211, c[0x0][0x3b8] ;  /* 0x0000ee00ffd37b82 */ /* 0x000e700000000800 */
[----:B------:R-:W1:Y:S01]  /*0cf0*/  LDC R224, c[0x0][0x3b8] ;  /* 0x0000ee00ffe07b82 */ /* 0x000e620000000800 */
[----:B------:R-:W-:Y:S01]  /*0d00*/  UMOV UR12, 0x1 ;  /* 0x00000001000c7882 */ /* 0x000fe20000000000 */
[----:B------:R-:W-:Y:S01]  /*0d10*/  IADD3 R248, PT, PT, R248, 0x80, RZ ;  /* 0x00000080f8f87810 */ /* 0x000fe20007ffe0ff */
[----:B------:R-:W0:Y:S01]  /*0d20*/  LDCU UR45, c[0x0][0x3d4] ;  /* 0x00007a80ff2d77ac */ /* 0x000e220008000800 */
[----:B---3--:R3:W-:Y:S01]  /*0d30*/  STS.U16 [R6+UR4], R13 ;  /* 0x0000000d06007988 */ /* 0x0087e20008000404 */
[----:B------:R-:W-:-:S02]  /*0d40*/  IMAD R126, R7, 0xa2, RZ ;  /* 0x000000a2077e7824 */ /* 0x000fc400078e02ff */
[C---:B------:R-:W-:Y:S01]  /*0d50*/  IMAD R127, R7.reuse, 0x9a, RZ ;  /* 0x0000009a077f7824 */ /* 0x040fe200078e02ff */
[----:B------:R0:W2:Y:S01]  /*0d60*/  LDG.E.U16 R146, desc[UR10][R146.64] ;  /* 0x0000000a92927981 */ /* 0x0000a2000c1e1500 */
[C---:B------:R-:W-:Y:S02]  /*0d70*/  IMAD R152, R7.reuse, 0xe2, RZ ;  /* 0x000000e207987824 */ /* 0x040fe400078e02ff */
[C---:B------:R-:W-:Y:S01]  /*0d80*/  IMAD R137, R7.reuse, 0xca, RZ ;  /* 0x000000ca07897824 */ /* 0x040fe200078e02ff */
[----:B------:R-:W2:Y:S01]  /*0d90*/  LDG.E.U16 R158, desc[UR10][R158.64] ;  /* 0x0000000a9e9e7981 */ /* 0x000ea2000c1e1500 */
[C---:B---3--:R-:W-:Y:S02]  /*0da0*/  IMAD R13, R7.reuse, 0x14, RZ ;  /* 0x00000014070d7824 */ /* 0x048fe400078e02ff */
[----:B------:R-:W-:Y:S01]  /*0db0*/  IMAD R164, R7, 0x84, RZ ;  /* 0x0000008407a47824 */ /* 0x000fe200078e02ff */
[----:B------:R-:W3:Y:S02]  /*0dc0*/  LDG.E.U16 R168, desc[UR10][R168.64] ;  /* 0x0000000aa8a87981 */ /* 0x000ee4000c1e1500 */
[-C--:B------:R-:W-:Y:S01]  /*0dd0*/  IADD3 R8, P1, PT, R13, R5.reuse, RZ ;  /* 0x000000050d087210 */ /* 0x080fe20007f3e0ff */
[C---:B0-----:R-:W-:Y:S01]  /*0de0*/  IMAD R139, R7.reuse, 0xc2, RZ ;  /* 0x000000c2078b7824 */ /* 0x041fe200078e02ff */
[----:B------:R-:W2:Y:S01]  /*0df0*/  LDG.E.U16 R194, desc[UR10][R194.64] ;  /* 0x0000000ac2c27981 */ /* 0x000ea2000c1e1500 */
[C---:B------:R-:W-:Y:S01]  /*0e00*/  IMAD R133, R7.reuse, 0xb2, RZ ;  /* 0x000000b207857824 */ /* 0x040fe200078e02ff */
[-C--:B------:R-:W-:Y:S01]  /*0e10*/  LEA.HI.X.SX32 R9, R12, R4.reuse, 0x1, P1 ;  /* 0x000000040c097211 */ /* 0x080fe200008f0eff */
[C---:B------:R-:W-:Y:S01]  /*0e20*/  IMAD R135, R7.reuse, 0xba, RZ ;  /* 0x000000ba07877824 */ /* 0x040fe200078e02ff */
[-C--:B------:R-:W-:Y:S01]  /*0e30*/  IADD3 R12, P1, PT, R24, R5.reuse, RZ ;  /* 0x00000005180c7210 */ /* 0x080fe20007f3e0ff */
[----:B------:R-:W-:Y:S01]  /*0e40*/  IMAD R147, R7, 0xea, RZ ;  /* 0x000000ea07937824 */ /* 0x000fe200078e02ff */
[-C--:B------:R-:W-:Y:S01]  /*0e50*/  LEA.HI.X.SX32 R191, R13, R4.reuse, 0x1, P0 ;  /* 0x000000040dbf7211 */ /* 0x080fe200000f0eff */
[----:B------:R0:W2:Y:S01]  /*0e60*/  LDG.E.U16 R207, desc[UR10][R8.64] ;  /* 0x0000000a08cf7981 */ /* 0x0000a2000c1e1500 */
[----:B------:R-:W-:Y:S01]  /*0e70*/  LEA.HI.X.SX32 R13, R15, R4, 0x1, P1 ;  /* 0x000000040f0d7211 */ /* 0x000fe200008f0eff */
[----:B------:R-:W-:Y:S01]  /*0e80*/  IMAD R15, R7, 0x16, RZ ;  /* 0x00000016070f7824 */ /* 0x000fe200078e02ff */
[----:B------:R-:W-:Y:S01]  /*0e90*/  IADD3 R188, P0, PT, R11, R5, RZ ;  /* 0x000000050bbc7210 */ /* 0x000fe20007f1e0ff */
[----:B------:R-:W-:-:S02]  /*0ea0*/  IMAD R45, R7, 0x4a, RZ ;  /* 0x0000004a072d7824 */ /* 0x000fc400078e02ff */
[----:B------:R-:W-:Y:S01]  /*0eb0*/  IMAD R239, R7, 0x66, RZ ;  /* 0x0000006607ef7824 */ /* 0x000fe200078e02ff */
[-C--:B------:R-:W-:Y:S01]  /*0ec0*/  LEA.HI.X.SX32 R189, R3, R4.reuse, 0x1, P0 ;  /* 0x0000000403bd7211 */ /* 0x080fe200000f0eff */
[----:B------:R1:W2:Y:S01]  /*0ed0*/  LDG.E.U16 R12, desc[UR10][R12.64] ;  /* 0x0000000a0c0c7981 */ /* 0x0002a2000c1e1500 */
[----:B------:R-:W-:Y:S01]  /*0ee0*/  IMAD R3, R7, 0xb, RZ ;  /* 0x0000000b07037824 */ /* 0x000fe200078e02ff */
[-C--:B0-----:R-:W-:Y:S01]  /*0ef0*/  IADD3 R8, P0, PT, R15, R5.reuse, RZ ;  /* 0x000000050f087210 */ /* 0x081fe20007f1e0ff */
[----:B------:R-:W-:Y:S01]  /*0f00*/  IMAD R229, R7, 0x46, RZ ;  /* 0x0000004607e57824 */ /* 0x000fe200078e02ff */
[----:B------:R-:W-:Y:S01]  /*0f10*/  IADD3 R10, P1, PT, R14, R5, RZ ;  /* 0x000000050e0a7210 */ /* 0x000fe20007f3e0ff */
[----:B------:R-:W2:Y:S01]  /*0f20*/  LDG.E.U16 R188, desc[UR10][R188.64] ;  /* 0x0000000abcbc7981 */ /* 0x000ea2000c1e1500 */
[----:B------:R-:W-:Y:S01]  /*0f30*/  LEA.HI.X.SX32 R9, R3, R4, 0x1, P0 ;  /* 0x0000000403097211 */ /* 0x000fe200000f0eff */
[C---:B------:R-:W-:Y:S02]  /*0f40*/  IMAD R243, R7.reuse, 0x86, RZ ;  /* 0x0000008607f37824 */ /* 0x040fe400078e02ff */
[----:B------:R-:W-:-:S02]  /*0f50*/  IMAD R234, R7, 0x56, RZ ;  /* 0x0000005607ea7824 */ /* 0x000fc400078e02ff */
[C---:B------:R-:W-:Y:S02]  /*0f60*/  IMAD R240, R7.reuse, 0xb6, RZ ;  /* 0x000000b607f07824 */ /* 0x040fe400078e02ff */
[C---:B------:R-:W-:Y:S02]  /*0f70*/  IMAD R242, R7.reuse, 0x96, RZ ;  /* 0x0000009607f27824 */ /* 0x040fe400078e02ff */
[C---:B------:R-:W-:Y:S02]  /*0f80*/  IMAD R241, R7.reuse, 0xa6, RZ ;  /* 0x000000a607f17824 */ /* 0x040fe400078e02ff */
[C---:B------:R-:W-:Y:S02]  /*0f90*/  IMAD R235, R7.reuse, 0xe6, RZ ;  /* 0x000000e607eb7824 */ /* 0x040fe400078e02ff */
[C---:B------:R-:W-:Y:S02]  /*0fa0*/  IMAD R238, R7.reuse, 0xc6, RZ ;  /* 0x000000c607ee7824 */ /* 0x040fe400078e02ff */
[C---:B------:R-:W-:Y:S01]  /*0fb0*/  IMAD R236, R7.reuse, 0xd6, RZ ;  /* 0x000000d607ec7824 */ /* 0x040fe200078e02ff */
[----:B------:R-:W-:Y:S01]  /*0fc0*/  UIMAD UR6, UR13, UR6, URZ ;  /* 0x000000060d0672a4 */ /* 0x000fe2000f8e02ff */
[----:B-1----:R-:W-:Y:S01]  /*0fd0*/  IMAD R13, R7, 0x2c, RZ ;  /* 0x0000002c070d7824 */ /* 0x002fe200078e02ff */
[-C--:B------:R-:W-:Y:S01]  /*0fe0*/  LEA.HI.X.SX32 R11, R11, R4.reuse, 0x1, P1 ;  /* 0x000000040b0b7211 */ /* 0x080fe200008f0eff */
[----:B------:R0:W2:Y:S01]  /*0ff0*/  LDG.E.U16 R205, desc[UR10][R8.64] ;  /* 0x0000000a08cd7981 */ /* 0x0000a2000c1e1500 */
[-C--:B------:R-:W-:Y:S01]  /*1000*/  IADD3 R14, P1, PT, R19, R5.reuse, RZ ;  /* 0x00000005130e7210 */ /* 0x080fe20007f3e0ff */
[----:B------:R-:W-:Y:S01]  /*1010*/  IMAD R220, R7, 0xec, RZ ;  /* 0x000000ec07dc7824 */ /* 0x000fe200078e02ff */
[-C--:B------:R-:W-:Y:S01]  /*1020*/  IADD3 R186, P0, PT, R13, R5.reuse, RZ ;  /* 0x000000050dba7210 */ /* 0x080fe20007f1e0ff */
[C---:B------:R-:W-:Y:S01]  /*1030*/  IMAD R3, R7.reuse, 0x17, RZ ;  /* 0x0000001707037824 */ /* 0x040fe200078e02ff */
[----:B------:R1:W2:Y:S01]  /*1040*/  LDG.E.U16 R101, desc[UR10][R10.64] ;  /* 0x0000000a0a657981 */ /* 0x0002a2000c1e1500 */
[----:B------:R-:W-:Y:S01]  /*1050*/  IMAD R223, R7, 0xfc, RZ ;  /* 0x000000fc07df7824 */ /* 0x000fe200078e02ff */
[-C--:B------:R-:W-:Y:S01]  /*1060*/  LEA.HI.X.SX32 R187, R15, R4.reuse, 0x1, P0 ;  /* 0x000000040fbb7211 */ /* 0x080fe200000f0eff */
[----:B------:R-:W-:Y:S01]  /*1070*/  IMAD R122, R113, 0x112, RZ ;  /* 0x00000112717a7824 */ /* 0x000fe200078e02ff */
[-C--:B------:R-:W-:Y:S01]  /*1080*/  IADD3 R184, P0, PT, R21, R5.reuse, RZ ;  /* 0x0000000515b87210 */ /* 0x080fe20007f1e0ff */
[----:B0-----:R-:W-:Y:S01]  /*1090*/  IMAD R8, R7, 0x5c, RZ ;  /* 0x0000005c07087824 */ /* 0x001fe200078e02ff */
[-C--:B------:R-:W-:Y:S01]  /*10a0*/  LEA.HI.X.SX32 R15, R13, R4.reuse, 0x1, P1 ;  /* 0x000000040d0f7211 */ /* 0x080fe200008f0eff */
[----:B------:R-:W-:Y:S01]  /*10b0*/  IMAD R9, R7, 0x6, RZ ;  /* 0x0000000607097824 */ /* 0x000fe200078e02ff */
[-C--:B------:R-:W-:Y:S01]  /*10c0*/  LEA.HI.X.SX32 R185, R3, R4.reuse, 0x1, P0 ;  /* 0x0000000403b97211 */ /* 0x080fe200000f0eff */
[----:B------:R-:W-:Y:S01]  /*10d0*/  IMAD R13, R7, 0xc, RZ ;  /* 0x0000000c070d7824 */ /* 0x000fe200078e02ff */
[-C--:B------:R-:W-:Y:S01]  /*10e0*/  LEA.HI.X.SX32 R19, R19, R4.reuse, 0x1, P2 ;  /* 0x0000000413137211 */ /* 0x080fe200010f0eff */
[----:B------:R0:W2:Y:S01]  /*10f0*/  LDG.E.U16 R63, desc[UR10][R14.64] ;  /* 0x0000000a0e3f7981 */ /* 0x0000a2000c1e1500 */
[-C--:B------:R-:W-:Y:S01]  /*1100*/  IADD3 R20, P0, PT, R8, R5.reuse, RZ ;  /* 0x0000000508147210 */ /* 0x080fe20007f1e0ff */
[----:B------:R-:W-:Y:S01]  /*1110*/  IMAD R124, R124, 0x182, RZ ;  /* 0x000001827c7c7824 */ /* 0x000fe200078e02ff */
[----:B-1----:R-:W-:Y:S01]  /*1120*/  IADD3 R10, P2, PT, R26, R5, RZ ;  /* 0x000000051a0a7210 */ /* 0x002fe20007f5e0ff */
[----:B------:R1:W2:Y:S01]  /*1130*/  LDG.E.U16 R49, desc[UR10][R18.64] ;  /* 0x0000000a12317981 */ /* 0x0002a2000c1e1500 */
[-C--:B------:R-:W-:Y:S01]  /*1140*/  LEA.HI.X.SX32 R21, R21, R4.reuse, 0x1, P0 ;  /* 0x0000000415157211 */ /* 0x080fe200000f0eff */
[----:B------:R-:W-:Y:S01]  /*1150*/  IMAD R128, R128, 0x1a2, RZ ;  /* 0x000001a280807824 */ /* 0x000fe200078e02ff */
[C---:B------:R-:W-:Y:S01]  /*1160*/  LEA R3, R7.reuse, R7, 0x1 ;  /* 0x0000000707037211 */ /* 0x040fe200078e08ff */
[C---:B------:R-:W-:Y:S01]  /*1170*/  IMAD R189, R7.reuse, 0xe4, RZ ;  /* 0x000000e407bd7824 */ /* 0x040fe200078e02ff */
[----:B------:R-:W-:Y:S01]  /*1180*/  USHF.L.U32 UR6, UR6, 0x1, URZ ;  /* 0x0000000106067899 */ /* 0x000fe200080006ff */
[----:B0-----:R-:W-:Y:S01]  /*1190*/  IMAD R15, R7, 0x18, RZ ;  /* 0x00000018070f7824 */ /* 0x001fe200078e02ff */
[-C--:B------:R-:W-:Y:S01]  /*11a0*/  IADD3 R216, P0, PT, R9, R5.reuse, RZ ;  /* 0x0000000509d87210 */ /* 0x080fe20007f1e0ff */
[----:B------:R0:W2:Y:S01]  /*11b0*/  LDG.E.U16 R20, desc[UR10][R20.64] ;  /* 0x0000000a14147981 */ /* 0x0000a2000c1e1500 */
[-C--:B------:R-:W-:Y:S01]  /*11c0*/  IADD3 R212, P1, PT, R13, R5.reuse, RZ ;  /* 0x000000050dd47210 */ /* 0x080fe20007f3e0ff */
[----:B-1----:R-:W-:Y:S01]  /*11d0*/  IMAD R19, R7, 0x60, RZ ;  /* 0x0000006007137824 */ /* 0x002fe200078e02ff */
[-C--:B------:R-:W-:Y:S01]  /*11e0*/  LEA.HI.X.SX32 R11, R8, R4.reuse, 0x1, P2 ;  /* 0x00000004080b7211 */ /* 0x080fe200010f0eff */
[----:B------:R-:W-:Y:S01]  /*11f0*/  IMAD R154, R154, 0x1c2, RZ ;  /* 0x000001c29a9a7824 */ /* 0x000fe200078e02ff */
[-C--:B------:R-:W-:Y:S01]  /*1200*/  IADD3 R8, P2, PT, R15, R5.reuse, RZ ;  /* 0x000000050f087210 */ /* 0x080fe20007f5e0ff */
[----:B------:R-:W-:Y:S01]  /*1210*/  IMAD R162, R153, 0x154, RZ ;  /* 0x0000015499a27824 */ /* 0x000fe200078e02ff */
[-C--:B------:R-:W-:Y:S01]  /*1220*/  LEA.HI.X.SX32 R217, R3, R4.reuse, 0x1, P0 ;  /* 0x0000000403d97211 */ /* 0x080fe200000f0eff */
[----:B------:R1:W2:Y:S01]  /*1230*/  LDG.E.U16 R57, desc[UR10][R10.64] ;  /* 0x0000000a0a397981 */ /* 0x0002a2000c1e1500 */
[-C--:B------:R-:W-:Y:S01]  /*1240*/  LEA.HI.X.SX32 R213, R9, R4.reuse, 0x1, P1 ;  /* 0x0000000409d57211 */ /* 0x080fe200008f0eff */
[C---:B0-----:R-:W-:Y:S01]  /*1250*/  IMAD R21, R7.reuse, 0xe, RZ ;  /* 0x0000000e07157824 */ /* 0x041fe200078e02ff */
[CC--:B------:R-:W-:Y:S01]  /*1260*/  IADD3 R144, P0, PT, R16.reuse, R5.reuse, RZ ;  /* 0x0000000510907210 */ /* 0x0c0fe20007f1e0ff */
[----:B------:R-:W-:Y:S01]  /*1270*/  IMAD R3, R7, 0xd, RZ ;  /* 0x0000000d07037824 */ /* 0x000fe200078e02ff */
[-C--:B------:R-:W-:Y:S01]  /*1280*/  LEA.HI.X.SX32 R9, R13, R4.reuse, 0x1, P2 ;  /* 0x000000040d097211 */ /* 0x080fe200010f0eff */
[----:B------:R-:W-:Y:S01]  /*1290*/  IMAD R13, R7, 0x1a, RZ ;  /* 0x0000001a070d7824 */ /* 0x000fe200078e02ff */
[----:B------:R-:W-:Y:S01]  /*12a0*/  IADD3 R14, P1, PT, R19, R5, RZ ;  /* 0x00000005130e7210 */ /* 0x000fe20007f3e0ff */
[----:B------:R-:W0:Y:S01]  /*12b0*/  LDC R153, c[0x0][0x3b8] ;  /* 0x0000ee00ff997b82 */ /* 0x000e220000000800 */
[-C--:B------:R-:W-:Y:S01]  /*12c0*/  LEA.HI.X.SX32 R145, R15, R4.reuse, 0x1, P0 ;  /* 0x000000040f917211 */ /* 0x080fe200000f0eff */
[----:B------:R4:W2:Y:S01]  /*12d0*/  LDG.E.U16 R203, desc[UR10][R8.64] ;  /* 0x0000000a08cb7981 */ /* 0x0008a2000c1e1500 */
[----:B------:R-:W-:-:S02]  /*12e0*/  LEA.HI.X.SX32 R15, R16, R4, 0x1, P1 ;  /* 0x00000004100f7211 */ /* 0x000fc400008f0eff */
[-C--:B------:R-:W-:Y:S01]  /*12f0*/  IADD3 R182, P1, PT, R17, R5.reuse, RZ ;  /* 0x0000000511b67210 */ /* 0x080fe20007f3e0ff */
[----:B------:R5:W2:Y:S01]  /*1300*/  LDG.E.U16 R144, desc[UR10][R144.64] ;  /* 0x0000000a90907981 */ /* 0x000aa2000c1e1500 */
[-C--:B-1----:R-:W-:Y:S01]  /*1310*/  IADD3 R10, P0, PT, R13, R5.reuse, RZ ;  /* 0x000000050d0a7210 */ /* 0x082fe20007f1e0ff */
[----:B------:R-:W1:Y:S01]  /*1320*/  LDC R159, c[0x0][0x3b8] ;  /* 0x0000ee00ff9f7b82 */ /* 0x000e620000000800 */
[-C--:B------:R-:W-:Y:S01]  /*1330*/  IADD3 R18, P2, PT, R51, R5.reuse, RZ ;  /* 0x0000000533127210 */ /* 0x080fe20007f5e0ff */
[----:B------:R5:W2:Y:S01]  /*1340*/  LDG.E.U16 R27, desc[UR10][R14.64] ;  /* 0x0000000a0e1b7981 */ /* 0x000aa2000c1e1500 */
[-C--:B------:R-:W-:Y:S01]  /*1350*/  LEA.HI.X.SX32 R183, R13, R4.reuse, 0x1, P1 ;  /* 0x000000040db77211 */ /* 0x080fe200008f0eff */
[----:B----4-:R-:W-:Y:S01]  /*1360*/  IMAD R9, R7, 0x68, RZ ;  /* 0x0000006807097824 */ /* 0x010fe200078e02ff */
[-C--:B------:R-:W-:Y:S01]  /*1370*/  LEA.HI.X.SX32 R11, R3, R4.reuse, 0x1, P0 ;  /* 0x00000004030b7211 */ /* 0x080fe200000f0eff */
[----:B------:R-:W-:Y:S01]  /*1380*/  IMAD R13, R7, 0xd0, RZ ;  /* 0x000000d0070d7824 */ /* 0x000fe200078e02ff */
[-C--:B------:R-:W-:Y:S01]  /*1390*/  LEA.HI.X.SX32 R19, R19, R4.reuse, 0x1, P2 ;  /* 0x0000000413137211 */ /* 0x080fe200010f0eff */
[----:B-----5:R-:W-:Y:S01]  /*13a0*/  IMAD R145, R7, 0xda, RZ ;  /* 0x000000da07917824 */ /* 0x020fe200078e02ff */
[-C--:B------:R-:W-:Y:S01]  /*13b0*/  IADD3 R16, P0, PT, R9, R5.reuse, RZ ;  /* 0x0000000509107210 */ /* 0x080fe20007f1e0ff */
[----:B------:R4:W5:Y:S01]  /*13c0*/  LDG.E.U16 R201, desc[UR10][R10.64] ;  /* 0x0000000a0ac97981 */ /* 0x000962000c1e1500 */
[----:B------:R-:W-:Y:S01]  /*13d0*/  IADD3 R76, P2, PT, R13, R5, RZ ;  /* 0x000000050d4c7210 */ /* 0x000fe20007f5e0ff */
[----:B------:R-:W-:Y:S01]  /*13e0*/  IMAD R15, R7, 0x38, RZ ;  /* 0x00000038070f7824 */ /* 0x000fe200078e02ff */
[----:B------:R-:W-:Y:S01]  /*13f0*/  LEA.HI.X.SX32 R17, R17, R4, 0x1, P0 ;  /* 0x0000000411117211 */ /* 0x000fe200000f0eff */
[----:B------:R4:W2:Y:S01]  /*1400*/  LDG.E.U16 R25, desc[UR10][R18.64] ;  /* 0x0000000a12197981 */ /* 0x0008a2000c1e1500 */
[----:B------:R-:W-:Y:S01]  /*1410*/  LEA R3, R7, -R7, 0x3 ;  /* 0x8000000707037211 */ /* 0x000fe200078e18ff */
[----:B------:R-:W0:Y:S01]  /*1420*/  LDC R169, c[0x0][0x3b8] ;  /* 0x0000ee00ffa97b82 */ /* 0x000e220000000800 */
[-C--:B------:R-:W-:Y:S01]  /*1430*/  IADD3 R8, P0, PT, R21, R5.reuse, RZ ;  /* 0x0000000515087210 */ /* 0x080fe20007f1e0ff */
[----:B------:R4:W2:Y:S02]  /*1440*/  LDG.E.U16 R62, desc[UR10][R16.64] ;  /* 0x0000000a103e7981 */ /* 0x0008a4000c1e1500 */
[----:B----4-:R-:W-:-:S02]  /*1450*/  IADD3 R10, P1, PT, R28, R5, RZ ;  /* 0x000000051c0a7210 */ /* 0x010fc40007f3e0ff */
[-C--:B------:R-:W-:Y:S01]  /*1460*/  LEA.HI.X.SX32 R77, R9, R4.reuse, 0x1, P2 ;  /* 0x00000004094d7211 */ /* 0x080fe200010f0eff */
[----:B------:R-:W4:Y:S01]  /*1470*/  LDG.E.U16 R182, desc[UR10][R182.64] ;  /* 0x0000000ab6b67981 */ /* 0x000f22000c1e1500 */
        /* <DEDUP_REMOVED lines=8> */
[----:B------:R-:W-:Y:S01]  /*1500*/  IMAD R28, R7, 0x64, RZ ;  /* 0x00000064071c7824 */ /* 0x000fe200078e02ff */
[-C--:B------:R-:W-:Y:S01]  /*1510*/  IADD3 R14, P0, PT, R19, R5.reuse, RZ ;  /* 0x00000005130e7210 */ /* 0x080fe20007f1e0ff */
[----:B------:R-:W-:Y:S01]  /*1520*/  IMAD R3, R7, 0x19, RZ ;  /* 0x0000001907037824 */ /* 0x000fe200078e02ff */
[-C--:B------:R-:W-:Y:S01]  /*1530*/  IADD3 R18, P2, PT, R21, R5.reuse, RZ ;  /* 0x0000000515127210 */ /* 0x080fe20007f5e0ff */
[----:B------:R1:W2:Y:S01]  /*1540*/  LDG.E.U16 R209, desc[UR10][R8.64] ;  /* 0x0000000a08d17981 */ /* 0x0002a2000c1e1500 */
[-C--:B------:R-:W-:Y:S01]  /*1550*/  LEA.HI.X.SX32 R15, R15, R4.reuse, 0x1, P0 ;  /* 0x000000040f0f7211 */ /* 0x080fe200000f0eff */
[----:B------:R-:W-:Y:S01]  /*1560*/  IMAD R227, R7, 0x8c, RZ ;  /* 0x0000008c07e37824 */ /* 0x000fe200078e02ff */
[-C--:B------:R-:W-:Y:S01]  /*1570*/  IADD3 R142, P0, PT, R17, R5.reuse, RZ ;  /* 0x00000005118e7210 */ /* 0x080fe20007f1e0ff */
[----:B------:R1:W2:Y:S01]  /*1580*/  LDG.E.U16 R198, desc[UR10][R10.64] ;  /* 0x0000000a0ac67981 */ /* 0x0002a2000c1e1500 */
[----:B------:R-:W-:Y:S01]  /*1590*/  LEA.HI.X.SX32 R19, R19, R4, 0x1, P2 ;  /* 0x0000000413137211 */ /* 0x000fe200010f0eff */
[----:B------:R-:W0:Y:S01]  /*15a0*/  LDC R195, c[0x0][0x3b8] ;  /* 0x0000ee00ffc37b82 */ /* 0x000e220000000800 */
[-C--:B------:R-:W-:Y:S01]  /*15b0*/  IADD3 R16, P2, PT, R78, R5.reuse, RZ ;  /* 0x000000054e107210 */ /* 0x080fe20007f5e0ff */
[----:B------:R1:W2:Y:S02]  /*15c0*/  LDG.E.U16 R75, desc[UR10][R14.64] ;  /* 0x0000000a0e4b7981 */ /* 0x0002a4000c1e1500 */
[----:B-1----:R-:W-:-:S02]  /*15d0*/  IADD3 R8, P1, PT, R28, R5, RZ ;  /* 0x000000051c087210 */ /* 0x002fc40007f3e0ff */
[-C--:B------:R-:W-:Y:S01]  /*15e0*/  LEA.HI.X.SX32 R143, R3, R4.reuse, 0x1, P0 ;  /* 0x00000004038f7211 */ /* 0x080fe200000f0eff */
[----:B------:R1:W2:Y:S01]  /*15f0*/  LDG.E.U16 R76, desc[UR10][R76.64] ;  /* 0x0000000a4c4c7981 */ /* 0x0002a2000c1e1500 */
[----:B------:R-:W-:Y:S01]  /*1600*/  IMAD R11, R7, 0x36, RZ ;  /* 0x00000036070b7824 */ /* 0x000fe200078e02ff */
[-C--:B------:R-:W-:Y:S01]  /*1610*/  LEA.HI.X.SX32 R9, R17, R4.reuse, 0x1, P1 ;  /* 0x0000000411097211 */ /* 0x080fe200008f0eff */
[C---:B------:R-:W-:Y:S01]  /*1620*/  IMAD R3, R7.reuse, 0x1b, RZ ;  /* 0x0000001b07037824 */ /* 0x040fe200078e02ff */
[-C--:B------:R-:W-:Y:S01]  /*1630*/  LEA.HI.X.SX32 R17, R28, R4.reuse, 0x1, P2 ;  /* 0x000000041c117211 */ /* 0x080fe200010f0eff */
[----:B------:R-:W-:Y:S01]  /*1640*/  IMAD R28, R7, 0x3a, RZ ;  /* 0x0000003a071c7824 */ /* 0x000fe200078e02ff */
[-C--:B------:R-:W-:Y:S01]  /*1650*/  IADD3 R180, P0, PT, R11, R5.reuse, RZ ;  /* 0x000000050bb47210 */ /* 0x080fe20007f1e0ff */
[----:B------:R-:W2:Y:S03]  /*1660*/  LDG.E.U16 R100, desc[UR10][R8.64] ;  /* 0x0000000a08647981 */ /* 0x000ea6000c1e1500 */
[----:B------:R-:W-:Y:S01]  /*1670*/  LEA.HI.X.SX32 R181, R3, R4, 0x1, P0 ;  /* 0x0000000403b57211 */ /* 0x000fe200000f0eff */
[----:B------:R1:W2:Y:S01]  /*1680*/  LDG.E.U16 R56, desc[UR10][R16.64] ;  /* 0x0000000a10387981 */ /* 0x0002a2000c1e1500 */
[----:B------:R-:W-:Y:S01]  /*1690*/  IMAD R3, R7, 0x1d, RZ ;  /* 0x0000001d07037824 */ /* 0x000fe200078e02ff */
[----:B------:R-:W-:-:S02]  /*16a0*/  IADD3 R176, P0, PT, R28, R5, RZ ;  /* 0x000000051cb07210 */ /* 0x000fc40007f1e0ff */
[-C--:B------:R-:W-:Y:S01]  /*16b0*/  IADD3 R14, P2, PT, R52, R5.reuse, RZ ;  /* 0x00000005340e7210 */ /* 0x080fe20007f5e0ff */
[----:B------:R1:W2:Y:S01]  /*16c0*/  LDG.E.U16 R46, desc[UR10][R18.64] ;  /* 0x0000000a122e7981 */ /* 0x0002a2000c1e1500 */
[-C--:B------:R-:W-:Y:S02]  /*16d0*/  LEA.HI.X.SX32 R177, R3, R4.reuse, 0x1, P0 ;  /* 0x0000000403b17211 */ /* 0x080fe400000f0eff */
[-C--:B------:R-:W-:Y:S01]  /*16e0*/  IADD3 R10, P1, PT, R29, R5.reuse, RZ ;  /* 0x000000051d0a7210 */ /* 0x080fe20007f3e0ff */
[C---:B-1----:R-:W-:Y:S01]  /*16f0*/  IMAD R77, R7.reuse, 0xf8, RZ ;  /* 0x000000f8074d7824 */ /* 0x042fe200078e02ff */
[----:B------:R-:W2:Y:S01]  /*1700*/  LDG.E.U16 R142, desc[UR10][R142.64] ;  /* 0x0000000a8e8e7981 */ /* 0x000ea2000c1e1500 */
[C---:B------:R-:W-:Y:S02]  /*1710*/  IMAD R17, R7.reuse, 0x74, RZ ;  /* 0x0000007407117824 */ /* 0x040fe400078e02ff */
[----:B------:R-:W-:Y:S01]  /*1720*/  IMAD R3, R7, 0xe8, RZ ;  /* 0x000000e807037824 */ /* 0x000fe200078e02ff */
[-C--:B------:R-:W-:Y:S01]  /*1730*/  LEA.HI.X.SX32 R15, R29, R4.reuse, 0x1, P2 ;  /* 0x000000041d0f7211 */ /* 0x080fe200010f0eff */
[----:B------:R-:W-:Y:S01]  /*1740*/  IMAD R18, R7, 0x1e, RZ ;  /* 0x0000001e07127824 */ /* 0x000fe200078e02ff */
[-C--:B------:R-:W-:Y:S01]  /*1750*/  IADD3 R8, P0, PT, R17, R5.reuse, RZ ;  /* 0x0000000511087210 */ /* 0x080fe20007f1e0ff */
[----:B------:R-:W2:Y:S03]  /*1760*/  LDG.E.U16 R178, desc[UR10][R178.64] ;  /* 0x0000000ab2b27981 */ /* 0x000ea6000c1e1500 */
[----:B------:R-:W-:Y:S01]  /*1770*/  LEA.HI.X.SX32 R9, R28, R4, 0x1, P0 ;  /* 0x000000041c097211 */ /* 0x000fe200000f0eff */
[----:B------:R-:W2:Y:S01]  /*1780*/  LDG.E.U16 R55, desc[UR10][R14.64] ;  /* 0x0000000a0e377981 */ /* 0x000ea2000c1e1500 */
[----:B------:R-:W-:-:S02]  /*1790*/  IADD3 R16, P2, PT, R3, R5, RZ ;  /* 0x0000000503107210 */ /* 0x000fc40007f5e0ff */
[-C--:B------:R-:W-:Y:S01]  /*17a0*/  LEA.HI.X.SX32 R11, R11, R4.reuse, 0x1, P1 ;  /* 0x000000040b0b7211 */ /* 0x080fe200008f0eff */
[----:B------:R1:W2:Y:S01]  /*17b0*/  LDG.E.U16 R99, desc[UR10][R8.64] ;  /* 0x0000000a08637981 */ /* 0x0002a2000c1e1500 */
[----:B------:R-:W-:Y:S02]  /*17c0*/  LEA R29, R7, -R7, 0x4 ;  /* 0x80000007071d7211 */ /* 0x000fe400078e20ff */
[-C--:B------:R-:W-:Y:S01]  /*17d0*/  IADD3 R196, P0, PT, R18, R5.reuse, RZ ;  /* 0x0000000512c47210 */ /* 0x080fe20007f1e0ff */
[----:B------:R0:W2:Y:S01]  /*17e0*/  LDG.E.U16 R19, desc[UR10][R10.64] ;  /* 0x0000000a0a137981 */ /* 0x0000a2000c1e1500 */
[-C--:B------:R-:W-:Y:S02]  /*17f0*/  IADD3 R174, P1, PT, R32, R5.reuse, RZ ;  /* 0x0000000520ae7210 */ /* 0x080fe40007f3e0ff */
[-C--:B------:R-:W-:Y:S01]  /*1800*/  LEA.HI.X.SX32 R17, R17, R4.reuse, 0x1, P2 ;  /* 0x0000000411117211 */ /* 0x080fe200010f0eff */
[----:B------:R-:W2:Y:S01]  /*1810*/  LDG.E.U16 R180, desc[UR10][R180.64] ;  /* 0x0000000ab4b47981 */ /* 0x000ea2000c1e1500 */
[----:B-1----:R-:W-:Y:S01]  /*1820*/  IMAD R8, R7, 0x3e, RZ ;  /* 0x0000003e07087824 */ /* 0x002fe200078e02ff */
[----:B------:R-:W-:Y:S01]  /*1830*/  IADD3 R14, P2, PT, R33, R5, RZ ;  /* 0x00000005210e7210 */ /* 0x000fe20007f5e0ff */
[----:B------:R-:W-:Y:S01]  /*1840*/  IMAD R9, R7, 0x3b, RZ ;  /* 0x0000003b07097824 */ /* 0x000fe200078e02ff */
[-C--:B------:R-:W-:Y:S01]  /*1850*/  LEA.HI.X.SX32 R197, R29, R4.reuse, 0x1, P0 ;  /* 0x000000041dc57211 */ /* 0x080fe200000f0eff */
[----:B------:R1:W2:Y:S01]  /*1860*/  LDG.E.U16 R54, desc[UR10][R16.64] ;  /* 0x0000000a10367981 */ /* 0x0002a2000c1e1500 */
[----:B------:R-:W-:-:S02]  /*1870*/  LEA.HI.X.SX32 R175, R18, R4, 0x1, P1 ;  /* 0x0000000412af7211 */ /* 0x000fc400008f0eff */
[C---:B0-----:R-:W-:Y:S01]  /*1880*/  LEA R11, R7.reuse, -R7, 0x5 ;  /* 0x80000007070b7211 */ /* 0x041fe200078e28ff */
[C---:B------:R-:W-:Y:S01]  /*1890*/  IMAD R143, R7.reuse, 0xd2, RZ ;  /* 0x000000d2078f7824 */ /* 0x040fe200078e02ff */
[-C--:B------:R-:W-:Y:S01]  /*18a0*/  IADD3 R172, P0, PT, R8, R5.reuse, RZ ;  /* 0x0000000508ac7210 */ /* 0x080fe20007f1e0ff */
[C---:B------:R-:W-:Y:S01]  /*18b0*/  IMAD R179, R7.reuse, 0xb4, RZ ;  /* 0x000000b407b37824 */ /* 0x040fe200078e02ff */
[-C--:B------:R-:W-:Y:S01]  /*18c0*/  IADD3 R10, P1, PT, R222, R5.reuse, RZ ;  /* 0x00000005de0a7210 */ /* 0x080fe20007f3e0ff */
[C---:B------:R-:W-:Y:S01]  /*18d0*/  IMAD R183, R7.reuse, 0xd4, RZ ;  /* 0x000000d407b77824 */ /* 0x040fe200078e02ff */
[-C--:B------:R-:W-:Y:S01]  /*18e0*/  LEA.HI.X.SX32 R15, R32, R4.reuse, 0x1, P2 ;  /* 0x00000004200f7211 */ /* 0x080fe200010f0eff */
[C---:B-1----:R-:W-:Y:S01]  /*18f0*/  IMAD R17, R7.reuse, 0x79, RZ ;  /* 0x0000007907117824 */ /* 0x042fe200078e02ff */
[-C--:B------:R-:W-:Y:S01]  /*1900*/  IADD3 R28, P2, PT, R80, R5.reuse, RZ ;  /* 0x00000005501c7210 */ /* 0x080fe20007f5e0ff */
[----:B------:R-:W-:Y:S01]  /*1910*/  IMAD R181, R7, 0xc4, RZ ;  /* 0x000000c407b57824 */ /* 0x000fe200078e02ff */
[-C--:B------:R-:W-:Y:S01]  /*1920*/  LEA.HI.X.SX32 R173, R11, R4.reuse, 0x1, P0 ;  /* 0x000000040bad7211 */ /* 0x080fe200000f0eff */
[----:B------:R0:W2:Y:S01]  /*1930*/  LDG.E.U16 R61, desc[UR10][R14.64] ;  /* 0x0000000a0e3d7981 */ /* 0x0000a2000c1e1500 */
[-C--:B------:R-:W-:Y:S01]  /*1940*/  LEA.HI.X.SX32 R11, R9, R4.reuse, 0x1, P1 ;  /* 0x00000004090b7211 */ /* 0x080fe200008f0eff */
[----:B------:R-:W-:Y:S01]  /*1950*/  IMAD R9, R7, 0xf2, RZ ;  /* 0x000000f207097824 */ /* 0x000fe200078e02ff */
[----:B------:R-:W-:Y:S01]  /*1960*/  LEA.HI.X.SX32 R29, R33, R4, 0x1, P2 ;  /* 0x00000004211d7211 */ /* 0x000fe200010f0eff */
[----:B------:R-:W2:Y:S01]  /*1970*/  LDG.E.U16 R172, desc[UR10][R172.64] ;  /* 0x0000000aacac7981 */ /* 0x000ea2000c1e1500 */
[----:B------:R-:W-:-:S02]  /*1980*/  IADD3 R40, P2, PT, R35, R5, RZ ;  /* 0x0000000523287210 */ /* 0x000fc40007f5e0ff */
[-C--:B------:R-:W-:Y:S01]  /*1990*/  IADD3 R16, P1, PT, R9, R5.reuse, RZ ;  /* 0x0000000509107210 */ /* 0x080fe20007f3e0ff */
[----:B------:R1:W3:Y:S01]  /*19a0*/  LDG.E.U16 R48, desc[UR10][R28.64] ;  /* 0x0000000a1c307981 */ /* 0x0002e2000c1e1500 */
[C---:B0-----:R-:W-:Y:S01]  /*19b0*/  IMAD R15, R7.reuse, 0x3d, RZ ;  /* 0x0000003d070f7824 */ /* 0x041fe200078e02ff */
[-C--:B------:R-:W-:Y:S01]  /*19c0*/  IADD3 R14, P0, PT, R36, R5.reuse, RZ ;  /* 0x00000005240e7210 */ /* 0x080fe20007f1e0ff */
[----:B------:R-:W-:Y:S01]  /*19d0*/  IMAD R33, R7, 0x7b, RZ ;  /* 0x0000007b07217824 */ /* 0x000fe200078e02ff */
[-C--:B------:R-:W-:Y:S01]  /*19e0*/  LEA.HI.X.SX32 R17, R17, R4.reuse, 0x1, P1 ;  /* 0x0000000411117211 */ /* 0x080fe200008f0eff */
[----:B------:R0:W3:Y:S01]  /*19f0*/  LDG.E.U16 R85, desc[UR10][R10.64] ;  /* 0x0000000a0a557981 */ /* 0x0000e2000c1e1500 */
[-C--:B------:R-:W-:Y:S02]  /*1a00*/  LEA.HI.X.SX32 R41, R15, R4.reuse, 0x1, P2 ;  /* 0x000000040f297211 */ /* 0x080fe400010f0eff */
[-C--:B------:R-:W-:Y:S01]  /*1a10*/  LEA.HI.X.SX32 R15, R8, R4.reuse, 0x1, P0 ;  /* 0x00000004080f7211 */ /* 0x080fe200000f0eff */
[----:B------:R-:W-:Y:S01]  /*1a20*/  IMAD R200, R159, 0x1d4, RZ ;  /* 0x000001d49fc87824 */ /* 0x000fe200078e02ff */
[-C--:B-1----:R-:W-:Y:S01]  /*1a30*/  IADD3 R28, P0, PT, R82, R5.reuse, RZ ;  /* 0x00000005521c7210 */ /* 0x082fe20007f1e0ff */
[----:B------:R1:W3:Y:S01]  /*1a40*/  LDG.E.U16 R8, desc[UR10][R16.64] ;  /* 0x0000000a10087981 */ /* 0x0002e2000c1e1500 */
[-C--:B------:R-:W-:Y:S01]  /*1a50*/  IADD3 R32, P2, PT, R244, R5.reuse, RZ ;  /* 0x00000005f4207210 */ /* 0x080fe20007f5e0ff */
[----:B------:R-:W-:Y:S01]  /*1a60*/  IMAD R173, R7, 0xa4, RZ ;  /* 0x000000a407ad7824 */ /* 0x000fe200078e02ff */
[-C--:B------:R-:W-:Y:S01]  /*1a70*/  IADD3 R34, P1, PT, R77, R5.reuse, RZ ;  /* 0x000000054d227210 */ /* 0x080fe20007f3e0ff */
[----:B0-----:R-:W-:Y:S01]  /*1a80*/  IMAD R11, R7, 0x7d, RZ ;  /* 0x0000007d070b7824 */ /* 0x001fe200078e02ff */
[-C--:B------:R-:W-:Y:S01]  /*1a90*/  LEA.HI.X.SX32 R29, R35, R4.reuse, 0x1, P0 ;  /* 0x00000004231d7211 */ /* 0x080fe200000f0eff */
[----:B------:R0:W3:Y:S01]  /*1aa0*/  LDG.E.U16 R18, desc[UR10][R14.64] ;  /* 0x0000000a0e127981 */ /* 0x0000e2000c1e1500 */
[-C--:B------:R-:W-:Y:S01]  /*1ab0*/  LEA.HI.X.SX32 R33, R33, R4.reuse, 0x1, P2 ;  /* 0x0000000421217211 */ /* 0x080fe200010f0eff */
[----:B------:R-:W2:Y:S01]  /*1ac0*/  LDC R159, c[0x0][0x3b8] ;  /* 0x0000ee00ff9f7b82 */ /* 0x000ea20000000800 */
[----:B------:R-:W-:Y:S01]  /*1ad0*/  LEA.HI.X.SX32 R35, R36, R4, 0x1, P1 ;  /* 0x0000000424237211 */ /* 0x000fe200008f0eff */
[----:B------:R-:W3:Y:S01]  /*1ae0*/  LDG.E.U16 R98, desc[UR10][R28.64] ;  /* 0x0000000a1c627981 */ /* 0x000ee2000c1e1500 */
[----:B------:R-:W-:-:S02]  /*1af0*/  IADD3 R36, P2, PT, R74, R5, RZ ;  /* 0x000000054a247210 */ /* 0x000fc40007f5e0ff */
[----:B-1----:R-:W-:Y:S01]  /*1b00*/  LEA R17, R7, R7, 0x5 ;  /* 0x0000000707117211 */ /* 0x002fe200078e28ff */
[----:B------:R1:W3:Y:S01]  /*1b10*/  LDG.E.U16 R84, desc[UR10][R32.64] ;  /* 0x0000000a20547981 */ /* 0x0002e2000c1e1500 */
[-C--:B------:R-:W-:Y:S02]  /*1b20*/  LEA.HI.X.SX32 R37, R11, R4.reuse, 0x1, P2 ;  /* 0x000000040b257211 */ /* 0x080fe400010f0eff */
[-C--:B------:R-:W-:Y:S01]  /*1b30*/  IADD3 R170, P2, PT, R44, R5.reuse, RZ ;  /* 0x000000052caa7210 */ /* 0x080fe20007f5e0ff */
[----:B------:R1:W3:Y:S01]  /*1b40*/  LDG.E.U16 R53, desc[UR10][R34.64] ;  /* 0x0000000a22357981 */ /* 0x0002e2000c1e1500 */
[CC--:B------:R-:W-:Y:S02]  /*1b50*/  IADD3 R10, P0, PT, R38.reuse, R5.reuse, RZ ;  /* 0x00000005260a7210 */ /* 0x0c0fe40007f1e0ff */
[-C--:B0-----:R-:W-:Y:S01]  /*1b60*/  LEA R14, P1, R7, R5.reuse, 0x2 ;  /* 0x00000005070e7211 */ /* 0x081fe200078210ff */
[----:B------:R-:W3:Y:S01]  /*1b70*/  LDG.E.U16 R40, desc[UR10][R40.64] ;  /* 0x0000000a28287981 */ /* 0x000ee2000c1e1500 */
[-C--:B------:R-:W-:Y:S01]  /*1b80*/  LEA.HI.X.SX32 R171, R17, R4.reuse, 0x1, P2 ;  /* 0x0000000411ab7211 */ /* 0x080fe200010f0eff */
[C---:B------:R-:W-:Y:S01]  /*1b90*/  IMAD R17, R7.reuse, 0x29, RZ ;  /* 0x0000002907117824 */ /* 0x040fe200078e02ff */
[CC--:B------:R-:W-:Y:S01]  /*1ba0*/  LEA.HI.X.SX32 R11, R7.reuse, R4.reuse, 0x1, P0 ;  /* 0x00000004070b7211 */ /* 0x0c0fe200000f0eff */
[C---:B-1----:R-:W-:Y:S01]  /*1bb0*/  IMAD R33, R7.reuse, 0x39, RZ ;  /* 0x0000003907217824 */ /* 0x042fe200078e02ff */
[-C--:B------:R-:W-:Y:S01]  /*1bc0*/  LEA.HI.X.SX32 R15, R38, R4.reuse, 0x1, P1 ;  /* 0x00000004260f7211 */ /* 0x080fe200008f0eff */
[----:B------:R-:W-:Y:S01]  /*1bd0*/  IMAD R29, R7, 0x31, RZ ;  /* 0x00000031071d7824 */ /* 0x000fe200078e02ff */
[-C--:B------:R-:W-:Y:S01]  /*1be0*/  IADD3 R130, P0, PT, R64, R5.reuse, RZ ;  /* 0x0000000540827210 */ /* 0x080fe20007f1e0ff */
[----:B------:R0:W3:Y:S03]  /*1bf0*/  LDG.E.U16 R221, desc[UR10][R10.64] ;  /* 0x0000000a0add7981 */ /* 0x0000e6000c1e1500 */
[----:B------:R-:W-:Y:S01]  /*1c00*/  LEA.HI.X.SX32 R131, R17, R4, 0x1, P0 ;  /* 0x0000000411837211 */ /* 0x000fe200000f0eff */
[----:B------:R1:W3:Y:S01]  /*1c10*/  LDG.E.U16 R219, desc[UR10][R14.64] ;  /* 0x0000000a0edb7981 */ /* 0x0002e2000c1e1500 */
[----:B------:R-:W-:Y:S01]  /*1c20*/  IMAD R17, R7, 0x49, RZ ;  /* 0x0000004907117824 */ /* 0x000fe200078e02ff */
[-C--:B------:R-:W-:Y:S01]  /*1c30*/  IADD3 R110, P1, PT, R65, R5.reuse, RZ ;  /* 0x00000005416e7210 */ /* 0x080fe20007f3e0ff */
[----:B------:R-:W-:Y:S01]  /*1c40*/  IMAD R35, R7, 0x69, RZ ;  /* 0x0000006907237824 */ /* 0x000fe200078e02ff */
[----:B------:R1:W3:Y:S01]  /*1c50*/  LDG.E.U16 R130, desc[UR10][R130.64] ;  /* 0x0000000a82827981 */ /* 0x0002e2000c1e1500 */
[----:B0-----:R-:W-:-:S03]  /*1c60*/  IADD3 R10, P2, PT, R66, R5, RZ ;  /* 0x00000005420a7210 */ /* 0x001fc60007f5e0ff */
[----:B------:R-:W3:Y:S01]  /*1c70*/  LDG.E.U16 R32, desc[UR10][R36.64] ;  /* 0x0000000a24207981 */ /* 0x000ee2000c1e1500 */
[----:B-1----:R-:W-:Y:S02]  /*1c80*/  LEA R15, R7, R7, 0x6 ;  /* 0x00000007070f7211 */ /* 0x002fe400078e30ff */
[-C--:B------:R-:W-:Y:S01]  /*1c90*/  IADD3 R14, P0, PT, R121, R5.reuse, RZ ;  /* 0x00000005790e7210 */ /* 0x080fe20007f1e0ff */
[----:B------:R-:W3:Y:S01]  /*1ca0*/  LDG.E.U16 R170, desc[UR10][R170.64] ;  /* 0x0000000aaaaa7981 */ /* 0x000ee2000c1e1500 */
[-C--:B------:R-:W-:Y:S02]  /*1cb0*/  LEA.HI.X.SX32 R11, R33, R4.reuse, 0x1, P2 ;  /* 0x00000004210b7211 */ /* 0x080fe400010f0eff */
[-C--:B------:R-:W-:Y:S01]  /*1cc0*/  LEA.HI.X.SX32 R15, R15, R4.reuse, 0x1, P0 ;  /* 0x000000040f0f7211 */ /* 0x080fe200000f0eff */
[----:B------:R0:W3:Y:S01]  /*1cd0*/  LDG.E.U16 R174, desc[UR10][R174.64] ;  /* 0x0000000aaeae7981 */ /* 0x0000e2000c1e1500 */
[-C--:B------:R-:W-:Y:S01]  /*1ce0*/  IADD3 R16, P0, PT, R129, R5.reuse, RZ ;  /* 0x0000000581107210 */ /* 0x080fe20007f1e0ff */
[----:B------:R-:W-:Y:S01]  /*1cf0*/  IMAD R33, R7, 0x59, RZ ;  /* 0x0000005907217824 */ /* 0x000fe200078e02ff */
[-C--:B------:R-:W-:Y:S01]  /*1d00*/  LEA.HI.X.SX32 R111, R29, R4.reuse, 0x1, P1 ;  /* 0x000000041d6f7211 */ /* 0x080fe200008f0eff */
[----:B------:R1:W3:Y:S01]  /*1d10*/  LDG.E.U16 R108, desc[UR10][R14.64] ;  /* 0x0000000a0e6c7981 */ /* 0x0002e2000c1e1500 */
[----:B------:R-:W-:Y:S01]  /*1d20*/  LEA.HI.X.SX32 R17, R17, R4, 0x1, P0 ;  /* 0x0000000411117211 */ /* 0x000fe200000f0eff */
[C---:B------:R-:W-:Y:S01]  /*1d30*/  IMAD R29, R7.reuse, 0x51, RZ ;  /* 0x00000051071d7824 */ /* 0x040fe200078e02ff */
[-C--:B------:R-:W-:Y:S01]  /*1d40*/  IADD3 R28, P1, PT, R126, R5.reuse, RZ ;  /* 0x000000057e1c7210 */ /* 0x080fe20007f3e0ff */
[----:B------:R1:W3:Y:S01]  /*1d50*/  LDG.E.U16 R109, desc[UR10][R10.64] ;  /* 0x0000000a0a6d7981 */ /* 0x0002e2000c1e1500 */
[C---:B------:R-:W-:Y:S01]  /*1d60*/  IMAD R131, R7.reuse, 0xaa, RZ ;  /* 0x000000aa07837824 */ /* 0x040fe200078e02ff */
[----:B0-----:R-:W0:Y:S02]  /*1d70*/  LDC R175, c[0x0][0x3b8] ;  /* 0x0000ee00ffaf7b82 */ /* 0x001e240000000800 */
[----:B------:R1:W3:Y:S02]  /*1d80*/  LDG.E.U16 R110, desc[UR10][R110.64] ;  /* 0x0000000a6e6e7981 */ /* 0x0002e4000c1e1500 */
[----:B-1----:R-:W-:Y:S01]  /*1d90*/  IMAD R15, R7, 0x61, RZ ;  /* 0x00000061070f7824 */ /* 0x002fe200078e02ff */
[-C--:B------:R-:W-:Y:S01]  /*1da0*/  IADD3 R14, P0, PT, R139, R5.reuse, RZ ;  /* 0x000000058b0e7210 */ /* 0x080fe20007f1e0ff */
[----:B------:R1:W3:Y:S01]  /*1db0*/  LDG.E.U16 R107, desc[UR10][R16.64] ;  /* 0x0000000a106b7981 */ /* 0x0002e2000c1e1500 */
[----:B------:R-:W-:-:S02]  /*1dc0*/  IADD3 R10, P2, PT, R133, R5, RZ ;  /* 0x00000005850a7210 */ /* 0x000fc40007f5e0ff */
[-C--:B------:R-:W-:Y:S01]  /*1dd0*/  LEA.HI.X.SX32 R15, R15, R4.reuse, 0x1, P0 ;  /* 0x000000040f0f7211 */ /* 0x080fe200000f0eff */
[----:B------:R1:W3:Y:S01]  /*1de0*/  LDG.E.U16 R186, desc[UR10][R186.64] ;  /* 0x0000000ababa7981 */ /* 0x0002e2000c1e1500 */
[-C--:B------:R-:W-:Y:S01]  /*1df0*/  LEA.HI.X.SX32 R29, R29, R4.reuse, 0x1, P1 ;  /* 0x000000041d1d7211 */ /* 0x080fe200008f0eff */
[----:B------:R-:W-:Y:S01]  /*1e00*/  IMAD R111, R7, 0x8a, RZ ;  /* 0x0000008a076f7824 */ /* 0x000fe200078e02ff */
[-C--:B------:R-:W-:Y:S01]  /*1e10*/  LEA.HI.X.SX32 R11, R33, R4.reuse, 0x1, P2 ;  /* 0x00000004210b7211 */ /* 0x080fe200010f0eff */
[----:B------:R1:W3:Y:S02]  /*1e20*/  LDG.E.U16 R105, desc[UR10][R14.64] ;  /* 0x0000000a0e697981 */ /* 0x0002e4000c1e1500 */
[-C--:B-1----:R-:W-:Y:S01]  /*1e30*/  IADD3 R16, P1, PT, R143, R5.reuse, RZ ;  /* 0x000000058f107210 */ /* 0x082fe20007f3e0ff */
[----:B------:R-:W-:Y:S01]  /*1e40*/  IMAD R33, R7, 0x45, RZ ;  /* 0x0000004507217824 */ /* 0x000fe200078e02ff */
[----:B------:R1:W3:Y:S02]  /*1e50*/  LDG.E.U16 R106, desc[UR10][R28.64] ;  /* 0x0000000a1c6a7981 */ /* 0x0002e4000c1e1500 */
[----:B------:R-:W-:Y:S01]  /*1e60*/  LEA.HI.X.SX32 R17, R35, R4, 0x1, P1 ;  /* 0x0000000423117211 */ /* 0x000fe200008f0eff */
[C---:B------:R-:W-:Y:S01]  /*1e70*/  IMAD R37, R7.reuse, 0x71, RZ ;  /* 0x0000007107257824 */ /* 0x040fe200078e02ff */
[----:B------:R-:W0:Y:S01]  /*1e80*/  LDC R187, c[0x0][0x3b8] ;  /* 0x0000ee00ffbb7b82 */ /* 0x000e220000000800 */
[----:B------:R1:W3:Y:S01]  /*1e90*/  LDG.E.U16 R87, desc[UR10][R10.64] ;  /* 0x0000000a0a577981 */ /* 0x0002e2000c1e1500 */
[----:B------:R-:W-:Y:S01]  /*1ea0*/  IMAD R15, R7, 0x4d, RZ ;  /* 0x0000004d070f7824 */ /* 0x000fe200078e02ff */
[----:B------:R-:W-:-:S02]  /*1eb0*/  IADD3 R102, P2, PT, R152, R5, RZ ;  /* 0x0000000598667210 */ /* 0x000fc40007f5e0ff */
[----:B------:R1:W3:Y:S02]  /*1ec0*/  LDG.E.U16 R104, desc[UR10][R16.64] ;  /* 0x0000000a10687981 */ /* 0x0002e4000c1e1500 */
[-C--:B-1----:R-:W-:Y:S02]  /*1ed0*/  IADD3 R28, P1, PT, R127, R5.reuse, RZ ;  /* 0x000000057f1c7210 */ /* 0x082fe40007f3e0ff */
[----:B------:R1:W3:Y:S01]  /*1ee0*/  LDG.E.U16 R176, desc[UR10][R176.64] ;  /* 0x0000000ab0b07981 */ /* 0x0002e2000c1e1500 */
[-C--:B------:R-:W-:Y:S02]  /*1ef0*/  IADD3 R10, P0, PT, R111, R5.reuse, RZ ;  /* 0x000000056f0a7210 */ /* 0x080fe40007f1e0ff */
[-C--:B------:R-:W-:Y:S01]  /*1f00*/  LEA.HI.X.SX32 R29, R15, R4.reuse, 0x1, P1 ;  /* 0x000000040f1d7211 */ /* 0x080fe200008f0eff */
[----:B------:R-:W-:Y:S01]  /*1f10*/  IMAD R15, R7, 0x55, RZ ;  /* 0x00000055070f7824 */ /* 0x000fe200078e02ff */
[-C--:B------:R-:W-:Y:S01]  /*1f20*/  LEA.HI.X.SX32 R11, R33, R4.reuse, 0x1, P0 ;  /* 0x00000004210b7211 */ /* 0x080fe200000f0eff */
[----:B------:R-:W3:Y:S01]  /*1f30*/  LDG.E.U16 R184, desc[UR10][R184.64] ;  /* 0x0000000ab8b87981 */ /* 0x000ee2000c1e1500 */
[-C--:B------:R-:W-:Y:S01]  /*1f40*/  IADD3 R42, P0, PT, R131, R5.reuse, RZ ;  /* 0x00000005832a7210 */ /* 0x080fe20007f1e0ff */
[----:B------:R-:W-:Y:S01]  /*1f50*/  IMAD R33, R7, 0x5d, RZ ;  /* 0x0000005d07217824 */ /* 0x000fe200078e02ff */
[-C--:B------:R-:W-:Y:S01]  /*1f60*/  LEA.HI.X.SX32 R103, R37, R4.reuse, 0x1, P2 ;  /* 0x0000000425677211 */ /* 0x080fe200010f0eff */
[----:B------:R1:W3:Y:S01]  /*1f70*/  LDG.E.U16 R39, desc[UR10][R10.64] ;  /* 0x0000000a0a277981 */ /* 0x0002e2000c1e1500 */
[----:B------:R-:W-:Y:S01]  /*1f80*/  LEA.HI.X.SX32 R43, R15, R4, 0x1, P0 ;  /* 0x000000040f2b7211 */ /* 0x000fe200000f0eff */
[----:B------:R-:W-:Y:S01]  /*1f90*/  IMAD R35, R7, 0x65, RZ ;  /* 0x0000006507237824 */ /* 0x000fe200078e02ff */
[-C--:B------:R-:W-:Y:S01]  /*1fa0*/  IADD3 R16, P1, PT, R135, R5.reuse, RZ ;  /* 0x0000000587107210 */ /* 0x080fe20007f3e0ff */
[----:B------:R0:W3:Y:S01]  /*1fb0*/  LDG.E.U16 R38, desc[UR10][R28.64] ;  /* 0x0000000a1c267981 */ /* 0x0000e2000c1e1500 */
[-C--:B------:R-:W-:Y:S01]  /*1fc0*/  IADD3 R14, P2, PT, R137, R5.reuse, RZ ;  /* 0x00000005890e7210 */ /* 0x080fe20007f5e0ff */
[C---:B------:R-:W-:Y:S01]  /*1fd0*/  IMAD R41, R7.reuse, 0x25, RZ ;  /* 0x0000002507297824 */ /* 0x040fe200078e02ff */
[----:B-1----:R-:W1:Y:S01]  /*1fe0*/  LDC R177, c[0x0][0x3b8] ;  /* 0x0000ee00ffb17b82 */ /* 0x002e620000000800 */
[C---:B------:R-:W-:Y:S01]  /*1ff0*/  IMAD R171, R7.reuse, 0x94, RZ ;  /* 0x0000009407ab7824 */ /* 0x040fe200078e02ff */
[----:B------:R-:W3:Y:S01]  /*2000*/  LDG.E.U16 R102, desc[UR10][R102.64] ;  /* 0x0000000a66667981 */ /* 0x000ee2000c1e1500 */
[----:B------:R-:W-:Y:S01]  /*2010*/  IMAD R11, R7, 0x6d, RZ ;  /* 0x0000006d070b7824 */ /* 0x000fe200078e02ff */
[----:B------:R-:W-:-:S02]  /*2020*/  IADD3 R10, P0, PT, R145, R5, RZ ;  /* 0x00000005910a7210 */ /* 0x000fc40007f1e0ff */
[-C--:B------:R-:W-:Y:S01]  /*2030*/  LEA.HI.X.SX32 R17, R33, R4.reuse, 0x1, P1 ;  /* 0x0000000421117211 */ /* 0x080fe200008f0eff */
[----:B0-----:R-:W-:Y:S01]  /*2040*/  IMAD R29, R7, 0x75, RZ ;  /* 0x00000075071d7824 */ /* 0x001fe200078e02ff */
[-C--:B------:R-:W-:Y:S01]  /*2050*/  LEA.HI.X.SX32 R11, R11, R4.reuse, 0x1, P0 ;  /* 0x000000040b0b7211 */ /* 0x080fe200000f0eff */
[----:B------:R-:W3:Y:S01]  /*2060*/  LDG.E.U16 R37, desc[UR10][R42.64] ;  /* 0x0000000a2a257981 */ /* 0x000ee2000c1e1500 */
[-C--:B------:R-:W-:Y:S01]  /*2070*/  LEA.HI.X.SX32 R15, R35, R4.reuse, 0x1, P2 ;  /* 0x00000004230f7211 */ /* 0x080fe200010f0eff */
[----:B------:R-:W-:Y:S01]  /*2080*/  IMAD R202, R175, 0x1b6, RZ ;  /* 0x000001b6afca7824 */ /* 0x000fe200078e02ff */
[-C--:B------:R-:W-:Y:S01]  /*2090*/  IADD3 R28, P0, PT, R147, R5.reuse, RZ ;  /* 0x00000005931c7210 */ /* 0x080fe20007f1e0ff */
[----:B------:R0:W3:Y:S01]  /*20a0*/  LDG.E.U16 R36, desc[UR10][R16.64] ;  /* 0x0000000a10247981 */ /* 0x0000e2000c1e1500 */
[----:B------:R-:W-:Y:S01]  /*20b0*/  IADD3 R92, P1, PT, R164, R5, RZ ;  /* 0x00000005a45c7210 */ /* 0x000fe20007f3e0ff */
[----:B------:R-:W1:Y:S01]  /*20c0*/  LDC R175, c[0x0][0x3b8] ;  /* 0x0000ee00ffaf7b82 */ /* 0x000e620000000800 */
[-C--:B------:R-:W-:Y:S01]  /*20d0*/  LEA.HI.X.SX32 R29, R29, R4.reuse, 0x1, P0 ;  /* 0x000000041d1d7211 */ /* 0x080fe200000f0eff */
[----:B------:R0:W3:Y:S01]  /*20e0*/  LDG.E.U16 R35, desc[UR10][R14.64] ;  /* 0x0000000a0e237981 */ /* 0x0000e2000c1e1500 */
[----:B------:R-:W-:Y:S01]  /*20f0*/  LEA.HI.X.SX32 R93, R44, R4, 0x1, P1 ;  /* 0x000000042c5d7211 */ /* 0x000fe200008f0eff */
[----:B------:R-:W-:-:S02]  /*2100*/  IMAD R44, R7, 0x5a, RZ ;  /* 0x0000005a072c7824 */ /* 0x000fc400078e02ff */
[----:B------:R0:W3:Y:S02]  /*2110*/  LDG.E.U16 R34, desc[UR10][R10.64] ;  /* 0x0000000a0a227981 */ /* 0x0000e4000c1e1500 */
[-C--:B0-----:R-:W-:Y:S01]  /*2120*/  IADD3 R16, P0, PT, R45, R5.reuse, RZ ;  /* 0x000000052d107210 */ /* 0x081fe20007f1e0ff */
[----:B------:R-:W-:Y:S01]  /*2130*/  IMAD R204, R187, 0x1d6, RZ ;  /* 0x000001d6bbcc7824 */ /* 0x000fe200078e02ff */
[----:B------:R0:W3:Y:S01]  /*2140*/  LDG.E.U16 R33, desc[UR10][R28.64] ;  /* 0x0000000a1c217981 */ /* 0x0000e2000c1e1500 */
[----:B------:R-:W1:Y:S01]  /*2150*/  LDC R187, c[0x0][0x3b8] ;  /* 0x0000ee00ffbb7b82 */ /* 0x000e620000000800 */
[-C--:B------:R-:W-:Y:S02]  /*2160*/  IADD3 R14, P1, PT, R173, R5.reuse, RZ ;  /* 0x00000005ad0e7210 */ /* 0x080fe40007f3e0ff */
[-C--:B------:R-:W-:Y:S01]  /*2170*/  LEA.HI.X.SX32 R17, R41, R4.reuse, 0x1, P0 ;  /* 0x0000000429117211 */ /* 0x080fe200000f0eff */
[----:B------:R-:W-:Y:S01]  /*2180*/  IMAD R41, R7, 0x2d, RZ ;  /* 0x0000002d07297824 */ /* 0x000fe200078e02ff */
[-C--:B------:R-:W-:Y:S01]  /*2190*/  IADD3 R10, P2, PT, R171, R5.reuse, RZ ;  /* 0x00000005ab0a7210 */ /* 0x080fe20007f5e0ff */
[----:B------:R0:W3:Y:S01]  /*21a0*/  LDG.E.U16 R92, desc[UR10][R92.64] ;  /* 0x0000000a5c5c7981 */ /* 0x0000e2000c1e1500 */
[-C--:B------:R-:W-:Y:S01]  /*21b0*/  LEA.HI.X.SX32 R15, R64, R4.reuse, 0x1, P1 ;  /* 0x00000004400f7211 */ /* 0x080fe200008f0eff */
[----:B------:R-:W-:Y:S01]  /*21c0*/  IMAD R64, R7, 0x6a, RZ ;  /* 0x0000006a07407824 */ /* 0x000fe200078e02ff */
[CC--:B------:R-:W-:Y:S01]  /*21d0*/  IADD3 R42, P0, PT, R44.reuse, R5.reuse, RZ ;  /* 0x000000052c2a7210 */ /* 0x0c0fe20007f1e0ff */
[----:B------:R0:W3:Y:S01]  /*21e0*/  LDG.E.U16 R136, desc[UR10][R16.64] ;  /* 0x0000000a10887981 */ /* 0x0000e2000c1e1500 */
[-C--:B------:R-:W-:Y:S01]  /*21f0*/  LEA.HI.X.SX32 R11, R45, R4.reuse, 0x1, P2 ;  /* 0x000000042d0b7211 */ /* 0x080fe200010f0eff */
[----:B------:R-:W-:Y:S01]  /*2200*/  IMAD R45, R7, 0x35, RZ ;  /* 0x00000035072d7824 */ /* 0x000fe200078e02ff */
[-C--:B0-----:R-:W-:Y:S01]  /*2210*/  IADD3 R28, P1, PT, R179, R5.reuse, RZ ;  /* 0x00000005b31c7210 */ /* 0x081fe20007f3e0ff */
[----:B------:R0:W3:Y:S01]  /*2220*/  LDG.E.U16 R90, desc[UR10][R14.64] ;  /* 0x0000000a0e5a7981 */ /* 0x0000e2000c1e1500 */
[-C--:B------:R-:W-:Y:S01]  /*2230*/  LEA.HI.X.SX32 R43, R41, R4.reuse, 0x1, P0 ;  /* 0x00000004292b7211 */ /* 0x080fe200000f0eff */
[----:B------:R-:W1:Y:S01]  /*2240*/  LDC R93, c[0x0][0x3b8] ;  /* 0x0000ee00ff5d7b82 */ /* 0x000e620000000800 */
[----:B------:R-:W-:Y:S01]  /*2250*/  LEA.HI.X.SX32 R29, R44, R4, 0x1, P1 ;  /* 0x000000042c1d7211 */ /* 0x000fe200008f0eff */
[----:B------:R0:W3:Y:S01]  /*2260*/  LDG.E.U16 R91, desc[UR10][R10.64] ;  /* 0x0000000a0a5b7981 */ /* 0x0000e2000c1e1500 */
[----:B------:R-:W-:-:S03]  /*2270*/  IADD3 R16, P2, PT, R181, R5, RZ ;  /* 0x00000005b5107210 */ /* 0x000fc60007f5e0ff */
[----:B------:R5:W3:Y:S01]  /*2280*/  LDG.E.U16 R42, desc[UR10][R42.64] ;  /* 0x0000000a2a2a7981 */ /* 0x000ae2000c1e1500 */
[CC--:B0-----:R-:W-:Y:S01]  /*2290*/  IADD3 R14, P0, PT, R64.reuse, R5.reuse, RZ ;  /* 0x00000005400e7210 */ /* 0x0c1fe20007f1e0ff */
[----:B------:R-:W0:Y:S02]  /*22a0*/  LDC R44, c[0x0][0x3b8] ;  /* 0x0000ee00ff2c7b82 */ /* 0x000e240000000800 */
[----:B------:R5:W3:Y:S01]  /*22b0*/  LDG.E.U16 R190, desc[UR10][R190.64] ;  /* 0x0000000abebe7981 */ /* 0x000ae2000c1e1500 */
[----:B------:R-:W-:Y:S02]  /*22c0*/  IADD3 R10, P1, PT, R183, R5, RZ ;  /* 0x00000005b70a7210 */ /* 0x000fe40007f3e0ff */
[-C--:B------:R-:W-:Y:S01]  /*22d0*/  LEA.HI.X.SX32 R15, R45, R4.reuse, 0x1, P0 ;  /* 0x000000042d0f7211 */ /* 0x080fe200000f0eff */
[----:B------:R-:W-:Y:S01]  /*22e0*/  IMAD R233, R7, 0xac, RZ ;  /* 0x000000ac07e97824 */ /* 0x000fe200078e02ff */
[-C--:B------:R-:W-:Y:S01]  /*22f0*/  LEA.HI.X.SX32 R11, R64, R4.reuse, 0x1, P1 ;  /* 0x00000004400b7211 */ /* 0x080fe200008f0eff */
[----:B------:R-:W0:Y:S01]  /*2300*/  LDC R185, c[0x0][0x3b8] ;  /* 0x0000ee00ffb97b82 */ /* 0x000e220000000800 */
[----:B------:R-:W-:Y:S01]  /*2310*/  LEA.HI.X.SX32 R17, R65, R4, 0x1, P2 ;  /* 0x0000000441117211 */ /* 0x000fe200010f0eff */
[----:B------:R5:W3:Y:S01]  /*2320*/  LDG.E.U16 R41, desc[UR10][R14.64] ;  /* 0x0000000a0e297981 */ /* 0x000ae2000c1e1500 */
[----:B------:R-:W-:-:S03]  /*2330*/  IMAD R45, R7, 0x23, RZ ;  /* 0x00000023072d7824 */ /* 0x000fc600078e02ff */
[----:B------:R4:W3:Y:S01]  /*2340*/  LDG.E.U16 R88, desc[UR10][R10.64] ;  /* 0x0000000a0a587981 */ /* 0x0008e2000c1e1500 */
[-C--:B------:R-:W-:Y:S01]  /*2350*/  IADD3 R166, P0, PT, R229, R5.reuse, RZ ;  /* 0x00000005e5a67210 */ /* 0x080fe20007f1e0ff */
[----:B-----5:R-:W-:Y:S01]  /*2360*/  IMAD R43, R7, 0x2b, RZ ;  /* 0x0000002b072b7824 */ /* 0x020fe200078e02ff */
[----:B------:R-:W5:Y:S01]  /*2370*/  LDC R191, c[0x0][0x3b8] ;  /* 0x0000ee00ffbf7b82 */ /* 0x000f620000000800 */
[----:B------:R4:W3:Y:S01]  /*2380*/  LDG.E.U16 R89, desc[UR10][R16.64] ;  /* 0x0000000a10597981 */ /* 0x0008e2000c1e1500 */
[----:B------:R-:W-:-:S03]  /*2390*/  IADD3 R14, P2, PT, R189, R5, RZ ;  /* 0x00000005bd0e7210 */ /* 0x000fc60007f5e0ff */
[----:B------:R4:W3:Y:S01]  /*23a0*/  LDG.E.U16 R65, desc[UR10][R28.64] ;  /* 0x0000000a1c417981 */ /* 0x0008e2000c1e1500 */
[-C--:B------:R-:W-:Y:S01]  /*23b0*/  LEA.HI.X.SX32 R15, R66, R4.reuse, 0x1, P2 ;  /* 0x00000004420f7211 */ /* 0x080fe200010f0eff */
[----:B----4-:R-:W-:Y:S01]  /*23c0*/  IMAD R11, R7, 0x33, RZ ;  /* 0x00000033070b7824 */ /* 0x010fe200078e02ff */
[-C--:B------:R-:W-:Y:S01]  /*23d0*/  IADD3 R10, P2, PT, R239, R5.reuse, RZ ;  /* 0x00000005ef0a7210 */ /* 0x080fe20007f5e0ff */
[----:B------:R4:W3:Y:S01]  /*23e0*/  LDG.E.U16 R196, desc[UR10][R196.64] ;  /* 0x0000000ac4c47981 */ /* 0x0008e2000c1e1500 */
[-C--:B------:R-:W-:Y:S02]  /*23f0*/  LEA.HI.X.SX32 R167, R45, R4.reuse, 0x1, P0 ;  /* 0x000000042da77211 */ /* 0x080fe400000f0eff */
[----:B------:R-:W-:Y:S01]  /*2400*/  LEA.HI.X.SX32 R11, R11, R4, 0x1, P2 ;  /* 0x000000040b0b7211 */ /* 0x000fe200010f0eff */
[----:B------:R-:W-:Y:S01]  /*2410*/  IMAD R17, R7, 0x43, RZ ;  /* 0x0000004307117824 */ /* 0x000fe200078e02ff */
[-C--:B------:R-:W-:Y:S01]  /*2420*/  IADD3 R28, P0, PT, R243, R5.reuse, RZ ;  /* 0x00000005f31c7210 */ /* 0x080fe20007f1e0ff */
[----:B------:R-:W3:Y:S01]  /*2430*/  LDG.E.U16 R86, desc[UR10][R14.64] ;  /* 0x0000000a0e567981 */ /* 0x000ee2000c1e1500 */
[----:B------:R-:W-:-:S03]  /*2440*/  IADD3 R72, P1, PT, R234, R5, RZ ;  /* 0x00000005ea487210 */ /* 0x000fc60007f3e0ff */
[----:B------:R0:W3:Y:S01]  /*2450*/  LDG.E.U16 R71, desc[UR10][R10.64] ;  /* 0x0000000a0a477981 */ /* 0x0000e2000c1e1500 */
[-C--:B------:R-:W-:Y:S01]  /*2460*/  LEA.HI.X.SX32 R29, R17, R4.reuse, 0x1, P0 ;  /* 0x00000004111d7211 */ /* 0x080fe200000f0eff */
[----:B-1----:R-:W-:Y:S01]  /*2470*/  IMAD R96, R93, 0x150, RZ ;  /* 0x000001505d607824 */ /* 0x002fe200078e02ff */
[-C--:B------:R-:W-:Y:S01]  /*2480*/  LEA.HI.X.SX32 R73, R43, R4.reuse, 0x1, P1 ;  /* 0x000000042b497211 */ /* 0x080fe200008f0eff */
[----:B------:R-:W-:Y:S01]  /*2490*/  IMAD R43, R7, 0x4b, RZ ;  /* 0x0000004b072b7824 */ /* 0x000fe200078e02ff */
[-C--:B------:R-:W-:Y:S01]  /*24a0*/  IADD3 R16, P1, PT, R242, R5.reuse, RZ ;  /* 0x00000005f2107210 */ /* 0x080fe20007f3e0ff */
[----:B------:R1:W3:Y:S01]  /*24b0*/  LDG.E.U16 R70, desc[UR10][R28.64] ;  /* 0x0000000a1c467981 */ /* 0x0002e2000c1e1500 */
[----:B0-----:R-:W-:Y:S01]  /*24c0*/  IMAD R208, R185, 0x148, RZ ;  /* 0x00000148b9d07824 */ /* 0x001fe200078e02ff */
[----:B----4-:R-:W0:Y:S01]  /*24d0*/  LDC R197, c[0x0][0x3b8] ;  /* 0x0000ee00ffc57b82 */ /* 0x010e220000000800 */
[C---:B------:R-:W-:Y:S01]  /*24e0*/  IMAD R11, R7.reuse, 0x5b, RZ ;  /* 0x0000005b070b7824 */ /* 0x040fe200078e02ff */
[-C--:B------:R-:W-:Y:S01]  /*24f0*/  IADD3 R10, P2, PT, R240, R5.reuse, RZ ;  /* 0x00000005f00a7210 */ /* 0x080fe20007f5e0ff */
[----:B------:R-:W-:Y:S01]  /*2500*/  IMAD R45, R7, 0x53, RZ ;  /* 0x00000053072d7824 */ /* 0x000fe200078e02ff */
[----:B------:R-:W-:Y:S01]  /*2510*/  IADD3 R14, P0, PT, R241, R5, RZ ;  /* 0x00000005f10e7210 */ /* 0x000fe20007f1e0ff */
[----:B------:R4:W3:Y:S01]  /*2520*/  LDG.E.U16 R72, desc[UR10][R72.64] ;  /* 0x0000000a48487981 */ /* 0x0008e2000c1e1500 */
[----:B------:R-:W-:-:S02]  /*2530*/  LEA.HI.X.SX32 R11, R11, R4, 0x1, P2 ;  /* 0x000000040b0b7211 */ /* 0x000fc400010f0eff */
[----:B-1----:R-:W1:Y:S01]  /*2540*/  LDC R28, c[0x0][0x3b8] ;  /* 0x0000ee00ff1c7b82 */ /* 0x002e620000000800 */
[-C--:B------:R-:W-:Y:S01]  /*2550*/  LEA.HI.X.SX32 R17, R43, R4.reuse, 0x1, P1 ;  /* 0x000000042b117211 */ /* 0x080fe200008f0eff */
[----:B------:R-:W3:Y:S04]  /*2560*/  LDG.E.U16 R166, desc[UR10][R166.64] ;  /* 0x0000000aa6a67981 */ /* 0x000ee8000c1e1500 */
[----:B------:R5:W3:Y:S01]  /*2570*/  LDG.E.U16 R43, desc[UR10][R10.64] ;  /* 0x0000000a0a2b7981 */ /* 0x000ae2000c1e1500 */
[----:B------:R-:W-:Y:S01]  /*2580*/  LEA.HI.X.SX32 R15, R45, R4, 0x1, P0 ;  /* 0x000000042d0f7211 */ /* 0x000fe200000f0eff */
[C---:B------:R-:W-:Y:S01]  /*2590*/  IMAD R29, R7.reuse, 0x63, RZ ;  /* 0x00000063071d7824 */ /* 0x040fe200078e02ff */
[----:B------:R-:W0:Y:S01]  /*25a0*/  LDC R93, c[0x0][0x3b8] ;  /* 0x0000ee00ff5d7b82 */ /* 0x000e220000000800 */
[----:B------:R5:W3:Y:S01]  /*25b0*/  LDG.E.U16 R69, desc[UR10][R16.64] ;  /* 0x0000000a10457981 */ /* 0x000ae2000c1e1500 */
[----:B----4-:R-:W-:-:S03]  /*25c0*/  SHF.L.U32 R73, R7, 0x7, RZ ;  /* 0x0000000707497819 */ /* 0x010fc600000006ff */
[----:B------:R4:W3:Y:S01]  /*25d0*/  LDG.E.U16 R68, desc[UR10][R14.64] ;  /* 0x0000000a0e447981 */ /* 0x0008e2000c1e1500 */
[----:B-----5:R-:W-:Y:S01]  /*25e0*/  IMAD R11, R7, 0x73, RZ ;  /* 0x00000073070b7824 */ /* 0x020fe200078e02ff */
[-C--:B------:R-:W-:Y:S01]  /*25f0*/  IADD3 R10, P2, PT, R235, R5.reuse, RZ ;  /* 0x00000005eb0a7210 */ /* 0x080fe20007f5e0ff */
[----:B------:R-:W5:Y:S01]  /*2600*/  LDC R167, c[0x0][0x3b8] ;  /* 0x0000ee00ffa77b82 */ /* 0x000f620000000800 */
[C---:B------:R-:W-:Y:S01]  /*2610*/  IMAD R231, R7.reuse, 0x9c, RZ ;  /* 0x0000009c07e77824 */ /* 0x040fe200078e02ff */
[----:B------:R-:W-:Y:S01]  /*2620*/  IADD3 R16, P0, PT, R238, R5, RZ ;  /* 0x00000005ee107210 */ /* 0x000fe20007f1e0ff */
[----:B------:R-:W-:Y:S01]  /*2630*/  IMAD R230, R7, 0xbc, RZ ;  /* 0x000000bc07e67824 */ /* 0x000fe200078e02ff */
[-C--:B------:R-:W-:Y:S01]  /*2640*/  LEA.HI.X.SX32 R11, R11, R4.reuse, 0x1, P2 ;  /* 0x000000040b0b7211 */ /* 0x080fe200010f0eff */
[----:B------:R1:W3:Y:S01]  /*2650*/  LDG.E.U16 R192, desc[UR10][R192.64] ;  /* 0x0000000ac0c07981 */ /* 0x0002e2000c1e1500 */
[----:B----4-:R-:W-:Y:S01]  /*2660*/  IMAD R15, R7, 0x6b, RZ ;  /* 0x0000006b070f7824 */ /* 0x010fe200078e02ff */
[----:B------:R-:W-:-:S02]  /*2670*/  LEA.HI.X.SX32 R17, R29, R4, 0x1, P0 ;  /* 0x000000041d117211 */ /* 0x000fc400000f0eff */
[-C--:B------:R-:W-:Y:S01]  /*2680*/  IADD3 R14, P1, PT, R236, R5.reuse, RZ ;  /* 0x00000005ec0e7210 */ /* 0x080fe20007f3e0ff */
[----:B------:R4:W3:Y:S01]  /*2690*/  LDG.E.U16 R64, desc[UR10][R10.64] ;  /* 0x0000000a0a407981 */ /* 0x0008e2000c1e1500 */
[----:B------:R-:W-:Y:S02]  /*26a0*/  SHF.L.U32 R29, R7, 0x3, RZ ;  /* 0x00000003071d7819 */ /* 0x000fe400000006ff */
[-C--:B------:R-:W-:Y:S01]  /*26b0*/  LEA R150, P0, R150, R5.reuse, 0x4 ;  /* 0x0000000596967211 */ /* 0x080fe200078020ff */
[----:B-1----:R-:W-:Y:S01]  /*26c0*/  IMAD R28, R28, 0x110, RZ ;  /* 0x000001101c1c7824 */ /* 0x002fe200078e02ff */
[-C--:B------:R-:W-:Y:S01]  /*26d0*/  LEA.HI.X.SX32 R15, R15, R4.reuse, 0x1, P1 ;  /* 0x000000040f0f7211 */ /* 0x080fe200008f0eff */
[----:B------:R-:W3:Y:S01]  /*26e0*/  LDG.E.U16 R67, desc[UR10][R16.64] ;  /* 0x0000000a10437981 */ /* 0x000ee2000c1e1500 */
[----:B------:R-:W-:Y:S01]  /*26f0*/  LEA.HI.X.SX32 R151, R29, R4, 0x1, P0 ;  /* 0x000000041d977211 */ /* 0x000fe200000f0eff */
[----:B------:R-:W1:Y:S01]  /*2700*/  LDC R193, c[0x0][0x3b8] ;  /* 0x0000ee00ffc17b82 */ /* 0x000e620000000800 */
[----:B----4-:R-:W-:Y:S01]  /*2710*/  LEA R10, P2, R94, R5, 0x8 ;  /* 0x000000055e0a7211 */ /* 0x010fe200078440ff */
[----:B------:R4:W3:Y:S01]  /*2720*/  LDG.E.U16 R66, desc[UR10][R14.64] ;  /* 0x0000000a0e427981 */ /* 0x0008e2000c1e1500 */
[----:B------:R-:W-:-:S02]  /*2730*/  SHF.L.U32 R29, R7, 0x4, RZ ;  /* 0x00000004071d7819 */ /* 0x000fc400000006ff */
[-C--:B--2---:R-:W-:Y:S01]  /*2740*/  LEA R148, P0, R148, R5.reuse, 0x5 ;  /* 0x0000000594947211 */ /* 0x084fe200078028ff */
[----:B------:R-:W2:Y:S01]  /*2750*/  LDG.E.U16 R150, desc[UR10][R150.64] ;  /* 0x0000000a96967981 */ /* 0x000ea2000c1e1500 */
[-C--:B------:R-:W-:Y:S01]  /*2760*/  LEA.HI.X.SX32 R11, R73, R4.reuse, 0x1, P2 ;  /* 0x00000004490b7211 */ /* 0x080fe200010f0eff */
[----:B------:R-:W0:Y:S01]  /*2770*/  LDC R94, c[0x0][0x3b8] ;  /* 0x0000ee00ff5e7b82 */ /* 0x000e220000000800 */
[-C--:B------:R-:W-:Y:S01]  /*2780*/  LEA.HI.X.SX32 R149, R29, R4.reuse, 0x1, P0 ;  /* 0x000000041d957211 */ /* 0x080fe200000f0eff */
[C---:B------:R-:W-:Y:S01]  /*2790*/  IMAD R232, R7.reuse, 0xcc, RZ ;  /* 0x000000cc07e87824 */ /* 0x040fe200078e02ff */
[C---:B------:R-:W-:Y:S01]  /*27a0*/  SHF.L.U32 R45, R7.reuse, 0x5, RZ ;  /* 0x00000005072d7819 */ /* 0x040fe200000006ff */
[----:B------:R-:W-:Y:S01]  /*27b0*/  IMAD R228, R7, 0xdc, RZ ;  /* 0x000000dc07e47824 */ /* 0x000fe200078e02ff */
[----:B------:R-:W2:Y:S03]  /*27c0*/  LDG.E.U16 R212, desc[UR10][R212.64] ;  /* 0x0000000ad4d47981 */ /* 0x000ea6000c1e1500 */
[----:B------:R-:W1:Y:S01]  /*27d0*/  LDC R73, c[0x0][0x3b8] ;  /* 0x0000ee00ff497b82 */ /* 0x000e620000000800 */
[-C--:B------:R-:W-:Y:S01]  /*27e0*/  LEA R140, P1, R140, R5.reuse, 0x6 ;  /* 0x000000058c8c7211 */ /* 0x080fe200078230ff */
[----:B------:R5:W2:Y:S01]  /*27f0*/  LDG.E.U16 R11, desc[UR10][R10.64] ;  /* 0x0000000a0a0b7981 */ /* 0x000aa2000c1e1500 */
[-C--:B----4-:R-:W-:Y:S01]  /*2800*/  LEA R14, P0, R44, R5.reuse, 0x7 ;  /* 0x000000052c0e7211 */ /* 0x090fe200078038ff */
[----:B------:R-:W-:Y:S01]  /*2810*/  IMAD R44, R79, 0x120, RZ ;  /* 0x000001204f2c7824 */ /* 0x000fe200078e02ff */
[----:B------:R-:W-:Y:S01]  /*2820*/  SHF.L.U32 R17, R7, 0x6, RZ ;  /* 0x0000000607117819 */ /* 0x000fe200000006ff */
[----:B------:R-:W4:Y:S02]  /*2830*/  LDG.E.U16 R148, desc[UR10][R148.64] ;  /* 0x0000000a94947981 */ /* 0x000f24000c1e1500 */
[----:B------:R-:W1:Y:S01]  /*2840*/  LDC R79, c[0x0][0x3b8] ;  /* 0x0000ee00ff4f7b82 */ /* 0x000e620000000800 */
[----:B------:R-:W-:Y:S01]  /*2850*/  LEA.HI.X.SX32 R141, R45, R4, 0x1, P1 ;  /* 0x000000042d8d7211 */ /* 0x000fe200008f0eff */
[----:B------:R-:W2:Y:S01]  /*2860*/  LDG.E.U16 R216, desc[UR10][R216.64] ;  /* 0x0000000ad8d87981 */ /* 0x000ea2000c1e1500 */
[----:B------:R-:W-:-:S02]  /*2870*/  IADD3 R16, P1, PT, R28, R5, RZ ;  /* 0x000000051c107210 */ /* 0x000fc40007f3e0ff */
[-C--:B------:R-:W-:Y:S01]  /*2880*/  LEA.HI.X.SX32 R15, R17, R4.reuse, 0x1, P0 ;  /* 0x00000004110f7211 */ /* 0x080fe200000f0eff */
[----:B------:R-:W2:Y:S02]  /*2890*/  LDG.E.U16 R214, desc[UR10][R214.64] ;  /* 0x0000000ad6d67981 */ /* 0x000ea4000c1e1500 */
[----:B-----5:R-:W5:Y:S01]  /*28a0*/  LDC R10, c[0x0][0x3b8] ;  /* 0x0000ee00ff0a7b82 */ /* 0x020f620000000800 */
[-C--:B------:R-:W-:Y:S01]  /*28b0*/  LEA.HI.X.SX32 R17, R30, R4.reuse, 0x1, P1 ;  /* 0x000000041e117211 */ /* 0x080fe200008f0eff */
[----:B------:R-:W-:Y:S01]  /*28c0*/  IMAD R30, R81, 0x130, RZ ;  /* 0x00000130511e7824 */ /* 0x000fe200078e02ff */
[----:B------:R-:W2:Y:S01]  /*28d0*/  LDG.E.U16 R14, desc[UR10][R14.64] ;  /* 0x0000000a0e0e7981 */ /* 0x000ea2000c1e1500 */
[----:B------:R-:W-:Y:S01]  /*28e0*/  IMAD R28, R83, 0x140, RZ ;  /* 0x00000140531c7824 */ /* 0x000fe200078e02ff */
[----:B------:R-:W-:Y:S01]  /*28f0*/  IADD3 R44, P0, PT, R44, R5, RZ ;  /* 0x000000052c2c7210 */ /* 0x000fe20007f1e0ff */
[----:B0-----:R-:W-:Y:S01]  /*2900*/  IMAD R94, R94, 0x170, RZ ;  /* 0x000001705e5e7824 */ /* 0x001fe200078e02ff */
[----:B------:R-:W2:Y:S01]  /*2910*/  LDG.E.U16 R140, desc[UR10][R140.64] ;  /* 0x0000000a8c8c7981 */ /* 0x000ea2000c1e1500 */
[----:B------:R-:W0:Y:S01]  /*2920*/  LDC R81, c[0x0][0x3b8] ;  /* 0x0000ee00ff517b82 */ /* 0x000e220000000800 */
[----:B------:R-:W-:-:S02]  /*2930*/  LEA.HI.X.SX32 R45, R31, R4, 0x1, P0 ;  /* 0x000000041f2d7211 */ /* 0x000fc400000f0eff */
[----:B------:R1:W2:Y:S01]  /*2940*/  LDG.E.U16 R15, desc[UR10][R16.64] ;  /* 0x0000000a100f7981 */ /* 0x0002a2000c1e1500 */
[----:B------:R-:W-:-:S04]  /*2950*/  IADD3 R30, P1, PT, R30, R5, RZ ;  /* 0x000000051e1e7210 */ /* 0x000fc80007f3e0ff */
[----:B------:R-:W0:Y:S01]  /*2960*/  LDC R83, c[0x0][0x3b8] ;  /* 0x0000ee00ff537b82 */ /* 0x000e220000000800 */
[-C--:B-1----:R-:W-:Y:S01]  /*2970*/  IADD3 R16, P2, PT, R28, R5.reuse, RZ ;  /* 0x000000051c107210 */ /* 0x082fe20007f5e0ff */
[----:B-----5:R-:W-:Y:S01]  /*2980*/  IMAD R10, R10, 0x1a0, RZ ;  /* 0x000001a00a0a7824 */ /* 0x020fe200078e02ff */
[----:B------:R-:W-:Y:S01]  /*2990*/  IADD3 R28, P0, PT, R96, R5, RZ ;  /* 0x00000005601c7210 */ /* 0x000fe20007f1e0ff */
[----:B------:R-:W-:Y:S01]  /*29a0*/  IMAD R96, R73, 0x160, RZ ;  /* 0x0000016049607824 */ /* 0x000fe200078e02ff */
[----:B------:R-:W-:-:S03]  /*29b0*/  LEA.HI.X.SX32 R17, R24, R4, 0x1, P2 ;  /* 0x0000000418117211 */ /* 0x000fc600010f0eff */
[----:B------:R-:W1:Y:S01]  /*29c0*/  LDC R141, c[0x0][0x3b8] ;  /* 0x0000ee00ff8d7b82 */ /* 0x000e620000000800 */
[-C--:B------:R-:W-:Y:S01]  /*29d0*/  LEA.HI.X.SX32 R31, R23, R4.reuse, 0x1, P1 ;  /* 0x00000004171f7211 */ /* 0x080fe200008f0eff */
[----:B------:R5:W2:Y:S01]  /*29e0*/  LDG.E.U16 R24, desc[UR10][R44.64] ;  /* 0x0000000a2c187981 */ /* 0x000aa2000c1e1500 */
[----:B------:R-:W-:-:S03]  /*29f0*/  LEA.HI.X.SX32 R29, R47, R4, 0x1, P0 ;  /* 0x000000042f1d7211 */ /* 0x000fc600000f0eff */
[----:B------:R0:W2:Y:S02]  /*2a00*/  LDG.E.U16 R23, desc[UR10][R16.64] ;  /* 0x0000000a10177981 */ /* 0x0000a4000c1e1500 */
[----:B0-----:R-:W-:Y:S01]  /*2a10*/  IMAD R112, R81, 0x190, RZ ;  /* 0x0000019051707824 */ /* 0x001fe200078e02ff */
[----:B------:R-:W0:Y:S01]  /*2a20*/  LDC R149, c[0x0][0x3b8] ;  /* 0x0000ee00ff957b82 */ /* 0x000e220000000800 */
[----:B------:R1:W2:Y:S01]  /*2a30*/  LDG.E.U16 R47, desc[UR10][R30.64] ;  /* 0x0000000a1e2f7981 */ /* 0x0002a2000c1e1500 */
[----:B-----5:R-:W-:-:S03]  /*2a40*/  IADD3 R44, P1, PT, R94, R5, RZ ;  /* 0x000000055e2c7210 */ /* 0x020fc60007f3e0ff */
[----:B------:R-:W5:Y:S01]  /*2a50*/  LDG.E.U16 R28, desc[UR10][R28.64] ;  /* 0x0000000a1c1c7981 */ /* 0x000f62000c1e1500 */
[-C--:B------:R-:W-:Y:S01]  /*2a60*/  IADD3 R16, P0, PT, R96, R5.reuse, RZ ;  /* 0x0000000560107210 */ /* 0x080fe20007f1e0ff */
[----:B------:R-:W-:Y:S01]  /*2a70*/  IMAD R96, R79, 0x180, RZ ;  /* 0x000001804f607824 */ /* 0x000fe200078e02ff */
[----:B------:R-:W0:Y:S02]  /*2a80*/  LDC R81, c[0x0][0x3b8] ;  /* 0x0000ee00ff517b82 */ /* 0x000e240000000800 */
[----:B------:R-:W-:Y:S02]  /*2a90*/  LEA.HI.X.SX32 R17, R50, R4, 0x1, P0 ;  /* 0x0000000432117211 */ /* 0x000fe400000f0eff */
[----:B------:R-:W-:-:S03]  /*2aa0*/  IADD3 R50, P0, PT, R96, R5, RZ ;  /* 0x0000000560327210 */ /* 0x000fc60007f1e0ff */
[----:B------:R1:W2:Y:S01]  /*2ab0*/  LDG.E.U16 R73, desc[UR10][R16.64] ;  /* 0x0000000a10497981 */ /* 0x0002a2000c1e1500 */
[----:B------:R-:W-:Y:S01]  /*2ac0*/  LEA.HI.X.SX32 R51, R51, R4, 0x1, P0 ;  /* 0x0000000433337211 */ /* 0x000fe200000f0eff */
[----:B------:R-:W0:Y:S01]  /*2ad0*/  LDC R79, c[0x0][0x3b8] ;  /* 0x0000ee00ff4f7b82 */ /* 0x000e220000000800 */
[-C--:B-1----:R-:W-:Y:S01]  /*2ae0*/  IADD3 R30, P2, PT, R112, R5.reuse, RZ ;  /* 0x00000005701e7210 */ /* 0x082fe20007f5e0ff */
[----:B------:R-:W-:Y:S01]  /*2af0*/  IMAD R96, R93, 0x1c0, RZ ;  /* 0x000001c05d607824 */ /* 0x000fe200078e02ff */
[----:B------:R-:W-:-:S05]  /*2b00*/  IADD3 R16, P0, PT, R10, R5, RZ ;  /* 0x000000050a107210 */ /* 0x000fca0007f1e0ff */
[----:B------:R-:W1:Y:S01]  /*2b10*/  LDC R29, c[0x0][0x3b8] ;  /* 0x0000ee00ff1d7b82 */ /* 0x000e620000000800 */
[-C--:B------:R-:W-:Y:S02]  /*2b20*/  LEA.HI.X.SX32 R17, R13, R4.reuse, 0x1, P0 ;  /* 0x000000040d117211 */ /* 0x080fe400000f0eff */
[----:B------:R-:W-:-:S05]  /*2b30*/  LEA.HI.X.SX32 R31, R78, R4, 0x1, P2 ;  /* 0x000000044e1f7211 */ /* 0x000fca00010f0eff */
[----:B------:R-:W1:Y:S01]  /*2b40*/  LDC R10, c[0x0][0x3b8] ;  /* 0x0000ee00ff0a7b82 */ /* 0x000e620000000800 */
[----:B------:R-:W-:Y:S01]  /*2b50*/  LEA.HI.X.SX32 R45, R26, R4, 0x1, P1 ;  /* 0x000000041a2d7211 */ /* 0x000fe200008f0eff */
[----:B------:R0:W2:Y:S01]  /*2b60*/  LDG.E.U16 R13, desc[UR10][R16.64] ;  /* 0x0000000a100d7981 */ /* 0x0000a2000c1e1500 */
[----:B------:R-:W-:-:S03]  /*2b70*/  IMAD R94, R83, 0x1b0, RZ ;  /* 0x000001b0535e7824 */ /* 0x000fc600078e02ff */
[----:B------:R0:W2:Y:S02]  /*2b80*/  LDG.E.U16 R26, desc[UR10][R50.64] ;  /* 0x0000000a321a7981 */ /* 0x0000a4000c1e1500 */
[----:B------:R-:W1:Y:S02]  /*2b90*/  LDC R78, c[0x0][0x3b8] ;  /* 0x0000ee00ff4e7b82 */ /* 0x000e640000000800 */
[----:B------:R-:W2:Y:S01]  /*2ba0*/  LDG.E.U16 R44, desc[UR10][R44.64] ;  /* 0x0000000a2c2c7981 */ /* 0x000ea2000c1e1500 */
[----:B0-----:R-:W-:-:S04]  /*2bb0*/  IADD3 R16, P1, PT, R96, R5, RZ ;  /* 0x0000000560107210 */ /* 0x001fc80007f3e0ff */
[-C--:B------:R-:W-:Y:S01]  /*2bc0*/  LEA.HI.X.SX32 R17, R21, R4.reuse, 0x1, P1 ;  /* 0x0000000415117211 */ /* 0x080fe200008f0eff */
[----:B------:R-:W0:Y:S01]  /*2bd0*/  LDC R83, c[0x0][0x3b8] ;  /* 0x0000ee00ff537b82 */ /* 0x000e220000000800 */
[----:B------:R-:W-:Y:S01]  /*2be0*/  IADD3 R50, P0, PT, R94, R5, RZ ;  /* 0x000000055e327210 */ /* 0x000fe20007f1e0ff */
[----:B------:R1:W2:Y:S04]  /*2bf0*/  LDG.E.U16 R45, desc[UR10][R30.64] ;  /* 0x0000000a1e2d7981 */ /* 0x0002a8000c1e1500 */
[----:B------:R1:W2:Y:S02]  /*2c00*/  LDG.E.U16 R17, desc[UR10][R16.64] ;  /* 0x0000000a10117981 */ /* 0x0002a4000c1e1500 */
[----:B------:R-:W0:Y:S01]  /*2c10*/  LDC R94, c[0x0][0x380] ;  /* 0x0000e000ff5e7b82 */ /* 0x000e220000000800 */
[----:B------:R-:W-:Y:S01]  /*2c20*/  LEA.HI.X.SX32 R51, R52, R4, 0x1, P0 ;  /* 0x0000000434337211 */ /* 0x000fe200000f0eff */
[----:B-1----:R-:W-:-:S04]  /*2c30*/  IMAD R30, R79, 0x1d0, RZ ;  /* 0x000001d04f1e7824 */ /* 0x002fc800078e02ff */
[----:B------:R1:W2:Y:S01]  /*2c40*/  LDG.E.U16 R21, desc[UR10][R50.64] ;  /* 0x0000000a32157981 */ /* 0x0002a2000c1e1500 */
[----:B------:R-:W-:Y:S01]  /*2c50*/  IMAD R96, R10, 0x1d8, RZ ;  /* 0x000001d80a607824 */ /* 0x000fe200078e02ff */
[----:B------:R-:W0:Y:S08]  /*2c60*/  LDC R52, c[0x0][0x3b8] ;  /* 0x0000ee00ff347b82 */ /* 0x000e300000000800 */
[----:B------:R-:W0:Y:S01]  /*2c70*/  LDC R16, c[0x0][0x3b8] ;  /* 0x0000ee00ff107b82 */ /* 0x000e220000000800 */
[-C--:B------:R-:W-:Y:S01]  /*2c80*/  IADD3 R30, P0, PT, R30, R5.reuse, RZ ;  /* 0x000000051e1e7210 */ /* 0x080fe20007f1e0ff */
[----:B------:R-:W-:Y:S01]  /*2c90*/  IMAD R78, R78, 0x1e0, RZ ;  /* 0x000001e04e4e7824 */ /* 0x000fe200078e02ff */
[----:B------:R-:W-:Y:S01]  /*2ca0*/  IADD3 RZ, P1, PT, R96, R5, RZ ;  /* 0x0000000560ff7210 */ /* 0x000fe20007f3e0ff */
[----:B------:R-:W-:Y:S01]  /*2cb0*/  IMAD R112, R29, 0x1da, RZ ;  /* 0x000001da1d707824 */ /* 0x000fe200078e02ff */
[----:B------:R-:W-:Y:S01]  /*2cc0*/  LEA.HI.X.SX32 R31, R3, R4, 0x1, P0 ;  /* 0x00000004031f7211 */ /* 0x000fe200000f0eff */
[----:B------:R-:W-:-:S02]  /*2cd0*/  IMAD R3, R218, UR7, RZ ;  /* 0x00000007da037c24 */ /* 0x000fc4000f8e02ff */
[----:B-1----:R-:W1:Y:S01]  /*2ce0*/  LDC R50, c[0x0][0x3b8] ;  /* 0x0000ee00ff327b82 */ /* 0x002e620000000800 */
[----:B------:R-:W-:Y:S01]  /*2cf0*/  IMAD R96, R81, 0x1e2, RZ ;  /* 0x000001e251607824 */ /* 0x000fe200078e02ff */
[-C--:B------:R-:W-:Y:S01]  /*2d00*/  IADD3 RZ, P5, PT, R78, R5.reuse, RZ ;  /* 0x000000054eff7210 */ /* 0x080fe20007fbe0ff */
[----:B------:R0:W2:Y:S01]  /*2d10*/  LDG.E.U16 R10, desc[UR10][R30.64] ;  /* 0x0000000a1e0a7981 */ /* 0x0000a2000c1e1500 */
[----:B------:R-:W-:-:S04]  /*2d20*/  IADD3 RZ, P6, PT, R112, R5, RZ ;  /* 0x0000000570ff7210 */ /* 0x000fc80007fde0ff */
[----:B------:R-:W1:Y:S01]  /*2d30*/  LDC R29, c[0x0][0x3b8] ;  /* 0x0000ee00ff1d7b82 */ /* 0x000e620000000800 */
[----:B0-----:R-:W-:Y:S01]  /*2d40*/  IMAD R112, R83, 0x1e4, RZ ;  /* 0x000001e453707824 */ /* 0x001fe200078e02ff */
[----:B------:R-:W-:Y:S02]  /*2d50*/  IADD3 RZ, P0, PT, R96, R5, RZ ;  /* 0x0000000560ff7210 */ /* 0x000fe40007f1e0ff */
[----:B------:R-:W-:-:S04]  /*2d60*/  SHF.L.U32 R3, R3, 0x1, RZ ;  /* 0x0000000103037819 */ /* 0x000fc800000006ff */
[----:B------:R-:W0:Y:S01]  /*2d70*/  LDC R78, c[0x0][0x3b8] ;  /* 0x0000ee00ff4e7b82 */ /* 0x000e220000000800 */
[----:B------:R-:W-:Y:S01]  /*2d80*/  IADD3 R3, PT, PT, R3, UR6, R94 ;  /* 0x0000000603037c10 */ /* 0x000fe2000fffe05e */
[----:B------:R-:W-:Y:S01]  /*2d90*/  IMAD R16, R16, 0x1f8, RZ ;  /* 0x000001f810107824 */ /* 0x000fe200078e02ff */
[----:B------:R-:W-:-:S05]  /*2da0*/  IADD3 RZ, P4, PT, R112, R5, RZ ;  /* 0x0000000570ff7210 */ /* 0x000fca0007f9e0ff */
[----:B------:R-:W0:Y:S01]  /*2db0*/  LDC R79, c[0x0][0x3b8] ;  /* 0x0000ee00ff4f7b82 */ /* 0x000e220000000800 */
[----:B------:R-:W-:Y:S01]  /*2dc0*/  LEA.HI.X.SX32 R81, R80, R4, 0x1, P5 ;  /* 0x0000000450517211 */ /* 0x000fe200028f0eff */
[----:B------:R-:W-:-:S06]  /*2dd0*/  IMAD R52, R52, 0x1e8, RZ ;  /* 0x000001e834347824 */ /* 0x000fcc00078e02ff */
[----:B------:R-:W0:Y:S01]  /*2de0*/  LDC R96, c[0x0][0x3b8] ;  /* 0x0000ee00ff607b82 */ /* 0x000e220000000800 */
[----:B------:R-:W-:Y:S01]  /*2df0*/  IADD3 RZ, P5, PT, R16, R5, RZ ;  /* 0x0000000510ff7210 */ /* 0x000fe20007fbe0ff */
[C---:B------:R-:W-:Y:S01]  /*2e00*/  IMAD R31, R7.reuse, 0xed, RZ ;  /* 0x000000ed071f7824 */ /* 0x040fe200078e02ff */
[----:B------:R-:W-:Y:S01]  /*2e10*/  LEA.HI.X.SX32 R51, R220, R4, 0x1, P1 ;  /* 0x00000004dc337211 */ /* 0x000fe200008f0eff */
[----:B-1----:R-:W-:Y:S02]  /*2e20*/  IMAD R50, R50, 0x1f4, RZ ;  /* 0x000001f432327824 */ /* 0x002fe400078e02ff */
[----:B------:R-:W-:Y:S02]  /*2e30*/  IMAD R225, R7, 0xb5, RZ ;  /* 0x000000b507e17824 */ /* 0x000fe400078e02ff */
[----:B------:R-:W-:Y:S01]  /*2e40*/  IMAD R246, R211, 0x18a, RZ ;  /* 0x0000018ad3f67824 */ /* 0x000fe200078e02ff */
[----:B------:R-:W1:Y:S08]  /*2e50*/  LDC R94, c[0x0][0x3b8] ;  /* 0x0000ee00ff5e7b82 */ /* 0x000e700000000800 */
[----:B------:R-:W3:Y:S01]  /*2e60*/  LDC R151, c[0x0][0x3b8] ;  /* 0x0000ee00ff977b82 */ /* 0x000ee20000000800 */
[----:B------:R-:W-:-:S02]  /*2e70*/  IMAD R156, R149, 0x134, RZ ;  /* 0x00000134959c7824 */ /* 0x000fc400078e02ff */
[----:B------:R-:W-:Y:S01]  /*2e80*/  IMAD R224, R224, 0x1aa, RZ ;  /* 0x000001aae0e07824 */ /* 0x000fe200078e02ff */
[----:B------:R0:W-:Y:S04]  /*2e90*/  STS.U16 [R6+UR4+0x2400], R22 ;  /* 0x0024001606007988 */ /* 0x0001e80008000404 */
[----:B------:R-:W2:Y:S01]  /*2ea0*/  LDC R213, c[0x0][0x3b8] ;  /* 0x0000ee00ffd57b82 */ /* 0x000ea20000000800 */
[C---:B------:R-:W-:Y:S02]  /*2eb0*/  IMAD R217, R7.reuse, 0x9d, RZ ;  /* 0x0000009d07d97824 */ /* 0x040fe400078e02ff */
[C---:B------:R-:W-:Y:S01]  /*2ec0*/  IMAD R245, R7.reuse, 0x5e, RZ ;  /* 0x0000005e07f57824 */ /* 0x040fe200078e02ff */
[----:B------:R0:W-:Y:S01]  /*2ed0*/  STS.U16 [R6+UR4+0x2800], R12 ;  /* 0x0028000c06007988 */ /* 0x0001e20008000404 */
[----:B------:R-:W-:Y:S01]  /*2ee0*/  IMAD R215, R7, 0x95, RZ ;  /* 0x0000009507d77824 */ /* 0x000fe200078e02ff */
[----:B------:R-:W0:Y:S02]  /*2ef0*/  LDCU UR6, c[0x0][0x3c0] ;  /* 0x00007800ff0677ac */ /* 0x000e240008000800 */
[----:B------:R-:W3:Y:S01]  /*2f00*/  LDC R112, c[0x0][0x3b8] ;  /* 0x0000ee00ff707b82 */ /* 0x000ee20000000800 */
[----:B------:R-:W-:-:S07]  /*2f10*/  IADD3 RZ, P2, PT, R52, R5, RZ ;  /* 0x0000000534ff7210 */ /* 0x000fce0007f5e0ff */
[----:B------:R-:W4:Y:S01]  /*2f20*/  LDC R16, c[0x0][0x3b8] ;  /* 0x0000ee00ff107b82 */ /* 0x000f220000000800 */
[----:B------:R-:W-:Y:S01]  /*2f30*/  IMAD R52, R29, 0x1f0, RZ ;  /* 0x000001f01d347824 */ /* 0x000fe200078e02ff */
[----:B------:R-:W-:Y:S01]  /*2f40*/  LEA.HI.X.SX32 R31, R31, R4, 0x1, P6 ;  /* 0x000000041f1f7211 */ /* 0x000fe200030f0eff */
[----:B------:R-:W-:-:S05]  /*2f50*/  IMAD R29, R7, 0xf1, RZ ;  /* 0x000000f1071d7824 */ /* 0x000fca00078e02ff */
[----:B------:R-:W4:Y:S01]  /*2f60*/  LDC R30, c[0x0][0x3b8] ;  /* 0x0000ee00ff1e7b82 */ /* 0x000f220000000800 */
[-C--:B------:R-:W-:Y:S01]  /*2f70*/  IADD3 RZ, P6, PT, R50, R5.reuse, RZ ;  /* 0x0000000532ff7210 */ /* 0x080fe20007fde0ff */
[--C-:B0-----:R-:W-:Y:S02]  /*2f80*/  IMAD R50, R78, 0x1d8, R3.reuse ;  /* 0x000001d84e327824 */ /* 0x101fe400078e0203 */
[----:B------:R-:W-:Y:S01]  /*2f90*/  IMAD R114, R79, 0x1e6, RZ ;  /* 0x000001e64f727824 */ /* 0x000fe200078e02ff */
[-C--:B------:R-:W-:Y:S01]  /*2fa0*/  LEA.HI.X.SX32 R79, R29, R4.reuse, 0x1, P0 ;  /* 0x000000041d4f7211 */ /* 0x080fe200000f0eff */
[--C-:B------:R-:W-:Y:S01]  /*2fb0*/  IMAD R78, R96, 0x1e2, R3.reuse ;  /* 0x000001e2604e7824 */ /* 0x100fe200078e0203 */
[-C--:B------:R-:W-:Y:S01]  /*2fc0*/  IADD3 RZ, P1, PT, R52, R5.reuse, RZ ;  /* 0x0000000534ff7210 */ /* 0x080fe20007f3e0ff */
[----:B-1----:R-:W-:Y:S01]  /*2fd0*/  IMAD R80, R94, 0x1e0, R3 ;  /* 0x000001e05e507824 */ /* 0x002fe200078e0203 */
[----:B------:R0:W2:Y:S01]  /*2fe0*/  LDG.E.U16 R52, desc[UR10][R50.64] ;  /* 0x0000000a32347981 */ /* 0x0000a2000c1e1500 */
[----:B------:R-:W-:Y:S01]  /*2ff0*/  IADD3 RZ, P3, PT, R114, R5, RZ ;  /* 0x0000000572ff7210 */ /* 0x000fe20007f7e0ff */
[----:B------:R-:W1:Y:S02]  /*3000*/  LDC R94, c[0x0][0x3b8] ;  /* 0x0000ee00ff5e7b82 */ /* 0x000e640000000800 */
[----:B------:R4:W2:Y:S01]  /*3010*/  LDG.E.U16 R103, desc[UR10][R80.64] ;  /* 0x0000000a50677981 */ /* 0x0008a2000c1e1500 */
[----:B0-----:R-:W-:-:S05]  /*3020*/  LEA.HI.X.SX32 R51, R9, R4, 0x1, P4 ;  /* 0x0000000409337211 */ /* 0x001fca00020f0eff */
[----:B------:R-:W0:Y:S01]  /*3030*/  LDC R114, c[0x0][0x3b8] ;  /* 0x0000ee00ff727b82 */ /* 0x000e220000000800 */
[--C-:B---3--:R-:W-:Y:S01]  /*3040*/  IMAD R50, R112, 0x1e4, R3.reuse ;  /* 0x000001e470327824 */ /* 0x108fe200078e0203 */
[----:B------:R3:W2:Y:S01]  /*3050*/  LDG.E.U16 R9, desc[UR10][R78.64] ;  /* 0x0000000a4e097981 */ /* 0x0006a2000c1e1500 */
[--C-:B----4-:R-:W-:Y:S02]  /*3060*/  IMAD R80, R16, 0x1e6, R3.reuse ;  /* 0x000001e610507824 */ /* 0x110fe400078e0203 */
[--C-:B------:R-:W-:Y:S01]  /*3070*/  IMAD R30, R30, 0x1da, R3.reuse ;  /* 0x000001da1e1e7824 */ /* 0x100fe200078e0203 */
[----:B------:R-:W4:Y:S02]  /*3080*/  LDG.E.U16 R97, desc[UR10][R50.64] ;  /* 0x0000000a32617981 */ /* 0x000f24000c1e1500 */
[----:B------:R-:W5:Y:S02]  /*3090*/  LDC R112, c[0x0][0x3b8] ;  /* 0x0000ee00ff707b82 */ /* 0x000f640000000800 */
[----:B------:R-:W2:Y:S01]  /*30a0*/  LDG.E.U16 R31, desc[UR10][R30.64] ;  /* 0x0000000a1e1f7981 */ /* 0x000ea2000c1e1500 */
[----:B---3--:R-:W-:Y:S01]  /*30b0*/  IMAD R78, R116, 0x1f0, R3 ;  /* 0x000001f0744e7824 */ /* 0x008fe200078e0203 */
[----:B------:R-:W-:-:S04]  /*30c0*/  LEA.HI.X.SX32 R79, R77, R4, 0x1, P1 ;  /* 0x000000044d4f7211 */ /* 0x000fc800008f0eff */
[----:B------:R-:W3:Y:S01]  /*30d0*/  LDC R93, c[0x0][0x3b8] ;  /* 0x0000ee00ff5d7b82 */ /* 0x000ee20000000800 */
[----:B------:R1:W2:Y:S07]  /*30e0*/  LDG.E.U16 R16, desc[UR10][R78.64] ;  /* 0x0000000a4e107981 */ /* 0x0002ae000c1e1500 */
[----:B------:R-:W3:Y:S01]  /*30f0*/  LDC R116, c[0x0][0x3b8] ;  /* 0x0000ee00ff747b82 */ /* 0x000ee20000000800 */
[----:B-1----:R-:W-:-:S07]  /*3100*/  LEA.HI.X.SX32 R79, R74, R4, 0x1, P6 ;  /* 0x000000044a4f7211 */ /* 0x002fce00030f0eff */
[----:B------:R-:W1:Y:S01]  /*3110*/  LDC R74, c[0x0][0x3b8] ;  /* 0x0000ee00ff4a7b82 */ /* 0x000e620000000800 */
[--C-:B------:R-:W-:Y:S02]  /*3120*/  IMAD R78, R118, 0x1f4, R3.reuse ;  /* 0x000001f4764e7824 */ /* 0x100fe400078e0203 */
[----:B------:R-:W-:Y:S01]  /*3130*/  IMAD R29, R7, 0xf3, RZ ;  /* 0x000000f3071d7824 */ /* 0x000fe200078e02ff */
[-C--:B------:R-:W-:Y:S01]  /*3140*/  LEA.HI.X.SX32 R51, R82, R4.reuse, 0x1, P2 ;  /* 0x0000000452337211 */ /* 0x080fe200010f0eff */
[--C-:B0-----:R-:W-:Y:S01]  /*3150*/  IMAD R50, R114, 0x1e8, R3.reuse ;  /* 0x000001e872327824 */ /* 0x101fe200078e0203 */
[----:B------:R5:W2:Y:S02]  /*3160*/  LDG.E.U16 R96, desc[UR10][R78.64] ;  /* 0x0000000a4e607981 */ /* 0x000aa4000c1e1500 */
[----:B------:R-:W0:Y:S01]  /*3170*/  LDC R30, c[0x0][0x3b8] ;  /* 0x0000ee00ff1e7b82 */ /* 0x000e220000000800 */
[-C--:B------:R-:W-:Y:S01]  /*3180*/  LEA.HI.X.SX32 R81, R29, R4.reuse, 0x1, P3 ;  /* 0x000000041d517211 */ /* 0x080fe200018f0eff */
[----:B------:R-:W-:Y:S01]  /*3190*/  IMAD R94, R94, 0x1f6, RZ ;  /* 0x000001f65e5e7824 */ /* 0x000fe200078e02ff */
[----:B------:R-:W2:Y:S04]  /*31a0*/  LDG.E.U16 R51, desc[UR10][R50.64] ;  /* 0x0000000a32337981 */ /* 0x000ea8000c1e1500 */
[----:B------:R3:W2:Y:S01]  /*31b0*/  LDG.E.U16 R83, desc[UR10][R80.64] ;  /* 0x0000000a50537981 */ /* 0x0006a2000c1e1500 */
[----:B------:R-:W0:Y:S01]  /*31c0*/  LDC R118, c[0x0][0x3b8] ;  /* 0x0000ee00ff767b82 */ /* 0x000e220000000800 */
[----:B-----5:R-:W-:Y:S01]  /*31d0*/  IMAD R78, R112, 0x1f8, R3 ;  /* 0x000001f8704e7824 */ /* 0x020fe200078e0203 */
[----:B------:R-:W-:-:S02]  /*31e0*/  LEA.HI.X.SX32 R79, R223, R4, 0x1, P5 ;  /* 0x00000004df4f7211 */ /* 0x000fc400028f0eff */
[----:B------:R-:W-:-:S03]  /*31f0*/  IADD3 RZ, P2, PT, R94, R5, RZ ;  /* 0x000000055eff7210 */ /* 0x000fc60007f5e0ff */
[----:B------:R5:W2:Y:S01]  /*3200*/  LDG.E.U16 R50, desc[UR10][R78.64] ;  /* 0x0000000a4e327981 */ /* 0x000aa2000c1e1500 */
[----:B------:R-:W0:Y:S01]  /*3210*/  LDC R82, c[0x0][0x3b8] ;  /* 0x0000ee00ff527b82 */ /* 0x000e220000000800 */
[----:B---3--:R-:W-:Y:S02]  /*3220*/  IMAD R80, R93, 0x1f2, RZ ;  /* 0x000001f25d507824 */ /* 0x008fe400078e02ff */
[----:B------:R-:W-:-:S05]  /*3230*/  IMAD R93, R7, 0xfb, RZ ;  /* 0x000000fb075d7824 */ /* 0x000fca00078e02ff */
[----:B------:R-:W3:Y:S01]  /*3240*/  LDC R112, c[0x0][0x3b8] ;  /* 0x0000ee00ff707b82 */ /* 0x000ee20000000800 */
[----:B-----5:R-:W-:Y:S02]  /*3250*/  IMAD R78, R116, 0x1f6, R3 ;  /* 0x000001f6744e7824 */ /* 0x020fe400078e0203 */
[----:B-1----:R-:W-:-:S05]  /*3260*/  IMAD R116, R74, 0x1fa, RZ ;  /* 0x000001fa4a747824 */ /* 0x002fca00078e02ff */
[----:B------:R-:W1:Y:S01]  /*3270*/  LDC R114, c[0x0][0x3b8] ;  /* 0x0000ee00ff727b82 */ /* 0x000e620000000800 */
[----:B------:R-:W-:Y:S02]  /*3280*/  LEA.HI.X.SX32 R79, R93, R4, 0x1, P2 ;  /* 0x000000045d4f7211 */ /* 0x000fe400010f0eff */
[----:B------:R-:W-:Y:S01]  /*3290*/  IADD3 RZ, P2, PT, R116, R5, RZ ;  /* 0x0000000574ff7210 */ /* 0x000fe20007f5e0ff */
[----:B0-----:R-:W-:-:S04]  /*32a0*/  IMAD R30, R30, 0x1ea, RZ ;  /* 0x000001ea1e1e7824 */ /* 0x001fc800078e02ff */
[----:B------:R-:W0:Y:S01]  /*32b0*/  LDC R116, c[0x0][0x3b8] ;  /* 0x0000ee00ff747b82 */ /* 0x000e220000000800 */
[----:B------:R-:W-:Y:S01]  /*32c0*/  IMAD R94, R118, 0x1ea, R3 ;  /* 0x000001ea765e7824 */ /* 0x000fe200078e0203 */
[----:B------:R-:W-:Y:S01]  /*32d0*/  IADD3 RZ, P0, PT, R30, R5, RZ ;  /* 0x000000051eff7210 */ /* 0x000fe20007f1e0ff */
[----:B------:R-:W-:-:S05]  /*32e0*/  IMAD R29, R7, 0xf5, RZ ;  /* 0x000000f5071d7824 */ /* 0x000fca00078e02ff */
[----:B------:R-:W5:Y:S01]  /*32f0*/  LDC R118, c[0x0][0x3b8] ;  /* 0x0000ee00ff767b82 */ /* 0x000f620000000800 */
[----:B------:R-:W-:Y:S01]  /*3300*/  IMAD R77, R7, 0xf9, RZ ;  /* 0x000000f9074d7824 */ /* 0x000fe200078e02ff */
[-C--:B------:R-:W-:Y:S02]  /*3310*/  LEA.HI.X.SX32 R95, R29, R4.reuse, 0x1, P0 ;  /* 0x000000041d5f7211 */ /* 0x080fe400000f0eff */
[----:B------:R-:W-:Y:S01]  /*3320*/  IADD3 RZ, P1, PT, R80, R5, RZ ;  /* 0x0000000550ff7210 */ /* 0x000fe20007f3e0ff */
[--C-:B------:R-:W-:Y:S02]  /*3330*/  IMAD R80, R82, 0x1f2, R3.reuse ;  /* 0x000001f252507824 */ /* 0x100fe400078e0203 */
[----:B------:R3:W2:Y:S01]  /*3340*/  LDG.E.U16 R30, desc[UR10][R94.64] ;  /* 0x0000000a5e1e7981 */ /* 0x0006a2000c1e1500 */
[-C--:B------:R-:W-:Y:S01]  /*3350*/  LEA.HI.X.SX32 R81, R77, R4.reuse, 0x1, P1 ;  /* 0x000000044d517211 */ /* 0x080fe200008f0eff */
[C---:B------:R-:W-:Y:S01]  /*3360*/  IMAD R93, R7.reuse, 0xfd, RZ ;  /* 0x000000fd075d7824 */ /* 0x040fe200078e02ff */
[----:B------:R-:W4:Y:S01]  /*3370*/  LDC R149, c[0x0][0x3b8] ;  /* 0x0000ee00ff957b82 */ /* 0x000f220000000800 */
[----:B-1----:R-:W-:Y:S01]  /*3380*/  IMAD R114, R114, 0x122, RZ ;  /* 0x0000012272727824 */ /* 0x002fe200078e02ff */
[----:B------:R-:W-:Y:S01]  /*3390*/  LEA R29, R7, R7, 0x7 ;  /* 0x00000007071d7211 */ /* 0x000fe200078e38ff */
[----:B------:R1:W2:Y:S01]  /*33a0*/  LDG.E.U16 R74, desc[UR10][R80.64] ;  /* 0x0000000a504a7981 */ /* 0x0002a2000c1e1500 */
[----:B---3--:R-:W-:Y:S01]  /*33b0*/  IMAD R94, R112, 0x102, RZ ;  /* 0x00000102705e7824 */ /* 0x008fe200078e02ff */
[----:B------:R-:W-:Y:S01]  /*33c0*/  LEA.HI.X.SX32 R113, R93, R4, 0x1, P2 ;  /* 0x000000045d717211 */ /* 0x000fe200010f0eff */
[C---:B------:R-:W-:Y:S01]  /*33d0*/  IMAD R93, R7.reuse, 0x91, RZ ;  /* 0x00000091075d7824 */ /* 0x040fe200078e02ff */
[----:B------:R3:W2:Y:S01]  /*33e0*/  LDG.E.U16 R82, desc[UR10][R78.64] ;  /* 0x0000000a4e527981 */ /* 0x0006a2000c1e1500 */
[----:B------:R-:W-:Y:S01]  /*33f0*/  IMAD R112, R120, 0x1fa, R3 ;  /* 0x000001fa78707824 */ /* 0x000fe200078e0203 */
[----:B------:R-:W2:Y:S01]  /*3400*/  LDC R22, c[0x0][0x3b8] ;  /* 0x0000ee00ff167b82 */ /* 0x000ea20000000800 */
[-C--:B-1----:R-:W-:Y:S01]  /*3410*/  IADD3 R80, P0, PT, R94, R5.reuse, RZ ;  /* 0x000000055e507210 */ /* 0x082fe20007f1e0ff */
[----:B------:R-:W-:Y:S01]  /*3420*/  IMAD R77, R7, 0x89, RZ ;  /* 0x00000089074d7824 */ /* 0x000fe200078e02ff */
[----:B------:R-:W-:Y:S01]  /*3430*/  IADD3 R94, P2, PT, R114, R5, RZ ;  /* 0x00000005725e7210 */ /* 0x000fe20007f5e0ff */
[----:B------:R-:W-:-:S02]  /*3440*/  IMAD R114, R115, 0x132, RZ ;  /* 0x0000013273727824 */ /* 0x000fc400078e02ff */
[----:B0-----:R-:W-:Y:S01]  /*3450*/  IMAD R116, R116, 0x142, RZ ;  /* 0x0000014274747824 */ /* 0x001fe200078e02ff */
[-C--:B---3--:R-:W-:Y:S01]  /*3460*/  IADD3 R78, P1, PT, R122, R5.reuse, RZ ;  /* 0x000000057a4e7210 */ /* 0x088fe20007f3e0ff */
[----:B------:R-:W-:Y:S01]  /*3470*/  IMAD R160, R151, 0x144, RZ ;  /* 0x0000014497a07824 */ /* 0x000fe200078e02ff */
[-C--:B------:R-:W-:Y:S01]  /*3480*/  LEA.HI.X.SX32 R81, R29, R4.reuse, 0x1, P0 ;  /* 0x000000041d517211 */ /* 0x080fe200000f0eff */
[----:B------:R-:W-:Y:S01]  /*3490*/  IMAD R120, R117, 0x152, RZ ;  /* 0x0000015275787824 */ /* 0x000fe200078e02ff */
[-C--:B------:R-:W-:Y:S01]  /*34a0*/  LEA.HI.X.SX32 R95, R93, R4.reuse, 0x1, P2 ;  /* 0x000000045d5f7211 */ /* 0x080fe200010f0eff */
[----:B------:R0:W3:Y:S01]  /*34b0*/  LDG.E.U16 R29, desc[UR10][R112.64] ;  /* 0x0000000a701d7981 */ /* 0x0000e2000c1e1500 */
[----:B------:R-:W-:Y:S01]  /*34c0*/  IMAD R93, R7, 0x99, RZ ;  /* 0x00000099075d7824 */ /* 0x000fe200078e02ff */
[----:B------:R-:W-:Y:S01]  /*34d0*/  LEA.HI.X.SX32 R79, R77, R4, 0x1, P1 ;  /* 0x000000044d4f7211 */ /* 0x000fe200008f0eff */
[----:B-----5:R-:W-:Y:S01]  /*34e0*/  IMAD R118, R118, 0x162, RZ ;  /* 0x0000016276767824 */ /* 0x020fe200078e02ff */
[-C--:B------:R-:W-:Y:S01]  /*34f0*/  IADD3 R114, P0, PT, R114, R5.reuse, RZ ;  /* 0x0000000572727210 */ /* 0x080fe20007f1e0ff */
[----:B------:R1:W5:Y:S01]  /*3500*/  LDG.E.U16 R80, desc[UR10][R80.64] ;  /* 0x0000000a50507981 */ /* 0x000362000c1e1500 */
[----:B------:R-:W1:Y:S03]  /*3510*/  LDC R122, c[0x0][0x3b8] ;  /* 0x0000ee00ff7a7b82 */ /* 0x000e660000000800 */
[----:B------:R1:W2:Y:S01]  /*3520*/  LDG.E.U16 R77, desc[UR10][R94.64] ;  /* 0x0000000a5e4d7981 */ /* 0x0002a2000c1e1500 */
[----:B0-----:R-:W-:Y:S01]  /*3530*/  IMAD R113, R7, 0xa1, RZ ;  /* 0x000000a107717824 */ /* 0x001fe200078e02ff */
[----:B------:R-:W-:-:S02]  /*3540*/  IADD3 R112, P1, PT, R116, R5, RZ ;  /* 0x0000000574707210 */ /* 0x000fc40007f3e0ff */
[-C--:B------:R-:W-:Y:S01]  /*3550*/  LEA.HI.X.SX32 R115, R93, R4.reuse, 0x1, P0 ;  /* 0x000000045d737211 */ /* 0x080fe200000f0eff */
[----:B------:R-:W-:Y:S01]  /*3560*/  IMAD R93, R7, 0xb1, RZ ;  /* 0x000000b1075d7824 */ /* 0x000fe200078e02ff */
[-C--:B------:R-:W-:Y:S01]  /*3570*/  LEA.HI.X.SX32 R113, R113, R4.reuse, 0x1, P1 ;  /* 0x0000000471717211 */ /* 0x080fe200008f0eff */
[----:B-1----:R-:W-:Y:S01]  /*3580*/  IMAD R81, R7, 0xa9, RZ ;  /* 0x000000a907517824 */ /* 0x002fe200078e02ff */
[-C--:B------:R-:W-:Y:S01]  /*3590*/  IADD3 R118, P0, PT, R118, R5.reuse, RZ ;  /* 0x0000000576767210 */ /* 0x080fe20007f1e0ff */
[----:B------:R-:W-:Y:S01]  /*35a0*/  IMAD R116, R123, 0x172, RZ ;  /* 0x000001727b747824 */ /* 0x000fe200078e02ff */
[----:B------:R-:W-:Y:S01]  /*35b0*/  IADD3 R94, P2, PT, R120, R5, RZ ;  /* 0x00000005785e7210 */ /* 0x000fe20007f5e0ff */
[----:B------:R-:W-:Y:S01]  /*35c0*/  IMAD R117, R7, 0xb9, RZ ;  /* 0x000000b907757824 */ /* 0x000fe200078e02ff */
[----:B------:R-:W0:Y:S01]  /*35d0*/  LDC R120, c[0x0][0x3b8] ;  /* 0x0000ee00ff787b82 */ /* 0x000e220000000800 */
[-C--:B------:R-:W-:Y:S01]  /*35e0*/  LEA.HI.X.SX32 R119, R93, R4.reuse, 0x1, P0 ;  /* 0x000000045d777211 */ /* 0x080fe200000f0eff */
[----:B------:R-:W2:Y:S01]  /*35f0*/  LDG.E.U16 R79, desc[UR10][R78.64] ;  /* 0x0000000a4e4f7981 */ /* 0x000ea2000c1e1500 */
[----:B------:R-:W-:-:S02]  /*3600*/  LEA.HI.X.SX32 R95, R81, R4, 0x1, P2 ;  /* 0x00000004515f7211 */ /* 0x000fc400010f0eff */
[----:B------:R-:W-:Y:S01]  /*3610*/  IADD3 R116, P0, PT, R116, R5, RZ ;  /* 0x0000000574747210 */ /* 0x000fe20007f1e0ff */
[----:B------:R1:W2:Y:S02]  /*3620*/  LDG.E.U16 R81, desc[UR10][R112.64] ;  /* 0x0000000a70517981 */ /* 0x0002a4000c1e1500 */
[----:B------:R-:W4:Y:S01]  /*3630*/  LDC R151, c[0x0][0x3b8] ;  /* 0x0000ee00ff977b82 */ /* 0x000f220000000800 */
[----:B------:R-:W-:Y:S01]  /*3640*/  LEA.HI.X.SX32 R117, R117, R4, 0x1, P0 ;  /* 0x0000000475757211 */ /* 0x000fe200000f0eff */
[----:B------:R1:W2:Y:S04]  /*3650*/  LDG.E.U16 R93, desc[UR10][R94.64] ;  /* 0x0000000a5e5d7981 */ /* 0x0002a8000c1e1500 */
[----:B------:R1:W2:Y:S02]  /*3660*/  LDG.E.U16 R78, desc[UR10][R114.64] ;  /* 0x0000000a724e7981 */ /* 0x0002a4000c1e1500 */
[----:B-1----:R-:W-:Y:S01]  /*3670*/  IMAD R112, R125, 0x192, RZ ;  /* 0x000001927d707824 */ /* 0x002fe200078e02ff */
[----:B------:R-:W1:Y:S01]  /*3680*/  LDC R12, c[0x0][0x3b8] ;  /* 0x0000ee00ff0c7b82 */ /* 0x000e620000000800 */
[----:B------:R0:W2:Y:S01]  /*3690*/  LDG.E.U16 R118, desc[UR10][R118.64] ;  /* 0x0000000a76767981 */ /* 0x0000a2000c1e1500 */
[----:B------:R-:W-:-:S02]  /*36a0*/  IMAD R95, R7, 0xc9, RZ ;  /* 0x000000c9075f7824 */ /* 0x000fc400078e02ff */
[-C--:B------:R-:W-:Y:S01]  /*36b0*/  IADD3 R112, P2, PT, R112, R5.reuse, RZ ;  /* 0x0000000570707210 */ /* 0x080fe20007f5e0ff */
[----:B------:R-:W2:Y:S01]  /*36c0*/  LDG.E.U16 R117, desc[UR10][R116.64] ;  /* 0x0000000a74757981 */ /* 0x000ea2000c1e1500 */
[-C--:B------:R-:W-:Y:S01]  /*36d0*/  IADD3 R94, P0, PT, R128, R5.reuse, RZ ;  /* 0x00000005805e7210 */ /* 0x080fe20007f1e0ff */
[C---:B------:R-:W-:Y:S01]  /*36e0*/  IMAD R115, R7.reuse, 0xc1, RZ ;  /* 0x000000c107737824 */ /* 0x040fe200078e02ff */
[----:B------:R-:W-:Y:S01]  /*36f0*/  IADD3 R114, P1, PT, R124, R5, RZ ;  /* 0x000000057c727210 */ /* 0x000fe20007f3e0ff */
[----:B------:R-:W1:Y:S01]  /*3700*/  LDC R128, c[0x0][0x3b8] ;  /* 0x0000ee00ff807b82 */ /* 0x000e620000000800 */
[----:B0-----:R-:W-:Y:S02]  /*3710*/  IMAD R119, R7, 0xd1, RZ ;  /* 0x000000d107777824 */ /* 0x001fe400078e02ff */
[-C--:B------:R-:W-:Y:S02]  /*3720*/  LEA.HI.X.SX32 R115, R115, R4.reuse, 0x1, P1 ;  /* 0x0000000473737211 */ /* 0x080fe400008f0eff */
[----:B------:R-:W-:-:S02]  /*3730*/  LEA.HI.X.SX32 R113, R95, R4, 0x1, P2 ;  /* 0x000000045f717211 */ /* 0x000fc400010f0eff */
[----:B------:R-:W-:Y:S01]  /*3740*/  LEA.HI.X.SX32 R95, R119, R4, 0x1, P0 ;  /* 0x00000004775f7211 */ /* 0x000fe200000f0eff */
[----:B------:R-:W-:Y:S01]  /*3750*/  IMAD R124, R141, 0x1b2, RZ ;  /* 0x000001b28d7c7824 */ /* 0x000fe200078e02ff */
[----:B------:R-:W2:Y:S01]  /*3760*/  LDG.E.U16 R116, desc[UR10][R114.64] ;  /* 0x0000000a72747981 */ /* 0x000ea2000c1e1500 */
[C---:B------:R-:W-:Y:S02]  /*3770*/  IMAD R119, R7.reuse, 0xd9, RZ ;  /* 0x000000d907777824 */ /* 0x040fe400078e02ff */
[C---:B------:R-:W-:Y:S02]  /*3780*/  IMAD R123, R7.reuse, 0xe1, RZ ;  /* 0x000000e1077b7824 */ /* 0x040fe400078e02ff */
[----:B------:R-:W-:Y:S01]  /*3790*/  IMAD R120, R120, 0x104, RZ ;  /* 0x0000010478787824 */ /* 0x000fe200078e02ff */
[----:B------:R0:W2:Y:S01]  /*37a0*/  LDG.E.U16 R114, desc[UR10][R94.64] ;  /* 0x0000000a5e727981 */ /* 0x0000a2000c1e1500 */
[----:B------:R-:W-:-:S03]  /*37b0*/  IMAD R141, R7, 0xe9, RZ ;  /* 0x000000e9078d7824 */ /* 0x000fc600078e02ff */
[----:B------:R1:W2:Y:S01]  /*37c0*/  LDG.E.U16 R115, desc[UR10][R112.64] ;  /* 0x0000000a70737981 */ /* 0x0002a2000c1e1500 */
[----:B0-----:R-:W-:Y:S02]  /*37d0*/  IMAD R94, R155, 0x1d2, RZ ;  /* 0x000001d29b5e7824 */ /* 0x001fe400078e02ff */
[----:B-1----:R-:W-:Y:S01]  /*37e0*/  IMAD R128, R128, 0x124, RZ ;  /* 0x0000012480807824 */ /* 0x002fe200078e02ff */
[----:B------:R-:W0:Y:S01]  /*37f0*/  LDC R155, c[0x0][0x3b8] ;  /* 0x0000ee00ff9b7b82 */ /* 0x000e220000000800 */
[-C--:B------:R-:W-:Y:S02]  /*3800*/  IADD3 R112, P0, PT, R124, R5.reuse, RZ ;  /* 0x000000057c707210 */ /* 0x080fe40007f1e0ff */
[-C--:B------:R-:W-:Y:S01]  /*3810*/  IADD3 R124, P1, PT, R154, R5.reuse, RZ ;  /* 0x000000059a7c7210 */ /* 0x080fe20007f3e0ff */
[----:B------:R-:W-:Y:S01]  /*3820*/  IMAD R154, R122, 0x114, RZ ;  /* 0x000001147a9a7824 */ /* 0x000fe200078e02ff */
[----:B------:R-:W-:Y:S02]  /*3830*/  IADD3 R122, P2, PT, R94, R5, RZ ;  /* 0x000000055e7a7210 */ /* 0x000fe40007f5e0ff */
[----:B------:R-:W-:-:S02]  /*3840*/  LEA.HI.X.SX32 R113, R119, R4, 0x1, P0 ;  /* 0x0000000477717211 */ /* 0x000fc400000f0eff */
[-C--:B------:R-:W-:Y:S02]  /*3850*/  IADD3 R94, P0, PT, R120, R5.reuse, RZ ;  /* 0x00000005785e7210 */ /* 0x080fe40007f1e0ff */
[-C--:B------:R-:W-:Y:S02]  /*3860*/  LEA.HI.X.SX32 R125, R123, R4.reuse, 0x1, P1 ;  /* 0x000000047b7d7211 */ /* 0x080fe400008f0eff */
[----:B------:R-:W-:Y:S01]  /*3870*/  IADD3 R120, P1, PT, R154, R5, RZ ;  /* 0x000000059a787210 */ /* 0x000fe20007f3e0ff */
[----:B------:R-:W2:Y:S01]  /*3880*/  LDG.E.U16 R113, desc[UR10][R112.64] ;  /* 0x0000000a70717981 */ /* 0x000ea2000c1e1500 */
[-C--:B------:R-:W-:Y:S01]  /*3890*/  LEA.HI.X.SX32 R123, R141, R4.reuse, 0x1, P2 ;  /* 0x000000048d7b7211 */ /* 0x080fe200010f0eff */
[----:B------:R-:W1:Y:S08]  /*38a0*/  LDC R154, c[0x0][0x3b8] ;  /* 0x0000ee00ff9a7b82 */ /* 0x000e700000000800 */
[----:B------:R-:W0:Y:S01]  /*38b0*/  LDC R141, c[0x0][0x3b8] ;  /* 0x0000ee00ff8d7b82 */ /* 0x000e220000000800 */
[-C--:B------:R-:W-:Y:S01]  /*38c0*/  LEA.HI.X.SX32 R95, R121, R4.reuse, 0x1, P0 ;  /* 0x00000004795f7211 */ /* 0x080fe200000f0eff */
[----:B------:R4:W2:Y:S01]  /*38d0*/  LDG.E.U16 R112, desc[UR10][R124.64] ;  /* 0x0000000a7c707981 */ /* 0x0008a2000c1e1500 */
[----:B------:R-:W-:-:S03]  /*38e0*/  LEA.HI.X.SX32 R121, R111, R4, 0x1, P1 ;  /* 0x000000046f797211 */ /* 0x000fc600008f0eff */
[----:B------:R4:W2:Y:S04]  /*38f0*/  LDG.E.U16 R111, desc[UR10][R122.64] ;  /* 0x0000000a7a6f7981 */ /* 0x0008a8000c1e1500 */
[----:B------:R-:W2:Y:S01]  /*3900*/  LDG.E.U16 R95, desc[UR10][R94.64] ;  /* 0x0000000a5e5f7981 */ /* 0x000ea2000c1e1500 */
[-C--:B----4-:R-:W-:Y:S02]  /*3910*/  IADD3 R124, P0, PT, R128, R5.reuse, RZ ;  /* 0x00000005807c7210 */ /* 0x090fe40007f1e0ff */
[-C--:B------:R-:W-:Y:S02]  /*3920*/  IADD3 R128, P1, PT, R156, R5.reuse, RZ ;  /* 0x000000059c807210 */ /* 0x080fe40007f3e0ff */
[----:B------:R-:W4:Y:S01]  /*3930*/  LDC R156, c[0x0][0x3b8] ;  /* 0x0000ee00ff9c7b82 */ /* 0x000f220000000800 */
[-C--:B------:R-:W-:Y:S01]  /*3940*/  IADD3 R122, P2, PT, R160, R5.reuse, RZ ;  /* 0x00000005a07a7210 */ /* 0x080fe20007f5e0ff */
[----:B-1----:R-:W-:Y:S01]  /*3950*/  IMAD R154, R154, 0x174, RZ ;  /* 0x000001749a9a7824 */ /* 0x002fe200078e02ff */
[-C--:B------:R-:W-:Y:S01]  /*3960*/  LEA.HI.X.SX32 R125, R129, R4.reuse, 0x1, P0 ;  /* 0x00000004817d7211 */ /* 0x080fe200000f0eff */
[----:B------:R1:W2:Y:S01]  /*3970*/  LDG.E.U16 R94, desc[UR10][R120.64] ;  /* 0x0000000a785e7981 */ /* 0x0002a2000c1e1500 */
[-C--:B------:R-:W-:Y:S01]  /*3980*/  LEA.HI.X.SX32 R123, R126, R4.reuse, 0x1, P2 ;  /* 0x000000047e7b7211 */ /* 0x080fe200010f0eff */
[----:B0-----:R-:W-:Y:S01]  /*3990*/  IMAD R126, R141, 0x164, RZ ;  /* 0x000001648d7e7824 */ /* 0x001fe200078e02ff */
[----:B------:R-:W-:Y:S01]  /*39a0*/  LEA.HI.X.SX32 R129, R127, R4, 0x1, P1 ;  /* 0x000000047f817211 */ /* 0x000fe200008f0eff */
[----:B------:R0:W2:Y:S01]  /*39b0*/  LDG.E.U16 R119, desc[UR10][R124.64] ;  /* 0x0000000a7c777981 */ /* 0x0000a2000c1e1500 */
[----:B-1----:R-:W-:Y:S01]  /*39c0*/  IADD3 R120, P0, PT, R162, R5, RZ ;  /* 0x00000005a2787210 */ /* 0x002fe20007f1e0ff */
[----:B------:R-:W-:-:S02]  /*39d0*/  IMAD R160, R155, 0x184, RZ ;  /* 0x000001849ba07824 */ /* 0x000fc400078e02ff */
[----:B------:R-:W2:Y:S01]  /*39e0*/  LDG.E.U16 R128, desc[UR10][R128.64] ;  /* 0x0000000a80807981 */ /* 0x000ea2000c1e1500 */
[----:B------:R-:W1:Y:S01]  /*39f0*/  LDC R155, c[0x0][0x3b8] ;  /* 0x0000ee00ff9b7b82 */ /* 0x000e620000000800 */
[-C--:B------:R-:W-:Y:S02]  /*3a00*/  LEA.HI.X.SX32 R121, R131, R4.reuse, 0x1, P0 ;  /* 0x0000000483797211 */ /* 0x080fe400000f0eff */
[-C--:B------:R-:W-:Y:S02]  /*3a10*/  IADD3 R126, P0, PT, R126, R5.reuse, RZ ;  /* 0x000000057e7e7210 */ /* 0x080fe40007f1e0ff */
[----:B0-----:R-:W-:Y:S01]  /*3a20*/  IADD3 R124, P1, PT, R154, R5, RZ ;  /* 0x000000059a7c7210 */ /* 0x001fe20007f3e0ff */
[----:B------:R-:W-:Y:S01]  /*3a30*/  IMAD R154, R153, 0x1a4, RZ ;  /* 0x000001a4999a7824 */ /* 0x000fe200078e02ff */
[----:B------:R0:W2:Y:S01]  /*3a40*/  LDG.E.U16 R131, desc[UR10][R120.64] ;  /* 0x0000000a78837981 */ /* 0x0000a2000c1e1500 */
[----:B------:R-:W1:Y:S01]  /*3a50*/  LDC R153, c[0x0][0x3b8] ;  /* 0x0000ee00ff997b82 */ /* 0x000e620000000800 */
[----:B------:R-:W-:Y:S01]  /*3a60*/  IMAD R162, R151, 0x194, RZ ;  /* 0x0000019497a27824 */ /* 0x000fe200078e02ff */
[-C--:B------:R-:W-:Y:S01]  /*3a70*/  LEA.HI.X.SX32 R127, R133, R4.reuse, 0x1, P0 ;  /* 0x00000004857f7211 */ /* 0x080fe200000f0eff */
[----:B------:R4:W2:Y:S01]  /*3a80*/  LDG.E.U16 R129, desc[UR10][R122.64] ;  /* 0x0000000a7a817981 */ /* 0x0008a2000c1e1500 */
[----:B------:R-:W-:-:S03]  /*3a90*/  LEA.HI.X.SX32 R125, R135, R4, 0x1, P1 ;  /* 0x00000004877d7211 */ /* 0x000fc600008f0eff */
[----:B------:R4:W2:Y:S01]  /*3aa0*/  LDG.E.U16 R133, desc[UR10][R126.64] ;  /* 0x0000000a7e857981 */ /* 0x0008a2000c1e1500 */
[----:B0-----:R-:W-:-:S03]  /*3ab0*/  IADD3 R120, P2, PT, R162, R5, RZ ;  /* 0x00000005a2787210 */ /* 0x001fc60007f5e0ff */
[----:B------:R0:W2:Y:S01]  /*3ac0*/  LDG.E.U16 R135, desc[UR10][R124.64] ;  /* 0x0000000a7c877981 */ /* 0x0000a2000c1e1500 */
[-C--:B----4-:R-:W-:Y:S01]  /*3ad0*/  IADD3 R122, P0, PT, R160, R5.reuse, RZ ;  /* 0x00000005a07a7210 */ /* 0x090fe20007f1e0ff */
[----:B------:R-:W-:Y:S02]  /*3ae0*/  IMAD R160, R156, 0x1b4, RZ ;  /* 0x000001b49ca07824 */ /* 0x000fe400078e02ff */
[----:B------:R-:W4:Y:S01]  /*3af0*/  LDC R156, c[0x0][0x3b8] ;  /* 0x0000ee00ff9c7b82 */ /* 0x000f220000000800 */
[-C--:B------:R-:W-:Y:S02]  /*3b00*/  LEA.HI.X.SX32 R121, R137, R4.reuse, 0x1, P2 ;  /* 0x0000000489797211 */ /* 0x080fe400010f0eff */
[----:B------:R-:W-:Y:S01]  /*3b10*/  IADD3 R126, P1, PT, R154, R5, RZ ;  /* 0x000000059a7e7210 */ /* 0x000fe20007f3e0ff */
[----:B------:R-:W-:Y:S01]  /*3b20*/  IMAD R162, R157, 0x1c4, RZ ;  /* 0x000001c49da27824 */ /* 0x000fe200078e02ff */
[-C--:B------:R-:W-:Y:S02]  /*3b30*/  LEA.HI.X.SX32 R123, R139, R4.reuse, 0x1, P0 ;  /* 0x000000048b7b7211 */ /* 0x080fe400000f0eff */
[----:B------:R0:W2:Y:S01]  /*3b40*/  LDG.E.U16 R139, desc[UR10][R120.64] ;  /* 0x0000000a788b7981 */ /* 0x0000a2000c1e1500 */
[----:B------:R-:W4:Y:S01]  /*3b50*/  LDC R154, c[0x0][0x3b8] ;  /* 0x0000ee00ff9a7b82 */ /* 0x000f220000000800 */
[----:B------:R-:W-:-:S02]  /*3b60*/  LEA.HI.X.SX32 R127, R143, R4, 0x1, P1 ;  /* 0x000000048f7f7211 */ /* 0x000fc400008f0eff */
[----:B------:R1:W2:Y:S01]  /*3b70*/  LDG.E.U16 R137, desc[UR10][R122.64] ;  /* 0x0000000a7a897981 */ /* 0x0002a2000c1e1500 */
[----:B0-----:R-:W-:-:S03]  /*3b80*/  IADD3 R124, P2, PT, R200, R5, RZ ;  /* 0x00000005c87c7210 */ /* 0x001fc60007f5e0ff */
[----:B------:R0:W2:Y:S01]  /*3b90*/  LDG.E.U16 R141, desc[UR10][R126.64] ;  /* 0x0000000a7e8d7981 */ /* 0x0000a2000c1e1500 */
[----:B------:R-:W4:Y:S01]  /*3ba0*/  LDC R157, c[0x0][0x3b8] ;  /* 0x0000ee00ff9d7b82 */ /* 0x000f220000000800 */
[-C--:B------:R-:W-:Y:S01]  /*3bb0*/  IADD3 R120, P0, PT, R160, R5.reuse, RZ ;  /* 0x00000005a0787210 */ /* 0x080fe20007f1e0ff */
[----:B------:R-:W-:Y:S01]  /*3bc0*/  IMAD R160, R149, 0x106, RZ ;  /* 0x0000010695a07824 */ /* 0x000fe200078e02ff */
[-C--:B-1----:R-:W-:Y:S02]  /*3bd0*/  IADD3 R122, P1, PT, R162, R5.reuse, RZ ;  /* 0x00000005a27a7210 */ /* 0x082fe40007f3e0ff */
[-C--:B------:R-:W-:Y:S01]  /*3be0*/  LEA.HI.X.SX32 R121, R145, R4.reuse, 0x1, P0 ;  /* 0x0000000491797211 */ /* 0x080fe200000f0eff */
[----:B------:R-:W-:Y:S01]  /*3bf0*/  IMAD R162, R155, 0x136, RZ ;  /* 0x000001369ba27824 */ /* 0x000fe200078e02ff */
[----:B0-----:R-:W-:Y:S01]  /*3c00*/  IADD3 R126, P0, PT, R160, R5, RZ ;  /* 0x00000005a07e7210 */ /* 0x001fe20007f1e0ff */
[----:B------:R-:W-:Y:S01]  /*3c10*/  IMAD R127, R7, 0x83, RZ ;  /* 0x00000083077f7824 */ /* 0x000fe200078e02ff */
[-C--:B------:R-:W-:Y:S01]  /*3c20*/  LEA.HI.X.SX32 R125, R147, R4.reuse, 0x1, P2 ;  /* 0x00000004937d7211 */ /* 0x080fe200010f0eff */
[----:B------:R-:W0:Y:S01]  /*3c30*/  LDC R160, c[0x0][0x3b8] ;  /* 0x0000ee00ffa07b82 */ /* 0x000e220000000800 */
[-C--:B------:R-:W-:Y:S01]  /*3c40*/  LEA.HI.X.SX32 R123, R152, R4.reuse, 0x1, P1 ;  /* 0x00000004987b7211 */ /* 0x080fe200008f0eff */
[----:B------:R-:W-:Y:S01]  /*3c50*/  IMAD R152, R153, 0x116, RZ ;  /* 0x0000011699987824 */ /* 0x000fe200078e02ff */
[----:B------:R-:W-:Y:S01]  /*3c60*/  LEA.HI.X.SX32 R127, R127, R4, 0x1, P0 ;  /* 0x000000047f7f7211 */ /* 0x000fe200000f0eff */
[----:B------:R1:W2:Y:S01]  /*3c70*/  LDG.E.U16 R147, desc[UR10][R124.64] ;  /* 0x0000000a7c937981 */ /* 0x0002a2000c1e1500 */
[----:B------:R-:W-:-:S02]  /*3c80*/  IMAD R151, R7, 0x8b, RZ ;  /* 0x0000008b07977824 */ /* 0x000fc400078e02ff */
[----:B----4-:R-:W-:Y:S01]  /*3c90*/  IMAD R156, R156, 0x146, RZ ;  /* 0x000001469c9c7824 */ /* 0x010fe200078e02ff */
[----:B------:R4:W3:Y:S04]  /*3ca0*/  LDG.E.U16 R143, desc[UR10][R120.64] ;  /* 0x0000000a788f7981 */ /* 0x0008e8000c1e1500 */
[----:B------:R4:W3:Y:S01]  /*3cb0*/  LDG.E.U16 R149, desc[UR10][R126.64] ;  /* 0x0000000a7e957981 */ /* 0x0008e2000c1e1500 */
[-C--:B-1----:R-:W-:Y:S02]  /*3cc0*/  IADD3 R124, P2, PT, R162, R5.reuse, RZ ;  /* 0x00000005a27c7210 */ /* 0x082fe40007f5e0ff */
[----:B------:R-:W1:Y:S01]  /*3cd0*/  LDC R162, c[0x0][0x3b8] ;  /* 0x0000ee00ffa27b82 */ /* 0x000e620000000800 */
[----:B------:R-:W-:Y:S01]  /*3ce0*/  IMAD R154, R154, 0x126, RZ ;  /* 0x000001269a9a7824 */ /* 0x000fe200078e02ff */
[-C--:B----4-:R-:W-:Y:S01]  /*3cf0*/  IADD3 R120, P0, PT, R152, R5.reuse, RZ ;  /* 0x0000000598787210 */ /* 0x090fe20007f1e0ff */
[----:B------:R4:W3:Y:S03]  /*3d00*/  LDG.E.U16 R145, desc[UR10][R122.64] ;  /* 0x0000000a7a917981 */ /* 0x0008e6000c1e1500 */
[----:B------:R-:W-:Y:S01]  /*3d10*/  LEA.HI.X.SX32 R121, R151, R4, 0x1, P0 ;  /* 0x0000000497797211 */ /* 0x000fe200000f0eff */
[----:B------:R-:W-:Y:S01]  /*3d20*/  IMAD R127, R7, 0xa3, RZ ;  /* 0x000000a3077f7824 */ /* 0x000fe200078e02ff */
[----:B------:R-:W-:Y:S01]  /*3d30*/  IADD3 R126, P0, PT, R156, R5, RZ ;  /* 0x000000059c7e7210 */ /* 0x000fe20007f1e0ff */
[----:B------:R-:W-:-:S02]  /*3d40*/  IMAD R156, R157, 0x156, RZ ;  /* 0x000001569d9c7824 */ /* 0x000fc400078e02ff */
[----:B------:R-:W-:Y:S01]  /*3d50*/  IMAD R125, R7, 0x9b, RZ ;  /* 0x0000009b077d7824 */ /* 0x000fe200078e02ff */
[-C--:B------:R-:W-:Y:S01]  /*3d60*/  LEA.HI.X.SX32 R127, R127, R4.reuse, 0x1, P0 ;  /* 0x000000047f7f7211 */ /* 0x080fe200000f0eff */
[C---:B------:R-:W-:Y:S01]  /*3d70*/  IMAD R153, R7.reuse, 0x93, RZ ;  /* 0x0000009307997824 */ /* 0x040fe200078e02ff */
[-C--:B----4-:R-:W-:Y:S01]  /*3d80*/  IADD3 R122, P1, PT, R154, R5.reuse, RZ ;  /* 0x000000059a7a7210 */ /* 0x090fe20007f3e0ff */
[----:B------:R4:W3:Y:S01]  /*3d90*/  LDG.E.U16 R151, desc[UR10][R120.64] ;  /* 0x0000000a78977981 */ /* 0x0008e2000c1e1500 */
[----:B------:R-:W-:Y:S01]  /*3da0*/  IMAD R155, R7, 0xab, RZ ;  /* 0x000000ab079b7824 */ /* 0x000fe200078e02ff */
[-C--:B------:R-:W-:Y:S02]  /*3db0*/  LEA.HI.X.SX32 R125, R125, R4.reuse, 0x1, P2 ;  /* 0x000000047d7d7211 */ /* 0x080fe400010f0eff */
[----:B------:R1:W3:Y:S01]  /*3dc0*/  LDG.E.U16 R154, desc[UR10][R126.64] ;  /* 0x0000000a7e9a7981 */ /* 0x0002e2000c1e1500 */
[----:B0-----:R-:W-:Y:S01]  /*3dd0*/  IMAD R160, R160, 0x176, RZ ;  /* 0x00000176a0a07824 */ /* 0x001fe200078e02ff */
[----:B------:R-:W-:Y:S01]  /*3de0*/  LEA.HI.X.SX32 R123, R153, R4, 0x1, P1 ;  /* 0x00000004997b7211 */ /* 0x000fe200008f0eff */
[----:B------:R-:W-:Y:S01]  /*3df0*/  IMAD R200, R159, 0x166, RZ ;  /* 0x000001669fc87824 */ /* 0x000fe200078e02ff */
[----:B------:R0:W3:Y:S01]  /*3e00*/  LDG.E.U16 R153, desc[UR10][R124.64] ;  /* 0x0000000a7c997981 */ /* 0x0000e2000c1e1500 */
[----:B----4-:R-:W-:Y:S01]  /*3e10*/  IADD3 R120, P0, PT, R156, R5, RZ ;  /* 0x000000059c787210 */ /* 0x010fe20007f1e0ff */
[----:B-1----:R-:W-:-:S02]  /*3e20*/  IMAD R162, R162, 0x196, RZ ;  /* 0x00000196a2a27824 */ /* 0x002fc400078e02ff */
[----:B------:R1:W4:Y:S01]  /*3e30*/  LDG.E.U16 R152, desc[UR10][R122.64] ;  /* 0x0000000a7a987981 */ /* 0x000322000c1e1500 */
[----:B------:R-:W-:Y:S01]  /*3e40*/  IMAD R126, R161, 0x186, RZ ;  /* 0x00000186a17e7824 */ /* 0x000fe200078e02ff */
[----:B------:R-:W-:Y:S01]  /*3e50*/  LEA.HI.X.SX32 R121, R155, R4, 0x1, P0 ;  /* 0x000000049b797211 */ /* 0x000fe200000f0eff */
[----:B------:R-:W-:-:S03]  /*3e60*/  IMAD R127, R7, 0xc3, RZ ;  /* 0x000000c3077f7824 */ /* 0x000fc600078e02ff */
[-C--:B------:R-:W-:Y:S01]  /*3e70*/  IADD3 R126, P0, PT, R126, R5.reuse, RZ ;  /* 0x000000057e7e7210 */ /* 0x080fe20007f1e0ff */
[C---:B0-----:R-:W-:Y:S01]  /*3e80*/  IMAD R125, R7.reuse, 0xbb, RZ ;  /* 0x000000bb077d7824 */ /* 0x041fe200078e02ff */
[-C--:B------:R-:W-:Y:S01]  /*3e90*/  IADD3 R124, P2, PT, R160, R5.reuse, RZ ;  /* 0x00000005a07c7210 */ /* 0x080fe20007f5e0ff */
[----:B------:R-:W-:Y:S01]  /*3ea0*/  IMAD R157, R7, 0xb3, RZ ;  /* 0x000000b3079d7824 */ /* 0x000fe200078e02ff */
[-C--:B------:R-:W-:Y:S01]  /*3eb0*/  LEA.HI.X.SX32 R127, R127, R4.reuse, 0x1, P0 ;  /* 0x000000047f7f7211 */ /* 0x080fe200000f0eff */
[----:B------:R0:W3:Y:S01]  /*3ec0*/  LDG.E.U16 R155, desc[UR10][R120.64] ;  /* 0x0000000a789b7981 */ /* 0x0000e2000c1e1500 */
[----:B-1----:R-:W-:Y:S02]  /*3ed0*/  IADD3 R122, P1, PT, R200, R5, RZ ;  /* 0x00000005c87a7210 */ /* 0x002fe40007f3e0ff */
[----:B------:R-:W1:Y:S01]  /*3ee0*/  LDC R200, c[0x0][0x3b8] ;  /* 0x0000ee00ffc87b82 */ /* 0x000e620000000800 */
[-C--:B------:R-:W-:Y:S01]  /*3ef0*/  LEA.HI.X.SX32 R125, R125, R4.reuse, 0x1, P2 ;  /* 0x000000047d7d7211 */ /* 0x080fe200010f0eff */
[----:B------:R-:W-:Y:S01]  /*3f00*/  IMAD R161, R7, 0xcb, RZ ;  /* 0x000000cb07a17824 */ /* 0x000fe200078e02ff */
[----:B------:R5:W3:Y:S01]  /*3f10*/  LDG.E.U16 R159, desc[UR10][R126.64] ;  /* 0x0000000a7e9f7981 */ /* 0x000ae2000c1e1500 */
[----:B------:R-:W-:-:S02]  /*3f20*/  LEA.HI.X.SX32 R123, R157, R4, 0x1, P1 ;  /* 0x000000049d7b7211 */ /* 0x000fc400008f0eff */
[-C--:B0-----:R-:W-:Y:S01]  /*3f30*/  IADD3 R120, P0, PT, R162, R5.reuse, RZ ;  /* 0x00000005a2787210 */ /* 0x081fe20007f1e0ff */
[----:B------:R0:W3:Y:S01]  /*3f40*/  LDG.E.U16 R157, desc[UR10][R124.64] ;  /* 0x0000000a7c9d7981 */ /* 0x0000e2000c1e1500 */
[----:B------:R-:W-:Y:S02]  /*3f50*/  IMAD R160, R167, 0x1a6, RZ ;  /* 0x000001a6a7a07824 */ /* 0x000fe400078e02ff */
[----:B-----5:R-:W-:Y:S01]  /*3f60*/  IMAD R126, R177, 0x1c6, RZ ;  /* 0x000001c6b17e7824 */ /* 0x020fe200078e02ff */
[-C--:B------:R-:W-:Y:S01]  /*3f70*/  LEA.HI.X.SX32 R121, R161, R4.reuse, 0x1, P0 ;  /* 0x00000004a1797211 */ /* 0x080fe200000f0eff */
[C---:B------:R-:W-:Y:S01]  /*3f80*/  IMAD R127, R7.reuse, 0xe3, RZ ;  /* 0x000000e3077f7824 */ /* 0x040fe200078e02ff */
[----:B------:R5:W3:Y:S01]  /*3f90*/  LDG.E.U16 R156, desc[UR10][R122.64] ;  /* 0x0000000a7a9c7981 */ /* 0x000ae2000c1e1500 */
[C---:B0-----:R-:W-:Y:S01]  /*3fa0*/  IMAD R125, R7.reuse, 0xdb, RZ ;  /* 0x000000db077d7824 */ /* 0x041fe200078e02ff */
[-C--:B------:R-:W-:Y:S01]  /*3fb0*/  IADD3 R124, P2, PT, R202, R5.reuse, RZ ;  /* 0x00000005ca7c7210 */ /* 0x080fe20007f5e0ff */
[----:B------:R-:W-:Y:S01]  /*3fc0*/  IMAD R167, R7, 0xeb, RZ ;  /* 0x000000eb07a77824 */ /* 0x000fe200078e02ff */
[----:B------:R-:W-:Y:S01]  /*3fd0*/  IADD3 R126, P0, PT, R126, R5, RZ ;  /* 0x000000057e7e7210 */ /* 0x000fe20007f1e0ff */
[----:B------:R-:W0:Y:S01]  /*3fe0*/  LDC R177, c[0x0][0x3b8] ;  /* 0x0000ee00ffb17b82 */ /* 0x000e220000000800 */
[----:B------:R-:W-:-:S02]  /*3ff0*/  LEA.HI.X.SX32 R125, R125, R4, 0x1, P2 ;  /* 0x000000047d7d7211 */ /* 0x000fc400010f0eff */
[-C--:B-----5:R-:W-:Y:S02]  /*4000*/  IADD3 R122, P1, PT, R160, R5.reuse, RZ ;  /* 0x00000005a07a7210 */ /* 0x0a0fe40007f3e0ff */
[----:B------:R5:W3:Y:S01]  /*4010*/  LDG.E.U16 R160, desc[UR10][R120.64] ;  /* 0x0000000a78a07981 */ /* 0x000ae2000c1e1500 */
[-C--:B------:R-:W-:Y:S01]  /*4020*/  LEA.HI.X.SX32 R127, R127, R4.reuse, 0x1, P0 ;  /* 0x000000047f7f7211 */ /* 0x080fe200000f0eff */
[----:B------:R-:W-:Y:S01]  /*4030*/  IMAD R202, R165, 0x108, RZ ;  /* 0x00000108a5ca7824 */ /* 0x000fe200078e02ff */
[----:B------:R-:W-:Y:S01]  /*4040*/  LEA.HI.X.SX32 R123, R163, R4, 0x1, P1 ;  /* 0x00000004a37b7211 */ /* 0x000fe200008f0eff */
[----:B------:R-:W3:Y:S04]  /*4050*/  LDG.E.U16 R162, desc[UR10][R124.64] ;  /* 0x0000000a7ca27981 */ /* 0x000ee8000c1e1500 */
[----:B------:R1:W3:Y:S01]  /*4060*/  LDG.E.U16 R163, desc[UR10][R126.64] ;  /* 0x0000000a7ea37981 */ /* 0x0002e2000c1e1500 */
[----:B-----5:R-:W-:Y:S01]  /*4070*/  IADD3 R120, P2, PT, R204, R5, RZ ;  /* 0x00000005cc787210 */ /* 0x020fe20007f5e0ff */
[----:B------:R-:W-:-:S02]  /*4080*/  IMAD R204, R169, 0x118, RZ ;  /* 0x00000118a9cc7824 */ /* 0x000fc400078e02ff */
[----:B------:R5:W3:Y:S01]  /*4090*/  LDG.E.U16 R161, desc[UR10][R122.64] ;  /* 0x0000000a7aa17981 */ /* 0x000ae2000c1e1500 */
[-C--:B------:R-:W-:Y:S02]  /*40a0*/  LEA.HI.X.SX32 R121, R167, R4.reuse, 0x1, P2 ;  /* 0x00000004a7797211 */ /* 0x080fe400010f0eff */
[-C--:B-1----:R-:W-:Y:S01]  /*40b0*/  IADD3 R126, P2, PT, R204, R5.reuse, RZ ;  /* 0x00000005cc7e7210 */ /* 0x082fe20007f5e0ff */
[----:B------:R-:W-:Y:S01]  /*40c0*/  IMAD R204, R175, 0x128, RZ ;  /* 0x00000128afcc7824 */ /* 0x000fe200078e02ff */
[-C--:B------:R-:W-:Y:S02]  /*40d0*/  IADD3 R124, P1, PT, R202, R5.reuse, RZ ;  /* 0x00000005ca7c7210 */ /* 0x080fe40007f3e0ff */
[-C--:B------:R-:W-:Y:S01]  /*40e0*/  LEA.HI.X.SX32 R127, R227, R4.reuse, 0x1, P2 ;  /* 0x00000004e37f7211 */ /* 0x080fe200010f0eff */
[----:B------:R-:W1:Y:S01]  /*40f0*/  LDC R202, c[0x0][0x3b8] ;  /* 0x0000ee00ffca7b82 */ /* 0x000e620000000800 */
[----:B------:R-:W-:Y:S02]  /*4100*/  SHF.L.U32 R165, R7, 0x2, RZ ;  /* 0x0000000207a57819 */ /* 0x000fe400000006ff */
[----:B-----5:R-:W-:Y:S01]  /*4110*/  LEA R122, P0, R200, R5, 0x3 ;  /* 0x00000005c87a7211 */ /* 0x020fe200078018ff */
[----:B------:R5:W3:Y:S01]  /*4120*/  LDG.E.U16 R169, desc[UR10][R126.64] ;  /* 0x0000000a7ea97981 */ /* 0x000ae2000c1e1500 */
[----:B------:R-:W-:-:S02]  /*4130*/  LEA.HI.X.SX32 R125, R164, R4, 0x1, P1 ;  /* 0x00000004a47d7211 */ /* 0x000fc400008f0eff */
[----:B------:R-:W-:Y:S01]  /*4140*/  LEA.HI.X.SX32 R123, R165, R4, 0x1, P0 ;  /* 0x00000004a57b7211 */ /* 0x000fe200000f0eff */
[----:B------:R0:W3:Y:S01]  /*4150*/  LDG.E.U16 R164, desc[UR10][R120.64] ;  /* 0x0000000a78a47981 */ /* 0x0000e2000c1e1500 */
[----:B------:R-:W1:Y:S01]  /*4160*/  LDC R200, c[0x0][0x3b8] ;  /* 0x0000ee00ffc87b82 */ /* 0x000e620000000800 */
[----:B0-----:R-:W-:Y:S02]  /*4170*/  IMAD R206, R177, 0x138, RZ ;  /* 0x00000138b1ce7824 */ /* 0x001fe400078e02ff */
[----:B------:R0:W3:Y:S01]  /*4180*/  LDG.E.U16 R167, desc[UR10][R124.64] ;  /* 0x0000000a7ca77981 */ /* 0x0000e2000c1e1500 */
[----:B-----5:R-:W-:-:S03]  /*4190*/  IMAD R126, R187, 0x158, RZ ;  /* 0x00000158bb7e7824 */ /* 0x020fc600078e02ff */
[----:B------:R5:W3:Y:S01]  /*41a0*/  LDG.E.U16 R165, desc[UR10][R122.64] ;  /* 0x0000000a7aa57981 */ /* 0x000ae2000c1e1500 */
[----:B------:R-:W-:-:S04]  /*41b0*/  IADD3 R120, P0, PT, R204, R5, RZ ;  /* 0x00000005cc787210 */ /* 0x000fc80007f1e0ff */
[-C--:B------:R-:W-:Y:S02]  /*41c0*/  LEA.HI.X.SX32 R121, R171, R4.reuse, 0x1, P0 ;  /* 0x00000004ab797211 */ /* 0x080fe400000f0eff */
[-C--:B------:R-:W-:Y:S01]  /*41d0*/  IADD3 R126, P0, PT, R126, R5.reuse, RZ ;  /* 0x000000057e7e7210 */ /* 0x080fe20007f1e0ff */
[----:B------:R-:W-:Y:S01]  /*41e0*/  IMAD R204, R191, 0x168, RZ ;  /* 0x00000168bfcc7824 */ /* 0x000fe200078e02ff */
[-C--:B0-----:R-:W-:Y:S01]  /*41f0*/  IADD3 R124, P2, PT, R208, R5.reuse, RZ ;  /* 0x00000005d07c7210 */ /* 0x081fe20007f5e0ff */
[----:B------:R0:W3:Y:S01]  /*4200*/  LDG.E.U16 R171, desc[UR10][R120.64] ;  /* 0x0000000a78ab7981 */ /* 0x0000e2000c1e1500 */
[-C--:B------:R-:W-:Y:S01]  /*4210*/  LEA.HI.X.SX32 R127, R233, R4.reuse, 0x1, P0 ;  /* 0x00000004e97f7211 */ /* 0x080fe200000f0eff */
[----:B------:R-:W1:Y:S01]  /*4220*/  LDC R208, c[0x0][0x3b8] ;  /* 0x0000ee00ffd07b82 */ /* 0x000e620000000800 */
[----:B------:R-:W-:Y:S02]  /*4230*/  LEA.HI.X.SX32 R125, R173, R4, 0x1, P2 ;  /* 0x00000004ad7d7211 */ /* 0x000fe400010f0eff */
[----:B-----5:R-:W-:Y:S01]  /*4240*/  IADD3 R122, P1, PT, R206, R5, RZ ;  /* 0x00000005ce7a7210 */ /* 0x020fe20007f3e0ff */
[----:B------:R5:W3:Y:S01]  /*4250*/  LDG.E.U16 R177, desc[UR10][R126.64] ;  /* 0x0000000a7eb17981 */ /* 0x000ae2000c1e1500 */
[----:B0-----:R-:W-:-:S03]  /*4260*/  IMAD R120, R195, 0x178, RZ ;  /* 0x00000178c3787824 */ /* 0x001fc600078e02ff */
[----:B------:R-:W0:Y:S01]  /*4270*/  LDC R206, c[0x0][0x3b8] ;  /* 0x0000ee00ffce7b82 */ /* 0x000e220000000800 */
[-C--:B------:R-:W-:Y:S01]  /*4280*/  LEA.HI.X.SX32 R123, R231, R4.reuse, 0x1, P1 ;  /* 0x00000004e77b7211 */ /* 0x080fe200008f0eff */
[----:B------:R1:W3:Y:S01]  /*4290*/  LDG.E.U16 R175, desc[UR10][R124.64] ;  /* 0x0000000a7caf7981 */ /* 0x0002e2000c1e1500 */
[-C--:B-----5:R-:W-:Y:S01]  /*42a0*/  IADD3 R126, P0, PT, R204, R5.reuse, RZ ;  /* 0x00000005cc7e7210 */ /* 0x0a0fe20007f1e0ff */
[----:B-1----:R-:W-:Y:S02]  /*42b0*/  IMAD R202, R202, 0x1a8, RZ ;  /* 0x000001a8caca7824 */ /* 0x002fe400078e02ff */
[----:B------:R1:W5:Y:S02]  /*42c0*/  LDG.E.U16 R173, desc[UR10][R122.64] ;  /* 0x0000000a7aad7981 */ /* 0x000364000c1e1500 */
[----:B------:R-:W0:Y:S01]  /*42d0*/  LDC R191, c[0x0][0x3b8] ;  /* 0x0000ee00ffbf7b82 */ /* 0x000e220000000800 */
[----:B------:R-:W-:Y:S02]  /*42e0*/  LEA.HI.X.SX32 R127, R179, R4, 0x1, P0 ;  /* 0x00000004b37f7211 */ /* 0x000fe400000f0eff */
[----:B------:R-:W-:-:S03]  /*42f0*/  IADD3 R124, P1, PT, R120, R5, RZ ;  /* 0x00000005787c7210 */ /* 0x000fc60007f3e0ff */
[----:B------:R1:W3:Y:S01]  /*4300*/  LDG.E.U16 R179, desc[UR10][R126.64] ;  /* 0x0000000a7eb37981 */ /* 0x0002e2000c1e1500 */
[----:B------:R-:W-:Y:S01]  /*4310*/  LEA.HI.X.SX32 R125, R230, R4, 0x1, P1 ;  /* 0x00000004e67d7211 */ /* 0x000fe200008f0eff */
[----:B------:R-:W0:Y:S01]  /*4320*/  LDC R204, c[0x0][0x3b8] ;  /* 0x0000ee00ffcc7b82 */ /* 0x000e220000000800 */
[----:B-1----:R-:W-:Y:S01]  /*4330*/  IMAD R122, R197, 0x188, RZ ;  /* 0x00000188c57a7824 */ /* 0x002fe200078e02ff */
[----:B------:R-:W-:Y:S01]  /*4340*/  IADD3 R126, P1, PT, R202, R5, RZ ;  /* 0x00000005ca7e7210 */ /* 0x000fe20007f3e0ff */
[----:B------:R-:W-:-:S05]  /*4350*/  IMAD R200, R200, 0x198, RZ ;  /* 0x00000198c8c87824 */ /* 0x000fca00078e02ff */
[----:B------:R-:W1:Y:S01]  /*4360*/  LDC R202, c[0x0][0x3b8] ;  /* 0x0000ee00ffca7b82 */ /* 0x000e620000000800 */
[-C--:B------:R-:W-:Y:S02]  /*4370*/  IADD3 R122, P0, PT, R122, R5.reuse, RZ ;  /* 0x000000057a7a7210 */ /* 0x080fe40007f1e0ff */
[-C--:B------:R-:W-:Y:S01]  /*4380*/  IADD3 R120, P2, PT, R200, R5.reuse, RZ ;  /* 0x00000005c8787210 */ /* 0x080fe20007f5e0ff */
[----:B0-----:R-:W-:Y:S01]  /*4390*/  IMAD R206, R206, 0x1b8, RZ ;  /* 0x000001b8cece7824 */ /* 0x001fe200078e02ff */
[-C--:B------:R-:W-:Y:S01]  /*43a0*/  LEA.HI.X.SX32 R123, R181, R4.reuse, 0x1, P0 ;  /* 0x00000004b57b7211 */ /* 0x080fe200000f0eff */
[----:B------:R-:W-:Y:S01]  /*43b0*/  IMAD R208, R208, 0x1c8, RZ ;  /* 0x000001c8d0d07824 */ /* 0x000fe200078e02ff */
[-C--:B------:R-:W-:Y:S01]  /*43c0*/  LEA.HI.X.SX32 R121, R232, R4.reuse, 0x1, P2 ;  /* 0x00000004e8797211 */ /* 0x080fe200010f0eff */
[----:B------:R-:W0:Y:S01]  /*43d0*/  LDC R200, c[0x0][0x3b8] ;  /* 0x0000ee00ffc87b82 */ /* 0x000e220000000800 */
[----:B------:R-:W-:Y:S01]  /*43e0*/  LEA.HI.X.SX32 R127, R183, R4, 0x1, P1 ;  /* 0x00000004b77f7211 */ /* 0x000fe200008f0eff */
[----:B------:R-:W3:Y:S04]  /*43f0*/  LDG.E.U16 R181, desc[UR10][R124.64] ;  /* 0x0000000a7cb57981 */ /* 0x000ee8000c1e1500 */
[----:B------:R1:W3:Y:S02]  /*4400*/  LDG.E.U16 R183, desc[UR10][R122.64] ;  /* 0x0000000a7ab77981 */ /* 0x0002e4000c1e1500 */
[----:B------:R-:W2:Y:S02]  /*4410*/  LDC R197, c[0x0][0x3b8] ;  /* 0x0000ee00ffc57b82 */ /* 0x000ea40000000800 */
[----:B------:R1:W3:Y:S04]  /*4420*/  LDG.E.U16 R185, desc[UR10][R120.64] ;  /* 0x0000000a78b97981 */ /* 0x0002e8000c1e1500 */
[----:B------:R1:W3:Y:S02]  /*4430*/  LDG.E.U16 R187, desc[UR10][R126.64] ;  /* 0x0000000a7ebb7981 */ /* 0x0002e4000c1e1500 */
[-C--:B-1----:R-:W-:Y:S01]  /*4440*/  IADD3 R122, P2, PT, R208, R5.reuse, RZ ;  /* 0x00000005d07a7210 */ /* 0x082fe20007f5e0ff */
[----:B------:R-:W-:Y:S01]  /*4450*/  IMAD R124, R193, 0x10a, RZ ;  /* 0x0000010ac17c7824 */ /* 0x000fe200078e02ff */
[----:B------:R-:W1:Y:S01]  /*4460*/  LDC R208, c[0x0][0x3b8] ;  /* 0x0000ee00ffd07b82 */ /* 0x000e620000000800 */
[----:B------:R-:W-:Y:S01]  /*4470*/  IADD3 R120, P1, PT, R206, R5, RZ ;  /* 0x00000005ce787210 */ /* 0x000fe20007f3e0ff */
[----:B------:R-:W-:-:S03]  /*4480*/  IMAD R126, R191, 0x11a, RZ ;  /* 0x0000011abf7e7824 */ /* 0x000fc600078e02ff */
[-C--:B------:R-:W-:Y:S01]  /*4490*/  LEA.HI.X.SX32 R121, R228, R4.reuse, 0x1, P1 ;  /* 0x00000004e4797211 */ /* 0x080fe200008f0eff */
[----:B------:R-:W-:Y:S01]  /*44a0*/  IMAD R127, R7, 0x8d, RZ ;  /* 0x0000008d077f7824 */ /* 0x000fe200078e02ff */
[-C--:B------:R-:W-:Y:S01]  /*44b0*/  LEA.HI.X.SX32 R123, R189, R4.reuse, 0x1, P2 ;  /* 0x00000004bd7b7211 */ /* 0x080fe200010f0eff */
[----:B------:R-:W-:Y:S01]  /*44c0*/  IMAD R202, R202, 0x13a, RZ ;  /* 0x0000013acaca7824 */ /* 0x000fe200078e02ff */
[-C--:B------:R-:W-:Y:S01]  /*44d0*/  IADD3 R126, P1, PT, R126, R5.reuse, RZ ;  /* 0x000000057e7e7210 */ /* 0x080fe20007f3e0ff */
[----:B------:R-:W-:Y:S01]  /*44e0*/  IMAD R125, R7, 0x85, RZ ;  /* 0x00000085077d7824 */ /* 0x000fe200078e02ff */
[----:B------:R-:W1:Y:S01]  /*44f0*/  LDC R206, c[0x0][0x3b8] ;  /* 0x0000ee00ffce7b82 */ /* 0x000e620000000800 */
[----:B------:R-:W-:Y:S01]  /*4500*/  IADD3 R124, P0, PT, R124, R5, RZ ;  /* 0x000000057c7c7210 */ /* 0x000fe20007f1e0ff */
[----:B------:R-:W-:Y:S01]  /*4510*/  IMAD R204, R204, 0x12a, RZ ;  /* 0x0000012acccc7824 */ /* 0x000fe200078e02ff */
[-C--:B------:R-:W-:Y:S01]  /*4520*/  LEA.HI.X.SX32 R127, R127, R4.reuse, 0x1, P1 ;  /* 0x000000047f7f7211 */ /* 0x080fe200008f0eff */
[----:B------:R0:W3:Y:S01]  /*4530*/  LDG.E.U16 R191, desc[UR10][R122.64] ;  /* 0x0000000a7abf7981 */ /* 0x0000e2000c1e1500 */
[----:B------:R-:W-:-:S03]  /*4540*/  LEA.HI.X.SX32 R125, R125, R4, 0x1, P0 ;  /* 0x000000047d7d7211 */ /* 0x000fc600000f0eff */
[----:B------:R0:W3:Y:S02]  /*4550*/  LDG.E.U16 R189, desc[UR10][R120.64] ;  /* 0x0000000a78bd7981 */ /* 0x0000e4000c1e1500 */
[----:B0-----:R-:W-:Y:S02]  /*4560*/  IMAD R200, R200, 0x14a, RZ ;  /* 0x0000014ac8c87824 */ /* 0x001fe400078e02ff */
[----:B------:R2:W3:Y:S01]  /*4570*/  LDG.E.U16 R195, desc[UR10][R126.64] ;  /* 0x0000000a7ec37981 */ /* 0x0004e2000c1e1500 */
[----:B------:R-:W-:-:S03]  /*4580*/  IADD3 R122, P1, PT, R202, R5, RZ ;  /* 0x00000005ca7a7210 */ /* 0x000fc60007f3e0ff */
[----:B------:R0:W3:Y:S01]  /*4590*/  LDG.E.U16 R193, desc[UR10][R124.64] ;  /* 0x0000000a7cc17981 */ /* 0x0000e2000c1e1500 */
[-C--:B------:R-:W-:Y:S02]  /*45a0*/  IADD3 R120, P0, PT, R204, R5.reuse, RZ ;  /* 0x00000005cc787210 */ /* 0x080fe40007f1e0ff */
[-C--:B------:R-:W-:Y:S02]  /*45b0*/  LEA.HI.X.SX32 R123, R217, R4.reuse, 0x1, P1 ;  /* 0x00000004d97b7211 */ /* 0x080fe400008f0eff */
[----:B------:R-:W4:Y:S01]  /*45c0*/  LDC R217, c[0x0][0x3b8] ;  /* 0x0000ee00ffd97b82 */ /* 0x000f220000000800 */
[----:B------:R-:W-:Y:S01]  /*45d0*/  LEA.HI.X.SX32 R121, R215, R4, 0x1, P0 ;  /* 0x00000004d7797211 */ /* 0x000fe200000f0eff */
[----:B--2---:R-:W-:Y:S02]  /*45e0*/  IMAD R126, R197, 0x15a, RZ ;  /* 0x0000015ac57e7824 */ /* 0x004fe400078e02ff */
[C---:B0-----:R-:W-:Y:S01]  /*45f0*/  IMAD R125, R7.reuse, 0xa5, RZ ;  /* 0x000000a5077d7824 */ /* 0x041fe200078e02ff */
[----:B------:R-:W-:Y:S01]  /*4600*/  IADD3 R124, P2, PT, R200, R5, RZ ;  /* 0x00000005c87c7210 */ /* 0x000fe20007f5e0ff */
[----:B------:R-:W-:-:S02]  /*4610*/  IMAD R127, R7, 0xad, RZ ;  /* 0x000000ad077f7824 */ /* 0x000fc400078e02ff */
[----:B------:R-:W0:Y:S01]  /*4620*/  LDC R215, c[0x0][0x3b8] ;  /* 0x0000ee00ffd77b82 */ /* 0x000e220000000800 */
[----:B------:R-:W-:Y:S01]  /*4630*/  IADD3 R126, P0, PT, R126, R5, RZ ;  /* 0x000000057e7e7210 */ /* 0x000fe20007f1e0ff */
[----:B------:R-:W-:Y:S02]  /*4640*/  IMAD R226, R213, 0x16a, RZ ;  /* 0x0000016ad5e27824 */ /* 0x000fe400078e02ff */
[----:B-1----:R-:W-:Y:S01]  /*4650*/  IMAD R208, R208, 0x17a, RZ ;  /* 0x0000017ad0d07824 */ /* 0x002fe200078e02ff */
[-C--:B------:R-:W-:Y:S01]  /*4660*/  LEA.HI.X.SX32 R125, R125, R4.reuse, 0x1, P2 ;  /* 0x000000047d7d7211 */ /* 0x080fe200010f0eff */
[----:B------:R1:W2:Y:S01]  /*4670*/  LDG.E.U16 R197, desc[UR10][R120.64] ;  /* 0x0000000a78c57981 */ /* 0x0002a2000c1e1500 */
[----:B------:R-:W-:Y:S01]  /*4680*/  LEA.HI.X.SX32 R127, R127, R4, 0x1, P0 ;  /* 0x000000047f7f7211 */ /* 0x000fe200000f0eff */
[----:B------:R-:W-:Y:S02]  /*4690*/  IMAD R213, R7, 0xbd, RZ ;  /* 0x000000bd07d57824 */ /* 0x000fe400078e02ff */
[----:B------:R1:W2:Y:S01]  /*46a0*/  LDG.E.U16 R200, desc[UR10][R122.64] ;  /* 0x0000000a7ac87981 */ /* 0x0002a2000c1e1500 */
[----:B------:R-:W-:-:S02]  /*46b0*/  IMAD R206, R206, 0x19a, RZ ;  /* 0x0000019acece7824 */ /* 0x000fc400078e02ff */
[----:B------:R-:W-:Y:S01]  /*46c0*/  IMAD R211, R7, 0xc5, RZ ;  /* 0x000000c507d37824 */ /* 0x000fe200078e02ff */
[----:B------:R1:W2:Y:S02]  /*46d0*/  LDG.E.U16 R202, desc[UR10][R124.64] ;  /* 0x0000000a7cca7981 */ /* 0x0002a4000c1e1500 */
[-C--:B-1----:R-:W-:Y:S02]  /*46e0*/  IADD3 R120, P0, PT, R226, R5.reuse, RZ ;  /* 0x00000005e2787210 */ /* 0x082fe40007f1e0ff */
[----:B------:R1:W2:Y:S01]  /*46f0*/  LDG.E.U16 R204, desc[UR10][R126.64] ;  /* 0x0000000a7ecc7981 */ /* 0x0002a2000c1e1500 */
[-C--:B------:R-:W-:Y:S02]  /*4700*/  IADD3 R122, P1, PT, R208, R5.reuse, RZ ;  /* 0x00000005d07a7210 */ /* 0x080fe40007f3e0ff */
[----:B------:R-:W-:Y:S02]  /*4710*/  LEA.HI.X.SX32 R121, R225, R4, 0x1, P0 ;  /* 0x00000004e1797211 */ /* 0x000fe400000f0eff */
[----:B------:R-:W-:-:S02]  /*4720*/  IADD3 R124, P2, PT, R246, R5, RZ ;  /* 0x00000005f67c7210 */ /* 0x000fc40007f5e0ff */
[-C--:B------:R-:W-:Y:S01]  /*4730*/  LEA.HI.X.SX32 R123, R213, R4.reuse, 0x1, P1 ;  /* 0x00000004d57b7211 */ /* 0x080fe200008f0eff */
[----:B-1----:R-:W-:Y:S01]  /*4740*/  IMAD R127, R7, 0xcd, RZ ;  /* 0x000000cd077f7824 */ /* 0x002fe200078e02ff */
[----:B------:R-:W-:Y:S01]  /*4750*/  IADD3 R126, P0, PT, R206, R5, RZ ;  /* 0x00000005ce7e7210 */ /* 0x000fe20007f1e0ff */
[----:B----4-:R-:W-:Y:S01]  /*4760*/  IMAD R226, R217, 0x1ba, RZ ;  /* 0x000001bad9e27824 */ /* 0x010fe200078e02ff */
[-C--:B------:R-:W-:Y:S01]  /*4770*/  LEA.HI.X.SX32 R125, R211, R4.reuse, 0x1, P2 ;  /* 0x00000004d37d7211 */ /* 0x080fe200010f0eff */
[----:B------:R1:W4:Y:S01]  /*4780*/  LDG.E.U16 R208, desc[UR10][R122.64] ;  /* 0x0000000a7ad07981 */ /* 0x000322000c1e1500 */
[----:B------:R-:W-:Y:S01]  /*4790*/  LEA.HI.X.SX32 R127, R127, R4, 0x1, P0 ;  /* 0x000000047f7f7211 */ /* 0x000fe200000f0eff */
[C---:B------:R-:W-:Y:S02]  /*47a0*/  IMAD R225, R7.reuse, 0xdd, RZ ;  /* 0x000000dd07e17824 */ /* 0x040fe400078e02ff */
[----:B------:R0:W2:Y:S01]  /*47b0*/  LDG.E.U16 R211, desc[UR10][R124.64] ;  /* 0x0000000a7cd37981 */ /* 0x0000a2000c1e1500 */
[----:B------:R-:W-:-:S03]  /*47c0*/  IMAD R217, R7, 0xd5, RZ ;  /* 0x000000d507d97824 */ /* 0x000fc600078e02ff */
[----:B------:R0:W2:Y:S01]  /*47d0*/  LDG.E.U16 R206, desc[UR10][R120.64] ;  /* 0x0000000a78ce7981 */ /* 0x0000a2000c1e1500 */
[-C--:B-1----:R-:W-:Y:S01]  /*47e0*/  IADD3 R122, P0, PT, R224, R5.reuse, RZ ;  /* 0x00000005e07a7210 */ /* 0x082fe20007f1e0ff */
[----:B0-----:R-:W-:Y:S02]  /*47f0*/  IMAD R224, R215, 0x1ca, RZ ;  /* 0x000001cad7e07824 */ /* 0x001fe400078e02ff */
[----:B------:R-:W2:Y:S01]  /*4800*/  LDG.E.U16 R213, desc[UR10][R126.64] ;  /* 0x0000000a7ed57981 */ /* 0x000ea2000c1e1500 */
[-C--:B------:R-:W-:Y:S01]  /*4810*/  IADD3 R124, P1, PT, R226, R5.reuse, RZ ;  /* 0x00000005e27c7210 */ /* 0x080fe20007f3e0ff */
[----:B------:R-:W-:Y:S01]  /*4820*/  IMAD R121, R7, 0xe5, RZ ;  /* 0x000000e507797824 */ /* 0x000fe200078e02ff */
[----:B------:R-:W-:Y:S02]  /*4830*/  IADD3 R120, P2, PT, R224, R5, RZ ;  /* 0x00000005e0787210 */ /* 0x000fe40007f5e0ff */
[-C--:B------:R-:W-:Y:S02]  /*4840*/  LEA.HI.X.SX32 R125, R225, R4.reuse, 0x1, P1 ;  /* 0x00000004e17d7211 */ /* 0x080fe400008f0eff */
[----:B------:R-:W-:-:S02]  /*4850*/  LEA.HI.X.SX32 R123, R217, R4, 0x1, P0 ;  /* 0x00000004d97b7211 */ /* 0x000fc400000f0eff */
[----:B------:R-:W-:Y:S01]  /*4860*/  LEA.HI.X.SX32 R121, R121, R4, 0x1, P2 ;  /* 0x0000000479797211 */ /* 0x000fe200010f0eff */
[----:B------:R0:W2:Y:S04]  /*4870*/  LDG.E.U16 R217, desc[UR10][R124.64] ;  /* 0x0000000a7cd97981 */ /* 0x0000a8000c1e1500 */
[----:B------:R1:W2:Y:S01]  /*4880*/  LDG.E.U16 R215, desc[UR10][R122.64] ;  /* 0x0000000a7ad77981 */ /* 0x0002a2000c1e1500 */
[----:B0-----:R-:W-:-:S03]  /*4890*/  IADD3 R124, P1, PT, R220, R5, RZ ;  /* 0x00000005dc7c7210 */ /* 0x001fc60007f3e0ff */
[----:B------:R0:W2:Y:S01]  /*48a0*/  LDG.E.U16 R220, desc[UR10][R120.64] ;  /* 0x0000000a78dc7981 */ /* 0x0000a2000c1e1500 */
[C---:B------:R-:W-:Y:S01]  /*48b0*/  IMAD R126, R7.reuse, 0x7e, RZ ;  /* 0x0000007e077e7824 */ /* 0x040fe200078e02ff */
[C---:B------:R-:W-:Y:S01]  /*48c0*/  LEA R127, R7.reuse, -R7, 0x6 ;  /* 0x80000007077f7211 */ /* 0x040fe200078e30ff */
[----:B------:R-:W-:-:S03]  /*48d0*/  IMAD R226, R7, 0xee, RZ ;  /* 0x000000ee07e27824 */ /* 0x000fc600078e02ff */
[----:B-1----:R-:W-:-:S04]  /*48e0*/  IADD3 R122, P0, PT, R126, R5, RZ ;  /* 0x000000057e7a7210 */ /* 0x002fc80007f1e0ff */
[-C--:B------:R-:W-:Y:S01]  /*48f0*/  LEA.HI.X.SX32 R123, R127, R4.reuse, 0x1, P0 ;  /* 0x000000047f7b7211 */ /* 0x080fe200000f0eff */
[C---:B------:R-:W-:Y:S01]  /*4900*/  IMAD R127, R7.reuse, 0x77, RZ ;  /* 0x00000077077f7824 */ /* 0x040fe200078e02ff */
[----:B0-----:R-:W-:Y:S01]  /*4910*/  IADD3 R120, P0, PT, R226, R5, RZ ;  /* 0x00000005e2787210 */ /* 0x001fe20007f1e0ff */
[----:B------:R-:W-:Y:S01]  /*4920*/  IMAD R224, R7, 0xfe, RZ ;  /* 0x000000fe07e07824 */ /* 0x000fe200078e02ff */
[-C--:B------:R-:W-:Y:S02]  /*4930*/  LEA.HI.X.SX32 R125, R222, R4.reuse, 0x1, P1 ;  /* 0x00000004de7d7211 */ /* 0x080fe400008f0eff */
[----:B------:R0:W2:Y:S01]  /*4940*/  LDG.E.U16 R222, desc[UR10][R122.64] ;  /* 0x0000000a7ade7981 */ /* 0x0000a2000c1e1500 */
[----:B------:R-:W-:Y:S02]  /*4950*/  LEA.HI.X.SX32 R121, R127, R4, 0x1, P0 ;  /* 0x000000047f797211 */ /* 0x000fe400000f0eff */
[----:B------:R-:W-:-:S03]  /*4960*/  LEA R127, R7, -R7, 0x7 ;  /* 0x80000007077f7211 */ /* 0x000fc600078e38ff */
[----:B------:R1:W2:Y:S01]  /*4970*/  LDG.E.U16 R225, desc[UR10][R120.64] ;  /* 0x0000000a78e17981 */ /* 0x0002a2000c1e1500 */
[----:B0-----:R-:W-:-:S03]  /*4980*/  IADD3 R122, P1, PT, R223, R5, RZ ;  /* 0x00000005df7a7210 */ /* 0x001fc60007f3e0ff */
[----:B------:R0:W2:Y:S01]  /*4990*/  LDG.E.U16 R223, desc[UR10][R124.64] ;  /* 0x0000000a7cdf7981 */ /* 0x0000a2000c1e1500 */
[----:B------:R-:W-:Y:S01]  /*49a0*/  LEA.HI.X.SX32 R123, R126, R4, 0x1, P1 ;  /* 0x000000047e7b7211 */ /* 0x000fe200008f0eff */
[----:B------:R-:W-:Y:S01]  /*49b0*/  IMAD R126, R7, 0x4e, RZ ;  /* 0x0000004e077e7824 */ /* 0x000fe200078e02ff */
[----:B-1----:R-:W-:-:S03]  /*49c0*/  IADD3 R120, P1, PT, R227, R5, RZ ;  /* 0x00000005e3787210 */ /* 0x002fc60007f3e0ff */
[----:B------:R1:W2:Y:S01]  /*49d0*/  LDG.E.U16 R227, desc[UR10][R122.64] ;  /* 0x0000000a7ae37981 */ /* 0x0002a2000c1e1500 */
[----:B0-----:R-:W-:-:S04]  /*49e0*/  IADD3 R124, P0, PT, R224, R5, RZ ;  /* 0x00000005e07c7210 */ /* 0x001fc80007f1e0ff */
[-C--:B------:R-:W-:Y:S01]  /*49f0*/  LEA.HI.X.SX32 R125, R127, R4.reuse, 0x1, P0 ;  /* 0x000000047f7d7211 */ /* 0x080fe200000f0eff */
[----:B------:R-:W-:Y:S01]  /*4a00*/  IMAD R127, R7, 0x27, RZ ;  /* 0x00000027077f7824 */ /* 0x000fe200078e02ff */
[-C--:B-1----:R-:W-:Y:S02]  /*4a10*/  IADD3 R122, P0, PT, R126, R5.reuse, RZ ;  /* 0x000000057e7a7210 */ /* 0x082fe40007f1e0ff */
[-C--:B------:R-:W-:Y:S02]  /*4a20*/  LEA.HI.X.SX32 R121, R229, R4.reuse, 0x1, P1 ;  /* 0x00000004e5797211 */ /* 0x080fe400008f0eff */
[----:B------:R-:W-:Y:S01]  /*4a30*/  LEA.HI.X.SX32 R123, R127, R4, 0x1, P0 ;  /* 0x000000047f7b7211 */ /* 0x000fe200000f0eff */
[----:B------:R0:W2:Y:S02]  /*4a40*/  LDG.E.U16 R229, desc[UR10][R124.64] ;  /* 0x0000000a7ce57981 */ /* 0x0000a4000c1e1500 */
[-C--:B0-----:R-:W-:Y:S02]  /*4a50*/  IADD3 R124, P1, PT, R231, R5.reuse, RZ ;  /* 0x00000005e77c7210 */ /* 0x081fe40007f3e0ff */
[----:B------:R0:W2:Y:S02]  /*4a60*/  LDG.E.U16 R231, desc[UR10][R120.64] ;  /* 0x0000000a78e77981 */ /* 0x0000a4000c1e1500 */
[----:B0-----:R-:W-:-:S02]  /*4a70*/  IADD3 R120, P0, PT, R233, R5, RZ ;  /* 0x00000005e9787210 */ /* 0x001fc40007f1e0ff */
[----:B------:R0:W2:Y:S02]  /*4a80*/  LDG.E.U16 R233, desc[UR10][R122.64] ;  /* 0x0000000a7ae97981 */ /* 0x0000a4000c1e1500 */
[----:B0-----:R-:W-:-:S04]  /*4a90*/  IADD3 R122, P2, PT, R232, R5, RZ ;  /* 0x00000005e87a7210 */ /* 0x001fc80007f5e0ff */
[----:B------:R-:W-:-:S05]  /*4aa0*/  LEA.HI.X.SX32 R123, R239, R4, 0x1, P2 ;  /* 0x00000004ef7b7211 */ /* 0x000fca00010f0eff */
[----:B------:R0:W2:Y:S04]  /*4ab0*/  LDG.E.U16 R122, desc[UR10][R122.64] ;  /* 0x0000000a7a7a7981 */ /* 0x0000a8000c1e1500 */
[----:B------:R1:W-:Y:S01]  /*4ac0*/  STS.U16 [R6+UR4+0x4000], R11 ;  /* 0x0040000b06007988 */ /* 0x0003e20008000404 */
[----:B0-----:R-:W0:Y:S08]  /*4ad0*/  LDC R123, c[0x0][0x3b8] ;  /* 0x0000ee00ff7b7b82 */ /* 0x001e300000000800 */
[----:B-1----:R-:W1:Y:S01]  /*4ae0*/  LDC R11, c[0x0][0x3b8] ;  /* 0x0000ee00ff0b7b82 */ /* 0x002e620000000800 */
[----:B------:R5:W-:Y:S01]  /*4af0*/  STS.U16 [R6+UR4+0x2000], R14 ;  /* 0x0020000e06007988 */ /* 0x000be20008000404 */
[-C--:B------:R-:W-:Y:S01]  /*4b00*/  LEA.HI.X.SX32 R125, R126, R4.reuse, 0x1, P1 ;  /* 0x000000047e7d7211 */ /* 0x080fe200008f0eff */
[C---:B------:R-:W-:Y:S01]  /*4b10*/  IMAD R127, R7.reuse, 0x2f, RZ ;  /* 0x0000002f077f7824 */ /* 0x040fe200078e02ff */
[-C--:B------:R-:W-:Y:S01]  /*4b20*/  LEA.HI.X.SX32 R121, R234, R4.reuse, 0x1, P0 ;  /* 0x00000004ea797211 */ /* 0x080fe200000f0eff */
[----:B------:R-:W-:Y:S01]  /*4b30*/  IMAD R246, R7, 0x6e, RZ ;  /* 0x0000006e07f67824 */ /* 0x000fe200078e02ff */
[----:B------:R-:W-:Y:S01]  /*4b40*/  IADD3 R126, P0, PT, R245, R5, RZ ;  /* 0x00000005f57e7210 */ /* 0x000fe20007f1e0ff */
[----:B------:R5:W-:Y:S02]  /*4b50*/  STS.U16 [R6+UR4+0x4400], R15 ;  /* 0x0044000f06007988 */ /* 0x000be40008000404 */
[----:B-----5:R-:W5:Y:S02]  /*4b60*/  LDC R14, c[0x0][0x3b8] ;  /* 0x0000ee00ff0e7b82 */ /* 0x020f640000000800 */
[----:B------:R0:W2:Y:S01]  /*4b70*/  LDG.E.U16 R237, desc[UR10][R120.64] ;  /* 0x0000000a78ed7981 */ /* 0x0000a2000c1e1500 */
[----:B------:R-:W-:Y:S01]  /*4b80*/  LEA.HI.X.SX32 R127, R127, R4, 0x1, P0 ;  /* 0x000000047f7f7211 */ /* 0x000fe200000f0eff */
[----:B------:R-:W-:-:S02]  /*4b90*/  IMAD R247, R7, 0x37, RZ ;  /* 0x0000003707f77824 */ /* 0x000fc400078e02ff */
[----:B------:R0:W-:Y:S02]  /*4ba0*/  STS.U16 [R6+UR4+0x4800], R24 ;  /* 0x0048001806007988 */ /* 0x0001e40008000404 */
[----:B------:R-:W3:Y:S02]  /*4bb0*/  LDC R15, c[0x0][0x3b8] ;  /* 0x0000ee00ff0f7b82 */ /* 0x000ee40000000800 */
[----:B------:R0:W-:Y:S02]  /*4bc0*/  STS.U16 [R6+UR4+0x5c00], R44 ;  /* 0x005c002c06007988 */ /* 0x0001e40008000404 */
[----:B0-----:R-:W-:Y:S01]  /*4bd0*/  IADD3 R120, P0, PT, R246, R5, RZ ;  /* 0x00000005f6787210 */ /* 0x001fe20007f1e0ff */
[----:B------:R-:W-:Y:S01]  /*4be0*/  IMAD R22, R22, 0x1fc, RZ ;  /* 0x000001fc16167824 */ /* 0x000fe200078e02ff */
[----:B------:R0:W-:Y:S02]  /*4bf0*/  STS.U16 [R6+UR4+0x5400], R28 ;  /* 0x0054001c06007988 */ /* 0x0001e40008000404 */
[----:B------:R-:W3:Y:S02]  /*4c00*/  LDC R24, c[0x0][0x3b8] ;  /* 0x0000ee00ff187b82 */ /* 0x000ee40000000800 */
[----:B------:R1:W-:Y:S01]  /*4c10*/  STS.U16 [R6+UR4+0x6000], R26 ;  /* 0x0060001a06007988 */ /* 0x0003e20008000404 */
[----:B------:R-:W-:Y:S01]  /*4c20*/  IMAD R44, R123, 0x1fe, RZ ;  /* 0x000001fe7b2c7824 */ /* 0x000fe200078e02ff */
[----:B------:R-:W-:-:S02]  /*4c30*/  LEA.HI.X.SX32 R121, R247, R4, 0x1, P0 ;  /* 0x00000004f7797211 */ /* 0x000fc400000f0eff */
[----:B------:R5:W2:Y:S02]  /*4c40*/  LDG.E.U16 R234, desc[UR10][R124.64] ;  /* 0x0000000a7cea7981 */ /* 0x000aa4000c1e1500 */
[-C--:B------:R-:W-:Y:S01]  /*4c50*/  IADD3 RZ, P0, PT, R44, R5.reuse, RZ ;  /* 0x000000052cff7210 */ /* 0x080fe20007f1e0ff */
[----:B0-----:R-:W0:Y:S01]  /*4c60*/  LDC R28, c[0x0][0x3b8] ;  /* 0x0000ee00ff1c7b82 */ /* 0x001e220000000800 */
[----:B------:R5:W-:Y:S01]  /*4c70*/  STS.U16 [R6+UR4+0x6c00], R21 ;  /* 0x006c001506007988 */ /* 0x000be20008000404 */
[----:B-1----:R-:W-:Y:S01]  /*4c80*/  IMAD R26, R11, 0x1de, RZ ;  /* 0x000001de0b1a7824 */ /* 0x002fe200078e02ff */
[-C--:B------:R-:W-:Y:S01]  /*4c90*/  IADD3 RZ, P4, PT, R22, R5.reuse, RZ ;  /* 0x0000000516ff7210 */ /* 0x080fe20007f9e0ff */
[----:B-----5:R-:W-:Y:S01]  /*4ca0*/  IMAD R14, R14, 0x1dc, RZ ;  /* 0x000001dc0e0e7824 */ /* 0x020fe200078e02ff */
[----:B------:R3:W-:Y:S03]  /*4cb0*/  STS.U16 [R6+UR4+0x3400], R76 ;  /* 0x0034004c06007988 */ /* 0x0007e60008000404 */
[----:B------:R-:W1:Y:S01]  /*4cc0*/  LDC R44, c[0x0][0x3b8] ;  /* 0x0000ee00ff2c7b82 */ /* 0x000e620000000800 */
[-C--:B------:R-:W-:Y:S01]  /*4cd0*/  IADD3 R124, P1, PT, R230, R5.reuse, RZ ;  /* 0x00000005e67c7210 */ /* 0x080fe20007f3e0ff */
[----:B------:R-:W-:Y:S01]  /*4ce0*/  STS.U16 [R6+UR4+0x6800], R13 ;  /* 0x0068000d06007988 */ /* 0x000fe20008000404 */
[----:B------:R-:W-:Y:S01]  /*4cf0*/  IADD3 RZ, P2, PT, R26, R5, RZ ;  /* 0x000000051aff7210 */ /* 0x000fe20007f5e0ff */
[----:B------:R-:W-:-:S02]  /*4d00*/  IMAD R12, R12, 0x1dc, R3 ;  /* 0x000001dc0c0c7824 */ /* 0x000fc400078e0203 */
[----:B------:R5:W-:Y:S02]  /*4d10*/  STS.U16 [R6+UR4+0x7400], R10 ;  /* 0x0074000a06007988 */ /* 0x000be40008000404 */
[----:B------:R-:W0:Y:S01]  /*4d20*/  LDC R21, c[0x0][0x3b8] ;  /* 0x0000ee00ff157b82 */ /* 0x000e220000000800 */
[----:B------:R-:W-:Y:S01]  /*4d30*/  LEA.HI.X.SX32 R125, R245, R4, 0x1, P1 ;  /* 0x00000004f57d7211 */ /* 0x000fe200008f0eff */
[----:B------:R5:W2:Y:S04]  /*4d40*/  LDG.E.U16 R230, desc[UR10][R126.64] ;  /* 0x0000000a7ee67981 */ /* 0x000aa8000c1e1500 */
[----:B------:R3:W-:Y:S02]  /*4d50*/  STS.U16 [R6+UR4+0x5000], R23 ;  /* 0x0050001706007988 */ /* 0x0007e40008000404 */
[----:B------:R-:W1:Y:S01]  /*4d60*/  LDC R22, c[0x0][0x3b8] ;  /* 0x0000ee00ff167b82 */ /* 0x000e620000000800 */
[----:B------:R-:W-:Y:S01]  /*4d70*/  IMAD R11, R7, 0xef, RZ ;  /* 0x000000ef070b7824 */ /* 0x000fe200078e02ff */
[----:B------:R-:W-:Y:S01]  /*4d80*/  STS.U16 [R6+UR4+0x400], R150 ;  /* 0x0004009606007988 */ /* 0x000fe20008000404 */
[----:B-----5:R-:W-:-:S03]  /*4d90*/  IADD3 R126, P1, PT, R228, R5, RZ ;  /* 0x00000005e47e7210 */ /* 0x020fc60007f3e0ff */
[----:B------:R-:W-:Y:S02]  /*4da0*/  STS.U16 [R6+UR4+0x800], R148 ;  /* 0x0008009406007988 */ /* 0x000fe40008000404 */
[----:B------:R-:W5:Y:S01]  /*4db0*/  LDC R26, c[0x0][0x3b8] ;  /* 0x0000ee00ff1a7b82 */ /* 0x000f620000000800 */
[-C--:B------:R-:W-:Y:S01]  /*4dc0*/  LEA.HI.X.SX32 R127, R246, R4.reuse, 0x1, P1 ;  /* 0x00000004f67f7211 */ /* 0x080fe200008f0eff */
[----:B---3--:R-:W-:Y:S01]  /*4dd0*/  IMAD R76, R15, 0x1ec, RZ ;  /* 0x000001ec0f4c7824 */ /* 0x008fe200078e02ff */
[-C--:B------:R-:W-:Y:S01]  /*4de0*/  IADD3 RZ, P1, PT, R14, R5.reuse, RZ ;  /* 0x000000050eff7210 */ /* 0x080fe20007f3e0ff */
[----:B------:R-:W-:Y:S01]  /*4df0*/  IMAD R10, R24, 0x1de, R3 ;  /* 0x000001de180a7824 */ /* 0x000fe200078e0203 */
[-C--:B------:R-:W-:Y:S01]  /*4e00*/  LEA.HI.X.SX32 R11, R11, R4.reuse, 0x1, P2 ;  /* 0x000000040b0b7211 */ /* 0x080fe200010f0eff */
[----:B------:R-:W-:Y:S01]  /*4e10*/  STS.U16 [R6+UR4+0x1000], R140 ;  /* 0x0010008c06007988 */ /* 0x000fe20008000404 */
[----:B------:R-:W-:Y:S02]  /*4e20*/  LEA.HI.X.SX32 R13, R226, R4, 0x1, P1 ;  /* 0x00000004e20d7211 */ /* 0x000fe400008f0eff */
[----:B------:R-:W-:Y:S01]  /*4e30*/  IADD3 RZ, P3, PT, R76, R5, RZ ;  /* 0x000000054cff7210 */ /* 0x000fe20007f7e0ff */
[----:B------:R1:W3:Y:S01]  /*4e40*/  LDG.E.U16 R15, desc[UR10][R10.64] ;  /* 0x0000000a0a0f7981 */ /* 0x0002e2000c1e1500 */
[----:B------:R-:W-:Y:S01]  /*4e50*/  LOP3.LUT R23, R6, 0x10, RZ, 0x3c, !PT ;  /* 0x0000001006177812 */ /* 0x000fe200078e3cff */
[----:B0-----:R-:W-:-:S02]  /*4e60*/  IMAD R24, R21, 0x1ee, RZ ;  /* 0x000001ee15187824 */ /* 0x001fc400078e02ff */
[----:B------:R0:W-:Y:S04]  /*4e70*/  STS.U16 [R6+UR4+0x4c00], R47 ;  /* 0x004c002f06007988 */ /* 0x0001e80008000404 */
[----:B------:R-:W-:Y:S04]  /*4e80*/  STS.U16 [R6+UR4+0x1400], R132 ;  /* 0x0014008406007988 */ /* 0x000fe80008000404 */
[----:B------:R5:W-:Y:S01]  /*4e90*/  STS.U16 [R6+UR4+0x2c00], R49 ;  /* 0x002c003106007988 */ /* 0x000be20008000404 */
[--C-:B-1----:R-:W-:Y:S01]  /*4ea0*/  IMAD R10, R44, 0x1fc, R3.reuse ;  /* 0x000001fc2c0a7824 */ /* 0x102fe200078e0203 */
[-C--:B------:R-:W-:Y:S01]  /*4eb0*/  LEA.HI.X.SX32 R11, R224, R4.reuse, 0x1, P4 ;  /* 0x00000004e00b7211 */ /* 0x080fe200020f0eff */
[----:B0-----:R-:W0:Y:S01]  /*4ec0*/  LDC R47, c[0x0][0x3b8] ;  /* 0x0000ee00ff2f7b82 */ /* 0x001e220000000800 */
[----:B------:R1:W2:Y:S04]  /*4ed0*/  LDG.E.U16 R14, desc[UR10][R12.64] ;  /* 0x0000000a0c0e7981 */ /* 0x0002a8000c1e1500 */
[----:B------:R-:W-:Y:S04]  /*4ee0*/  STS.U16 [R6+UR4+0x5800], R73 ;  /* 0x0058004906007988 */ /* 0x000fe80008000404 */
[----:B------:R-:W-:Y:S04]  /*4ef0*/  STS.U16 [R6+UR4+0xc00], R144 ;  /* 0x000c009006007988 */ /* 0x000fe80008000404 */
[----:B------:R-:W-:Y:S01]  /*4f00*/  STS.U16 [R6+UR4+0x1800], R27 ;  /* 0x0018001b06007988 */ /* 0x000fe20008000404 */
[----:B-1----:R-:W-:Y:S01]  /*4f10*/  IMAD R12, R28, 0x1ec, R3 ;  /* 0x000001ec1c0c7824 */ /* 0x002fe200078e0203 */
[----:B------:R-:W-:Y:S01]  /*4f20*/  LEA.HI.X.SX32 R13, R244, R4, 0x1, P3 ;  /* 0x00000004f40d7211 */ /* 0x000fe200018f0eff */
[----:B-----5:R-:W1:Y:S01]  /*4f30*/  LDC R49, c[0x0][0x3b8] ;  /* 0x0000ee00ff317b82 */ /* 0x020e620000000800 */
[----:B------:R-:W-:Y:S04]  /*4f40*/  STS.U16 [R6+UR4+0x3000], R25 ;  /* 0x0030001906007988 */ /* 0x000fe80008000404 */
[----:B------:R-:W-:Y:S04]  /*4f50*/  STS.U16 [R6+UR4+0x6400], R45 ;  /* 0x0064002d06007988 */ /* 0x000fe80008000404 */
[----:B------:R-:W-:Y:S04]  /*4f60*/  STS.U16 [R6+UR4+0x1c00], R75 ;  /* 0x001c004b06007988 */ /* 0x000fe80008000404 */
[----:B------:R-:W-:Y:S04]  /*4f70*/  STS.U16 [R6+UR4+0x3800], R46 ;  /* 0x0038002e06007988 */ /* 0x000fe80008000404 */
[----:B------:R5:W-:Y:S04]  /*4f80*/  STS.U16 [R6+UR4+0x7000], R17 ;  /* 0x0070001106007988 */ /* 0x000be80008000404 */
[----:B------:R0:W-:Y:S04]  /*4f90*/  STS.U16 [R6+UR4+0x3c00], R48 ;  /* 0x003c003006007988 */ /* 0x0001e80008000404 */
[----:B------:R-:W-:Y:S04]  /*4fa0*/  STS.U16 [R6+UR4+0x7800], R103 ;  /* 0x0078006706007988 */ /* 0x000fe80008000404 */
[----:B------:R-:W-:Y:S01]  /*4fb0*/  STS.U16 [R6+UR4+0x7c00], R16 ;  /* 0x007c001006007988 */ /* 0x000fe20008000404 */
[----:B------:R-:W-:Y:S01]  /*4fc0*/  UIMAD UR6, UR13, UR6, URZ ;  /* 0x000000060d0672a4 */ /* 0x000fe2000f8e02ff */
[----:B------:R-:W-:Y:S01]  /*4fd0*/  R2UR UR5, R2 ;  /* 0x00000000020572ca */ /* 0x000fe200000e0000 */
[----:B------:R-:W1:Y:S01]  /*4fe0*/  LDC R76, c[0x0][0x3c4] ;  /* 0x0000f100ff4c7b82 */ /* 0x000e620000000800 */
[----:B-----5:R5:W2:Y:S04]  /*4ff0*/  LDG.E.U16 R17, desc[UR10][R12.64] ;  /* 0x0000000a0c117981 */ /* 0x020aa8000c1e1500 */
[----:B------:R0:W-:Y:S04]  /*5000*/  STS.U16 [R23+UR4+0x3c80], R8 ;  /* 0x003c800817007988 */ /* 0x0001e80008000404 */
[----:B------:R4:W2:Y:S01]  /*5010*/  LDG.E.U16 R21, desc[UR10][R10.64] ;  /* 0x0000000a0a157981 */ /* 0x0008a2000c1e1500 */
[----:B------:R-:W-:Y:S01]  /*5020*/  IMAD R27, R7, 0xae, RZ ;  /* 0x000000ae071b7824 */ /* 0x000fe200078e02ff */
[----:B-----5:R-:W-:-:S02]  /*5030*/  LOP3.LUT R12, R6, 0x20, RZ, 0x3c, !PT ;  /* 0x00000020060c7812 */ /* 0x020fc400078e3cff */
[-C--:B------:R-:W-:Y:S01]  /*5040*/  IADD3 RZ, P1, PT, R24, R5.reuse, RZ ;  /* 0x0000000518ff7210 */ /* 0x080fe20007f3e0ff */
[C---:B------:R-:W-:Y:S01]  /*5050*/  IMAD R28, R7.reuse, 0xde, RZ ;  /* 0x000000de071c7824 */ /* 0x040fe200078e02ff */
[----:B0-----:R-:W0:Y:S01]  /*5060*/  LDC R48, c[0x0][0x3b8] ;  /* 0x0000ee00ff307b82 */ /* 0x001e220000000800 */
[--C-:B------:R-:W-:Y:S01]  /*5070*/  IMAD R8, R22, 0x1fe, R3.reuse ;  /* 0x000001fe16087824 */ /* 0x100fe200078e0203 */
[----:B------:R-:W5:Y:S01]  /*5080*/  LDG.E.U16 R124, desc[UR10][R124.64] ;  /* 0x0000000a7c7c7981 */ /* 0x000f62000c1e1500 */
[----:B----4-:R-:W-:Y:S01]  /*5090*/  IMAD R10, R26, 0x1ee, R3 ;  /* 0x000001ee1a0a7824 */ /* 0x010fe200078e0203 */
[----:B------:R-:W-:Y:S02]  /*50a0*/  LOP3.LUT R3, R6, 0x30, RZ, 0x3c, !PT ;  /* 0x0000003006037812 */ /* 0x000fe400078e3cff */
[----:B------:R-:W-:Y:S02]  /*50b0*/  STS.U16 [R23+UR4+0x480], R158 ;  /* 0x0004809e17007988 */ /* 0x000fe40008000404 */
[----:B------:R-:W4:Y:S02]  /*50c0*/  LDC R75, c[0x0][0x3c8] ;  /* 0x0000f200ff4b7b82 */ /* 0x000f240000000800 */
[----:B------:R-:W-:Y:S04]  /*50d0*/  STS.U16 [R23+UR4+0x880], R146 ;  /* 0x0008809217007988 */ /* 0x000fe80008000404 */
[----:B------:R-:W-:Y:S04]  /*50e0*/  STS.U16 [R23+UR4+0xc80], R142 ;  /* 0x000c808e17007988 */ /* 0x000fe80008000404 */
[----:B------:R0:W-:Y:S04]  /*50f0*/  STS.U16 [R23+UR4+0x7880], R9 ;  /* 0x0078800917007988 */ /* 0x0001e80008000404 */
[----:B------:R-:W-:Y:S04]  /*5100*/  STS.U16 [R23+UR4+0x7c80], R74 ;  /* 0x007c804a17007988 */ /* 0x000fe80008000404 */
[----:B------:R-:W-:Y:S04]  /*5110*/  STS.U16 [R23+UR4+0x80], R221 ;  /* 0x000080dd17007988 */ /* 0x000fe80008000404 */
[----:B------:R-:W-:Y:S04]  /*5120*/  STS.U16 [R23+UR4+0x4080], R80 ;  /* 0x0040805017007988 */ /* 0x000fe80008000404 */
[----:B------:R-:W-:Y:S04]  /*5130*/  STS.U16 [R23+UR4+0x4480], R79 ;  /* 0x0044804f17007988 */ /* 0x000fe80008000404 */
[----:B------:R0:W-:Y:S04]  /*5140*/  STS.U16 [R23+UR4+0x4880], R77 ;  /* 0x0048804d17007988 */ /* 0x0001e80008000404 */
[----:B------:R-:W-:Y:S04]  /*5150*/  STS.U16 [R23+UR4+0x4c80], R78 ;  /* 0x004c804e17007988 */ /* 0x000fe80008000404 */
[----:B------:R0:W-:Y:S04]  /*5160*/  STS.U16 [R23+UR4+0x5080], R81 ;  /* 0x0050805117007988 */ /* 0x0001e80008000404 */
[----:B------:R1:W-:Y:S04]  /*5170*/  STS.U16 [R23+UR4+0x5480], R93 ;  /* 0x0054805d17007988 */ /* 0x0003e80008000404 */
[----:B------:R-:W-:Y:S04]  /*5180*/  STS.U16 [R23+UR4+0x5880], R118 ;  /* 0x0058807617007988 */ /* 0x000fe80008000404 */
        /* <DEDUP_REMOVED lines=14> */
[----:B------:R0:W-:Y:S04]  /*5270*/  STS.U16 [R23+UR4+0x2c80], R87 ;  /* 0x002c805717007988 */ /* 0x0001e80008000404 */
[----:B------:R-:W-:Y:S04]  /*5280*/  STS.U16 [R23+UR4+0x3080], R105 ;  /* 0x0030806917007988 */ /* 0x000fe80008000404 */
[----:B------:R-:W-:Y:S04]  /*5290*/  STS.U16 [R23+UR4+0x3480], R104 ;  /* 0x0034806817007988 */ /* 0x000fe80008000404 */
[----:B------:R1:W-:Y:S01]  /*52a0*/  STS.U16 [R23+UR4+0x3880], R102 ;  /* 0x0038806617007988 */ /* 0x0003e20008000404 */
[----:B------:R-:W-:Y:S01]  /*52b0*/  IMAD R16, R7, 0x8e, RZ ;  /* 0x0000008e07107824 */ /* 0x000fe200078e02ff */
[----:B------:R-:W-:Y:S01]  /*52c0*/  IADD3 R22, P4, PT, R27, R5, RZ ;  /* 0x000000051b167210 */ /* 0x000fe20007f9e0ff */
[C---:B------:R-:W-:Y:S01]  /*52d0*/  IMAD R11, R7.reuse, 0x57, RZ ;  /* 0x00000057070b7824 */ /* 0x040fe200078e02ff */
[----:B------:R-:W-:Y:S01]  /*52e0*/  STS.U16 [R12+UR4+0x100], R219 ;  /* 0x000100db0c007988 */ /* 0x000fe20008000404 */
[----:B------:R-:W-:-:S03]  /*52f0*/  IMAD R26, R7, 0x9e, RZ ;  /* 0x0000009e071a7824 */ /* 0x000fc600078e02ff */
[----:B------:R-:W2:Y:S01]  /*5300*/  LDG.E.U16 R228, desc[UR10][R126.64] ;  /* 0x0000000a7ee47981 */ /* 0x000ea2000c1e1500 */
[----:B0-----:R-:W-:-:S03]  /*5310*/  IMAD R9, R7, 0x4f, RZ ;  /* 0x0000004f07097824 */ /* 0x001fc600078e02ff */
[----:B------:R0:W2:Y:S01]  /*5320*/  LDG.E.U16 R120, desc[UR10][R120.64] ;  /* 0x0000000a78787981 */ /* 0x0000a2000c1e1500 */
[----:B------:R-:W-:Y:S01]  /*5330*/  IMAD R48, R48, 0x15e, RZ ;  /* 0x0000015e30307824 */ /* 0x000fe200078e02ff */
[----:B------:R-:W-:Y:S01]  /*5340*/  ULEA UR7, UP1, UR6, UR8, 0x1 ;  /* 0x0000000806077291 */ /* 0x000fe2000f8208ff */
[C---:B------:R-:W-:Y:S01]  /*5350*/  LOP3.LUT R2, R210.reuse, 0x7f, RZ, 0xc0, !PT ;  /* 0x0000007fd2027812 */ /* 0x040fe200078ec0ff */
[----:B------:R-:W-:Y:S01]  /*5360*/  STS.U16 [R12+UR4+0x500], R207 ;  /* 0x000500cf0c007988 */ /* 0x000fe20008000404 */
[----:B------:R-:W0:Y:S03]  /*5370*/  LDC R77, c[0x0][0x3c4] ;  /* 0x0000f100ff4d7b82 */ /* 0x000e260000000800 */
[----:B------:R-:W-:Y:S04]  /*5380*/  STS.U16 [R12+UR4+0x900], R194 ;  /* 0x000900c20c007988 */ /* 0x000fe80008000404 */
[----:B------:R-:W-:Y:S01]  /*5390*/  STS.U16 [R12+UR4+0xd00], R182 ;  /* 0x000d00b60c007988 */ /* 0x000fe20008000404 */
[----:B------:R-:W-:Y:S01]  /*53a0*/  LOP3.LUT P6, RZ, R210, 0x7f, RZ, 0xc0, !PT ;  /* 0x0000007fd2ff7812 */ /* 0x000fe200078cc0ff */
[----:B------:R-:W0:Y:S02]  /*53b0*/  LDC R74, c[0x0][0x3c4] ;  /* 0x0000f100ff4a7b82 */ /* 0x000e240000000800 */
[----:B------:R-:W-:Y:S04]  /*53c0*/  STS.U16 [R12+UR4+0x1100], R168 ;  /* 0x001100a80c007988 */ /* 0x000fe80008000404 */
[----:B------:R-:W-:Y:S02]  /*53d0*/  STS.U16 [R12+UR4+0x1500], R101 ;  /* 0x001500650c007988 */ /* 0x000fe40008000404 */
        /* <DEDUP_REMOVED lines=8> */
[----:B------:R-:W-:Y:S01]  /*5460*/  STS.U16 [R12+UR4+0x4100], R95 ;  /* 0x0041005f0c007988 */ /* 0x000fe20008000404 */
[----:B------:R-:W-:Y:S01]  /*5470*/  PRMT R73, RZ, 0x7610, R73 ;  /* 0x00007610ff497816 */ /* 0x000fe20000000049 */
[----:B------:R-:W0:Y:S02]  /*5480*/  LDC R80, c[0x0][0x3c4] ;  /* 0x0000f100ff507b82 */ /* 0x000e240000000800 */
[----:B------:R-:W-:Y:S04]  /*5490*/  STS.U16 [R12+UR4+0x4500], R94 ;  /* 0x0045005e0c007988 */ /* 0x000fe80008000404 */
[----:B------:R-:W-:Y:S01]  /*54a0*/  STS.U16 [R12+UR4+0x4900], R119 ;  /* 0x004900770c007988 */ /* 0x000fe20008000404 */
[----:B-1----:R-:W-:Y:S01]  /*54b0*/  IMAD R93, R76, 0xa, RZ ;  /* 0x0000000a4c5d7824 */ /* 0x002fe200078e02ff */
[----:B------:R-:W1:Y:S02]  /*54c0*/  LDC R87, c[0x0][0x3c4] ;  /* 0x0000f100ff577b82 */ /* 0x000e640000000800 */
[----:B------:R-:W-:Y:S04]  /*54d0*/  STS.U16 [R12+UR4+0x4d00], R128 ;  /* 0x004d00800c007988 */ /* 0x000fe80008000404 */
[----:B------:R-:W-:Y:S02]  /*54e0*/  STS.U16 [R12+UR4+0x5100], R129 ;  /* 0x005100810c007988 */ /* 0x000fe40008000404 */
[----:B------:R-:W0:Y:S02]  /*54f0*/  LDC R102, c[0x0][0x3c4] ;  /* 0x0000f100ff667b82 */ /* 0x000e240000000800 */
[----:B------:R-:W-:Y:S04]  /*5500*/  STS.U16 [R12+UR4+0x5500], R131 ;  /* 0x005500830c007988 */ /* 0x000fe80008000404 */
[----:B------:R-:W-:Y:S02]  /*5510*/  STS.U16 [R12+UR4+0x5900], R133 ;  /* 0x005900850c007988 */ /* 0x000fe40008000404 */
[----:B------:R-:W0:Y:S02]  /*5520*/  LDC R104, c[0x0][0x3c4] ;  /* 0x0000f100ff687b82 */ /* 0x000e240000000800 */
        /* <DEDUP_REMOVED lines=11> */
[----:B------:R-:W-:Y:S04]  /*55e0*/  STS.U16 [R12+UR4+0x3100], R89 ;  /* 0x003100590c007988 */ /* 0x000fe80008000404 */
[----:B------:R-:W-:Y:S04]  /*55f0*/  STS.U16 [R12+UR4+0x3500], R88 ;  /* 0x003500580c007988 */ /* 0x000fe80008000404 */
[----:B------:R1:W-:Y:S01]  /*5600*/  STS.U16 [R12+UR4+0x3900], R86 ;  /* 0x003900560c007988 */ /* 0x0003e20008000404 */
[----:B------:R-:W-:Y:S01]  /*5610*/  LEA.HI.X.SX32 R23, R11, R4, 0x1, P4 ;  /* 0x000000040b177211 */ /* 0x000fe200020f0eff */
[----:B------:R-:W-:Y:S01]  /*5620*/  ULEA.HI.X.SX32 UR8, UR6, UR9, 0x1, UP1 ;  /* 0x0000000906087291 */ /* 0x000fe200088f0eff */
[----:B0-----:R-:W-:Y:S01]  /*5630*/  SHF.L.U32 R103, R77, 0x4, RZ ;  /* 0x000000044d677819 */ /* 0x001fe200000006ff */
[----:B------:R-:W-:Y:S01]  /*5640*/  STS.U16 [R3+UR4+0x180], R216 ;  /* 0x000180d803007988 */ /* 0x000fe20008000404 */
[----:B------:R-:W0:Y:S03]  /*5650*/  LDC R91, c[0x0][0x3c4] ;  /* 0x0000f100ff5b7b82 */ /* 0x000e260000000800 */
[----:B------:R-:W-:Y:S01]  /*5660*/  STS.U16 [R3+UR4+0x580], R205 ;  /* 0x000580cd03007988 */ /* 0x000fe20008000404 */
[----:B-1----:R-:W-:-:S03]  /*5670*/  LOP3.LUT R12, R6, 0x40, RZ, 0x3c, !PT ;  /* 0x00000040060c7812 */ /* 0x002fc600078e3cff */
[----:B------:R-:W-:Y:S01]  /*5680*/  STS.U16 [R3+UR4+0x980], R192 ;  /* 0x000980c003007988 */ /* 0x000fe20008000404 */
[----:B------:R-:W1:Y:S03]  /*5690*/  LDC R88, c[0x0][0x3c4] ;  /* 0x0000f100ff587b82 */ /* 0x000e660000000800 */
[----:B------:R-:W-:Y:S04]  /*56a0*/  STS.U16 [R3+UR4+0xd80], R180 ;  /* 0x000d80b403007988 */ /* 0x000fe80008000404 */
[----:B------:R-:W-:Y:S01]  /*56b0*/  STS.U16 [R3+UR4+0x1d80], R85 ;  /* 0x001d805503007988 */ /* 0x000fe20008000404 */
[----:B------:R-:W-:Y:S01]  /*56c0*/  VOTEU.ALL UP2, P6 ;  /* 0x0000000000ff7886 */ /* 0x000fe20003040000 */
        /* <DEDUP_REMOVED lines=19> */
[----:B------:R-:W-:Y:S01]  /*5800*/  LEA R105, R79, R79, 0x4 ;  /* 0x0000004f4f697211 */ /* 0x000fe200078e20ff */
[----:B------:R-:W-:Y:S01]  /*5810*/  IMAD R107, R81, 0x12, RZ ;  /* 0x00000012516b7824 */ /* 0x000fe200078e02ff */
[----:B------:R-:W0:Y:S01]  /*5820*/  LDCU UR6, c[0x0][0x3c8] ;  /* 0x00007900ff0677ac */ /* 0x000e220008000800 */
[----:B------:R-:W-:Y:S01]  /*5830*/  STS.U16 [R3+UR4+0x6580], R160 ;  /* 0x006580a003007988 */ /* 0x000fe20008000404 */
[----:B------:R-:W0:Y:S03]  /*5840*/  LDC R100, c[0x0][0x3c4] ;  /* 0x0000f100ff647b82 */ /* 0x000e260000000800 */
[----:B------:R-:W-:Y:S04]  /*5850*/  STS.U16 [R3+UR4+0x6980], R161 ;  /* 0x006980a103007988 */ /* 0x000fe80008000404 */
[----:B------:R-:W-:Y:S01]  /*5860*/  STS.U16 [R3+UR4+0x6d80], R162 ;  /* 0x006d80a203007988 */ /* 0x000fe20008000404 */
[----:B------:R-:W-:Y:S01]  /*5870*/  IMAD R95, R78, 0xb, RZ ;  /* 0x0000000b4e5f7824 */ /* 0x000fe200078e02ff */
[----:B------:R-:W0:Y:S02]  /*5880*/  LDC R86, c[0x0][0x3c4] ;  /* 0x0000f100ff567b82 */ /* 0x000e240000000800 */
[----:B------:R-:W-:Y:S04]  /*5890*/  STS.U16 [R3+UR4+0x7180], R163 ;  /* 0x007180a303007988 */ /* 0x000fe80008000404 */
[----:B------:R-:W-:Y:S01]  /*58a0*/  STS.U16 [R3+UR4+0x7580], R164 ;  /* 0x007580a403007988 */ /* 0x000fe20008000404 */
[----:B------:R-:W-:Y:S01]  /*58b0*/  IMAD R97, R80, 0xc, RZ ;  /* 0x0000000c50617824 */ /* 0x000fe200078e02ff */
[----:B------:R-:W0:Y:S02]  /*58c0*/  LDC R90, c[0x0][0x3c4] ;  /* 0x0000f100ff5a7b82 */ /* 0x000e240000000800 */
        /* <DEDUP_REMOVED lines=11> */
[----:B-1----:R-:W1:Y:S02]  /*5980*/  LDC R43, c[0x0][0x3b8] ;  /* 0x0000ee00ff2b7b82 */ /* 0x002e640000000800 */
[----:B------:R-:W-:Y:S01]  /*5990*/  STS.U16 [R12+UR4+0x600], R203 ;  /* 0x000600cb0c007988 */ /* 0x000fe20008000404 */
[----:B0-----:R-:W-:-:S03]  /*59a0*/  LOP3.LUT R3, R6, 0x50, RZ, 0x3c, !PT ;  /* 0x0000005006037812 */ /* 0x001fc600078e3cff */
[----:B------:R-:W-:Y:S01]  /*59b0*/  STS.U16 [R12+UR4+0xa00], R190 ;  /* 0x000a00be0c007988 */ /* 0x000fe20008000404 */
[----:B------:R-:W-:Y:S01]  /*59c0*/  IMAD R2, R2, UR6, RZ ;  /* 0x0000000602027c24 */ /* 0x000fe2000f8e02ff */
[----:B------:R-:W-:Y:S01]  /*59d0*/  VOTEU.ALL UP1, P6 ;  /* 0x0000000000ff7886 */ /* 0x000fe20003020000 */
[----:B------:R-:W0:Y:S01]  /*59e0*/  LDC R72, c[0x0][0x3c4] ;  /* 0x0000f100ff487b82 */ /* 0x000e220000000800 */
[----:B------:R-:W-:Y:S04]  /*59f0*/  STS.U16 [R12+UR4+0xe00], R178 ;  /* 0x000e00b20c007988 */ /* 0x000fe80008000404 */
[----:B------:R-:W-:Y:S03]  /*5a00*/  STS.U16 [R12+UR4+0x1200], R138 ;  /* 0x0012008a0c007988 */ /* 0x000fe60008000404 */
[----:B------:R-:W0:Y:S01]  /*5a10*/  LDC R83, c[0x0][0x3c4] ;  /* 0x0000f100ff537b82 */ /* 0x000e220000000800 */
[----:B------:R-:W-:Y:S04]  /*5a20*/  STS.U16 [R12+UR4+0x1600], R63 ;  /* 0x0016003f0c007988 */ /* 0x000fe80008000404 */
[----:B------:R3:W-:Y:S01]  /*5a30*/  STS.U16 [R12+UR4+0x1a00], R62 ;  /* 0x001a003e0c007988 */ /* 0x0007e20008000404 */
[----:B------:R-:W-:-:S02]  /*5a40*/  IMAD R119, R91, 0x18, RZ ;  /* 0x000000185b777824 */ /* 0x000fc400078e02ff */
[----:B------:R-:W0:Y:S01]  /*5a50*/  LDC R64, c[0x0][0x3c4] ;  /* 0x0000f100ff407b82 */ /* 0x000e220000000800 */
[----:B------:R-:W-:Y:S04]  /*5a60*/  STS.U16 [R12+UR4+0x1e00], R61 ;  /* 0x001e003d0c007988 */ /* 0x000fe80008000404 */
[----:B------:R2:W-:Y:S03]  /*5a70*/  STS.U16 [R12+UR4+0x2200], R60 ;  /* 0x0022003c0c007988 */ /* 0x0005e60008000404 */
[----:B---3--:R-:W3:Y:S01]  /*5a80*/  LDC R62, c[0x0][0x3c4] ;  /* 0x0000f100ff3e7b82 */ /* 0x008ee20000000800 */
[----:B------:R-:W-:Y:S04]  /*5a90*/  STS.U16 [R12+UR4+0x2600], R59 ;  /* 0x0026003b0c007988 */ /* 0x000fe80008000404 */
[----:B------:R-:W-:Y:S03]  /*5aa0*/  STS.U16 [R12+UR4+0x2a00], R58 ;  /* 0x002a003a0c007988 */ /* 0x000fe60008000404 */
[----:B--2---:R-:W2:Y:S01]  /*5ab0*/  LDC R60, c[0x0][0x3c4] ;  /* 0x0000f100ff3c7b82 */ /* 0x004ea20000000800 */
[----:B------:R1:W-:Y:S04]  /*5ac0*/  STS.U16 [R12+UR4+0x2e00], R57 ;  /* 0x002e00390c007988 */ /* 0x0003e80008000404 */
[----:B------:R-:W-:Y:S01]  /*5ad0*/  STS.U16 [R12+UR4+0x3200], R56 ;  /* 0x003200380c007988 */ /* 0x000fe20008000404 */
[----:B------:R-:W-:Y:S01]  /*5ae0*/  PRMT R69, RZ, 0x7610, R69 ;  /* 0x00007610ff457816 */ /* 0x000fe20000000045 */
[----:B------:R-:W-:Y:S01]  /*5af0*/  IMAD R115, R88, 0x16, RZ ;  /* 0x0000001658737824 */ /* 0x000fe200078e02ff */
[----:B------:R-:W-:Y:S01]  /*5b00*/  PRMT R71, RZ, 0x7610, R71 ;  /* 0x00007610ff477816 */ /* 0x000fe20000000047 */
[----:B------:R0:W-:Y:S01]  /*5b10*/  STS.U16 [R12+UR4+0x3600], R55 ;  /* 0x003600370c007988 */ /* 0x0001e20008000404 */
[----:B------:R-:W-:Y:S01]  /*5b20*/  PRMT R67, RZ, 0x7610, R67 ;  /* 0x00007610ff437816 */ /* 0x000fe20000000043 */
[----:B-1----:R-:W1:Y:S02]  /*5b30*/  LDC R57, c[0x0][0x3b8] ;  /* 0x0000ee00ff397b82 */ /* 0x002e640000000800 */
[----:B------:R-:W-:Y:S04]  /*5b40*/  STS.U16 [R12+UR4+0x3a00], R54 ;  /* 0x003a00360c007988 */ /* 0x000fe80008000404 */
[----:B------:R-:W-:Y:S02]  /*5b50*/  STS.U16 [R12+UR4+0x3e00], R53 ;  /* 0x003e00350c007988 */ /* 0x000fe40008000404 */
[----:B------:R-:W0:Y:S02]  /*5b60*/  LDC R85, c[0x0][0x3c4] ;  /* 0x0000f100ff557b82 */ /* 0x000e240000000800 */
[----:B------:R-:W-:Y:S04]  /*5b70*/  STS.U16 [R12+UR4+0x7600], R52 ;  /* 0x007600340c007988 */ /* 0x000fe80008000404 */
[----:B------:R0:W-:Y:S01]  /*5b80*/  STS.U16 [R12+UR4+0x7a00], R51 ;  /* 0x007a00330c007988 */ /* 0x0001e20008000404 */
[----:B------:R-:W-:Y:S01]  /*5b90*/  IMAD R121, R92, 0x19, RZ ;  /* 0x000000195c797824 */ /* 0x000fe200078e02ff */
[----:B------:R-:W0:Y:S02]  /*5ba0*/  LDC R66, c[0x0][0x3c4] ;  /* 0x0000f100ff427b82 */ /* 0x000e240000000800 */
[----:B------:R0:W-:Y:S04]  /*5bb0*/  STS.U16 [R12+UR4+0x7e00], R50 ;  /* 0x007e00320c007988 */ /* 0x0001e80008000404 */
[----:B------:R-:W-:Y:S02]  /*5bc0*/  STS.U16 [R12+UR4+0x200], R165 ;  /* 0x000200a50c007988 */ /* 0x000fe40008000404 */
[----:B------:R-:W0:Y:S02]  /*5bd0*/  LDC R82, c[0x0][0x3c4] ;  /* 0x0000f100ff527b82 */ /* 0x000e240000000800 */
[----:B------:R-:W-:Y:S04]  /*5be0*/  STS.U16 [R12+UR4+0x4200], R167 ;  /* 0x004200a70c007988 */ /* 0x000fe80008000404 */
[----:B------:R-:W-:Y:S01]  /*5bf0*/  STS.U16 [R12+UR4+0x4600], R169 ;  /* 0x004600a90c007988 */ /* 0x000fe20008000404 */
[----:B------:R-:W-:Y:S01]  /*5c00*/  IMAD R123, R94, 0x1a, RZ ;  /* 0x0000001a5e7b7824 */ /* 0x000fe200078e02ff */
[----:B------:R-:W1:Y:S02]  /*5c10*/  LDC R68, c[0x0][0x3c4] ;  /* 0x0000f100ff447b82 */ /* 0x000e640000000800 */
        /* <DEDUP_REMOVED lines=9> */
[----:B------:R-:W-:Y:S04]  /*5cb0*/  STS.U16 [R12+UR4+0x5e00], R181 ;  /* 0x005e00b50c007988 */ /* 0x000fe80008000404 */
[----:B------:R-:W-:Y:S04]  /*5cc0*/  STS.U16 [R12+UR4+0x6200], R183 ;  /* 0x006200b70c007988 */ /* 0x000fe80008000404 */
[----:B------:R-:W-:Y:S04]  /*5cd0*/  STS.U16 [R12+UR4+0x6600], R185 ;  /* 0x006600b90c007988 */ /* 0x000fe80008000404 */
[----:B------:R-:W-:Y:S04]  /*5ce0*/  STS.U16 [R12+UR4+0x6a00], R187 ;  /* 0x006a00bb0c007988 */ /* 0x000fe80008000404 */
[----:B------:R-:W-:Y:S04]  /*5cf0*/  STS.U16 [R12+UR4+0x6e00], R189 ;  /* 0x006e00bd0c007988 */ /* 0x000fe80008000404 */
[----:B------:R-:W-:Y:S01]  /*5d00*/  STS.U16 [R12+UR4+0x7200], R191 ;  /* 0x007200bf0c007988 */ /* 0x000fe20008000404 */
[----:B0-----:R-:W-:Y:S01]  /*5d10*/  LOP3.LUT R55, R6, 0x60, RZ, 0x3c, !PT ;  /* 0x0000006006377812 */ /* 0x001fe200078e3cff */
[----:B------:R-:W0:Y:S02]  /*5d20*/  LDC R51, c[0x0][0x3b8] ;  /* 0x0000ee00ff337b82 */ /* 0x000e240000000800 */
[----:B------:R2:W-:Y:S01]  /*5d30*/  STS.U16 [R3+UR4+0x7e80], R29 ;  /* 0x007e801d03007988 */ /* 0x0005e20008000404 */
[----:B------:R-:W-:-:S05]  /*5d40*/  IMAD R52, R49, 0x16c, RZ ;  /* 0x0000016c31347824 */ /* 0x000fca00078e02ff */
[----:B------:R-:W0:Y:S08]  /*5d50*/  LDC R50, c[0x0][0x3b8] ;  /* 0x0000ee00ff327b82 */ /* 0x000e300000000800 */
[----:B--2---:R-:W2:Y:S01]  /*5d60*/  LDC R29, c[0x0][0x3b8] ;  /* 0x0000ee00ff1d7b82 */ /* 0x004ea20000000800 */
[----:B------:R1:W-:Y:S04]  /*5d70*/  STS.U16 [R3+UR4+0x7a80], R30 ;  /* 0x007a801e03007988 */ /* 0x0003e80008000404 */
[----:B------:R1:W-:Y:S03]  /*5d80*/  STS.U16 [R3+UR4+0x7680], R31 ;  /* 0x0076801f03007988 */ /* 0x0003e60008000404 */
[----:B------:R-:W0:Y:S08]  /*5d90*/  LDC R56, c[0x0][0x3b8] ;  /* 0x0000ee00ff387b82 */ /* 0x000e300000000800 */
[----:B-1----:R-:W1:Y:S01]  /*5da0*/  LDC R30, c[0x0][0x3b8] ;  /* 0x0000ee00ff1e7b82 */ /* 0x002e620000000800 */
[----:B------:R-:W-:Y:S01]  /*5db0*/  STS.U16 [R3+UR4+0x280], R214 ;  /* 0x000280d603007988 */ /* 0x000fe20008000404 */
[----:B------:R-:W-:-:S06]  /*5dc0*/  IADD3 R12, P2, PT, R16, R5, RZ ;  /* 0x00000005100c7210 */ /* 0x000fcc0007f5e0ff */
[----:B------:R-:W0:Y:S01]  /*5dd0*/  LDC R31, c[0x0][0x3b8] ;  /* 0x0000ee00ff1f7b82 */ /* 0x000e220000000800 */
[----:B------:R-:W-:Y:S04]  /*5de0*/  STS.U16 [R3+UR4+0x680], R201 ;  /* 0x000680c903007988 */ /* 0x000fe80008000404 */
[----:B------:R-:W-:Y:S04]  /*5df0*/  STS.U16 [R3+UR4+0xa80], R188 ;  /* 0x000a80bc03007988 */ /* 0x000fe80008000404 */
[----:B------:R-:W-:Y:S04]  /*5e00*/  STS.U16 [R3+UR4+0xe80], R176 ;  /* 0x000e80b003007988 */ /* 0x000fe80008000404 */
[----:B------:R-:W-:Y:S04]  /*5e10*/  STS.U16 [R3+UR4+0x1280], R136 ;  /* 0x0012808803007988 */ /* 0x000fe80008000404 */
[----:B------:R2:W-:Y:S04]  /*5e20*/  STS.U16 [R3+UR4+0x1680], R42 ;  /* 0x0016802a03007988 */ /* 0x0005e80008000404 */
[----:B------:R-:W-:Y:S04]  /*5e30*/  STS.U16 [R3+UR4+0x1a80], R41 ;  /* 0x001a802903007988 */ /* 0x000fe80008000404 */
[----:B------:R3:W-:Y:S01]  /*5e40*/  STS.U16 [R3+UR4+0x1e80], R40 ;  /* 0x001e802803007988 */ /* 0x0007e20008000404 */
[----:B--2---:R-:W2:Y:S03]  /*5e50*/  LDC R42, c[0x0][0x3b8] ;  /* 0x0000ee00ff2a7b82 */ /* 0x004ea60000000800 */
[----:B------:R-:W-:Y:S04]  /*5e60*/  STS.U16 [R3+UR4+0x2280], R39 ;  /* 0x0022802703007988 */ /* 0x000fe80008000404 */
[----:B------:R-:W-:Y:S01]  /*5e70*/  STS.U16 [R3+UR4+0x2680], R38 ;  /* 0x0026802603007988 */ /* 0x000fe20008000404 */
[----:B---3--:R-:W3:Y:S03]  /*5e80*/  LDC R40, c[0x0][0x3b8] ;  /* 0x0000ee00ff287b82 */ /* 0x008ee60000000800 */
[----:B------:R-:W-:Y:S04]  /*5e90*/  STS.U16 [R3+UR4+0x2a80], R37 ;  /* 0x002a802503007988 */ /* 0x000fe80008000404 */
        /* <DEDUP_REMOVED lines=17> */
[----:B------:R1:W-:Y:S01]  /*5fb0*/  STS.U16 [R3+UR4+0x7280], R220 ;  /* 0x007280dc03007988 */ /* 0x0003e20008000404 */
[----:B0-----:R-:W-:Y:S01]  /*5fc0*/  IMAD R36, R29, 0x10c, RZ ;  /* 0x0000010c1d247824 */ /* 0x001fe200078e02ff */
[----:B------:R-:W0:Y:S02]  /*5fd0*/  LDC R41, c[0x0][0x3b8] ;  /* 0x0000ee00ff297b82 */ /* 0x000e240000000800 */
[----:B------:R2:W-:Y:S01]  /*5fe0*/  STS.U16 [R55+UR4+0x1700], R20 ;  /* 0x0017001437007988 */ /* 0x0005e20008000404 */
[----:B-1----:R-:W-:-:S05]  /*5ff0*/  IMAD R3, R7, 0x47, RZ ;  /* 0x0000004707037824 */ /* 0x002fca00078e02ff */
[----:B------:R-:W1:Y:S01]  /*6000*/  LDC R29, c[0x0][0x3b8] ;  /* 0x0000ee00ff1d7b82 */ /* 0x000e620000000800 */
[----:B--2---:R-:W-:Y:S01]  /*6010*/  IMAD R20, R7, 0xbe, RZ ;  /* 0x000000be07147824 */ /* 0x004fe200078e02ff */
[----:B------:R-:W-:Y:S01]  /*6020*/  LEA.HI.X.SX32 R13, R3, R4, 0x1, P2 ;  /* 0x00000004030d7211 */ /* 0x000fe200010f0eff */
[----:B------:R-:W-:-:S03]  /*6030*/  IMAD R3, R7, 0x5f, RZ ;  /* 0x0000005f07037824 */ /* 0x000fc600078e02ff */
[----:B------:R-:W-:Y:S01]  /*6040*/  IADD3 R24, P2, PT, R20, R5, RZ ;  /* 0x0000000514187210 */ /* 0x000fe20007f5e0ff */
[----:B------:R-:W-:Y:S03]  /*6050*/  STS.U16 [R55+UR4+0x300], R212 ;  /* 0x000300d437007988 */ /* 0x000fe60008000404 */
[----:B------:R-:W-:Y:S01]  /*6060*/  LEA.HI.X.SX32 R25, R3, R4, 0x1, P2 ;  /* 0x0000000403197211 */ /* 0x000fe200010f0eff */
[----:B------:R-:W-:Y:S01]  /*6070*/  STS.U16 [R55+UR4+0x700], R198 ;  /* 0x000700c637007988 */ /* 0x000fe20008000404 */
[----:B------:R-:W-:-:S03]  /*6080*/  IMAD R3, R7, 0x67, RZ ;  /* 0x0000006707037824 */ /* 0x000fc600078e02ff */
[----:B------:R-:W-:Y:S01]  /*6090*/  STS.U16 [R55+UR4+0xb00], R186 ;  /* 0x000b00ba37007988 */ /* 0x000fe20008000404 */
[----:B------:R-:W-:-:S03]  /*60a0*/  IMAD R30, R30, 0x10e, RZ ;  /* 0x0000010e1e1e7824 */ /* 0x000fc600078e02ff */
[----:B------:R-:W-:Y:S04]  /*60b0*/  STS.U16 [R55+UR4+0xf00], R174 ;  /* 0x000f00ae37007988 */ /* 0x000fe80008000404 */
[----:B------:R-:W-:Y:S04]  /*60c0*/  STS.U16 [R55+UR4+0x1300], R134 ;  /* 0x0013008637007988 */ /* 0x000fe80008000404 */
[----:B------:R-:W-:Y:S04]  /*60d0*/  STS.U16 [R55+UR4+0x1b00], R19 ;  /* 0x001b001337007988 */ /* 0x000fe80008000404 */
[----:B------:R2:W-:Y:S04]  /*60e0*/  STS.U16 [R55+UR4+0x1f00], R18 ;  /* 0x001f001237007988 */ /* 0x0005e80008000404 */
[----:B------:R0:W4:Y:S01]  /*60f0*/  LDG.E.U16 R32, desc[UR10][R12.64] ;  /* 0x0000000a0c207981 */ /* 0x000122000c1e1500 */
[----:B------:R-:W-:-:S02]  /*6100*/  IMAD R44, R31, 0x11c, RZ ;  /* 0x0000011c1f2c7824 */ /* 0x000fc400078e02ff */
[----:B------:R-:W5:Y:S01]  /*6110*/  LDC R31, c[0x0][0x3b8] ;  /* 0x0000ee00ff1f7b82 */ /* 0x000f620000000800 */
[----:B------:R1:W4:Y:S01]  /*6120*/  LDG.E.U16 R35, desc[UR10][R24.64] ;  /* 0x0000000a18237981 */ /* 0x000322000c1e1500 */
[----:B--2---:R-:W-:-:S03]  /*6130*/  IADD3 R18, P3, PT, R26, R5, RZ ;  /* 0x000000051a127210 */ /* 0x004fc60007f7e0ff */
[----:B------:R2:W4:Y:S01]  /*6140*/  LDG.E.U16 R34, desc[UR10][R22.64] ;  /* 0x0000000a16227981 */ /* 0x000522000c1e1500 */
[-C--:B0-----:R-:W-:Y:S02]  /*6150*/  IADD3 R12, P2, PT, R11, R5.reuse, RZ ;  /* 0x000000050b0c7210 */ /* 0x081fe40007f5e0ff */
[-C--:B------:R-:W-:Y:S02]  /*6160*/  LEA.HI.X.SX32 R19, R9, R4.reuse, 0x1, P3 ;  /* 0x0000000409137211 */ /* 0x080fe400018f0eff */
[-C--:B------:R-:W-:Y:S01]  /*6170*/  LEA.HI.X.SX32 R13, R3, R4.reuse, 0x1, P2 ;  /* 0x00000004030d7211 */ /* 0x080fe200010f0eff */
[C---:B------:R-:W-:Y:S01]  /*6180*/  IMAD R3, R7.reuse, 0x87, RZ ;  /* 0x0000008707037824 */ /* 0x040fe200078e02ff */
[-C--:B-1----:R-:W-:Y:S01]  /*6190*/  IADD3 R24, P2, PT, R30, R5.reuse, RZ ;  /* 0x000000051e187210 */ /* 0x082fe20007f5e0ff */
[----:B------:R0:W4:Y:S01]  /*61a0*/  LDG.E.U16 R33, desc[UR10][R18.64] ;  /* 0x0000000a12217981 */ /* 0x000122000c1e1500 */
[----:B------:R-:W-:Y:S01]  /*61b0*/  IMAD R9, R7, 0x6f, RZ ;  /* 0x0000006f07097824 */ /* 0x000fe200078e02ff */
[-C--:B--2---:R-:W-:Y:S01]  /*61c0*/  IADD3 R22, P4, PT, R36, R5.reuse, RZ ;  /* 0x0000000524167210 */ /* 0x084fe20007f9e0ff */
[----:B------:R-:W1:Y:S01]  /*61d0*/  LDC R30, c[0x0][0x3b8] ;  /* 0x0000ee00ff1e7b82 */ /* 0x000e620000000800 */
[----:B------:R2:W4:Y:S01]  /*61e0*/  LDG.E.U16 R36, desc[UR10][R12.64] ;  /* 0x0000000a0c247981 */ /* 0x000522000c1e1500 */
[----:B------:R-:W-:Y:S01]  /*61f0*/  LEA.HI.X.SX32 R25, R3, R4, 0x1, P2 ;  /* 0x0000000403197211 */ /* 0x000fe200010f0eff */
[----:B------:R-:W-:Y:S01]  /*6200*/  IMAD R42, R42, 0x12e, RZ ;  /* 0x0000012e2a2a7824 */ /* 0x000fe200078e02ff */
[----:B0-----:R-:W-:-:S03]  /*6210*/  IADD3 R18, P3, PT, R28, R5, RZ ;  /* 0x000000051c127210 */ /* 0x001fc60007f7e0ff */
[----:B------:R0:W4:Y:S01]  /*6220*/  LDG.E.U16 R39, desc[UR10][R24.64] ;  /* 0x0000000a18277981 */ /* 0x000122000c1e1500 */
[-C--:B--2---:R-:W-:Y:S02]  /*6230*/  IADD3 R12, P2, PT, R44, R5.reuse, RZ ;  /* 0x000000052c0c7210 */ /* 0x084fe40007f5e0ff */
[-C--:B------:R-:W-:Y:S01]  /*6240*/  LEA.HI.X.SX32 R19, R9, R4.reuse, 0x1, P3 ;  /* 0x0000000409137211 */ /* 0x080fe200018f0eff */
[----:B------:R-:W-:Y:S01]  /*6250*/  IMAD R9, R7, 0x97, RZ ;  /* 0x0000009707097824 */ /* 0x000fe200078e02ff */
[-C--:B------:R-:W-:Y:S01]  /*6260*/  LEA.HI.X.SX32 R13, R16, R4.reuse, 0x1, P2 ;  /* 0x00000004100d7211 */ /* 0x080fe200010f0eff */
[----:B------:R-:W-:Y:S01]  /*6270*/  IMAD R44, R29, 0x13c, RZ ;  /* 0x0000013c1d2c7824 */ /* 0x000fe200078e02ff */
[----:B0-----:R-:W-:Y:S01]  /*6280*/  IADD3 R24, P2, PT, R42, R5, RZ ;  /* 0x000000052a187210 */ /* 0x001fe20007f5e0ff */
[----:B------:R-:W0:Y:S02]  /*6290*/  LDC R29, c[0x0][0x3b8] ;  /* 0x0000ee00ff1d7b82 */ /* 0x000e240000000800 */
[----:B------:R2:W4:Y:S01]  /*62a0*/  LDG.E.U16 R16, desc[UR10][R12.64] ;  /* 0x0000000a0c107981 */ /* 0x000522000c1e1500 */
[----:B------:R-:W-:Y:S01]  /*62b0*/  LEA.HI.X.SX32 R25, R9, R4, 0x1, P2 ;  /* 0x0000000409197211 */ /* 0x000fe200010f0eff */
[----:B---3--:R-:W-:-:S02]  /*62c0*/  IMAD R40, R40, 0x11e, RZ ;  /* 0x0000011e28287824 */ /* 0x008fc400078e02ff */
[----:B------:R3:W4:Y:S01]  /*62d0*/  LDG.E.U16 R37, desc[UR10][R18.64] ;  /* 0x0000000a12257981 */ /* 0x000722000c1e1500 */
[----:B------:R-:W-:Y:S01]  /*62e0*/  IMAD R3, R7, 0x8f, RZ ;  /* 0x0000008f07037824 */ /* 0x000fe200078e02ff */
[-C--:B------:R-:W-:Y:S01]  /*62f0*/  LEA.HI.X.SX32 R23, R243, R4.reuse, 0x1, P4 ;  /* 0x00000004f3177211 */ /* 0x080fe200020f0eff */
[----:B------:R-:W-:Y:S01]  /*6300*/  IMAD R46, R41, 0x12c, RZ ;  /* 0x0000012c292e7824 */ /* 0x000fe200078e02ff */
[----:B------:R-:W4:Y:S01]  /*6310*/  LDG.E.U16 R42, desc[UR10][R24.64] ;  /* 0x0000000a182a7981 */ /* 0x000f22000c1e1500 */
[-C--:B--2---:R-:W-:Y:S01]  /*6320*/  IADD3 R12, P2, PT, R44, R5.reuse, RZ ;  /* 0x000000052c0c7210 */ /* 0x084fe20007f5e0ff */
[----:B-1----:R-:W-:Y:S02]  /*6330*/  IMAD R30, R30, 0x13e, RZ ;  /* 0x0000013e1e1e7824 */ /* 0x002fe400078e02ff */
[----:B------:R1:W2:Y:S01]  /*6340*/  LDG.E.U16 R38, desc[UR10][R22.64] ;  /* 0x0000000a16267981 */ /* 0x0002a2000c1e1500 */
[----:B------:R-:W-:Y:S02]  /*6350*/  LEA.HI.X.SX32 R13, R26, R4, 0x1, P2 ;  /* 0x000000041a0d7211 */ /* 0x000fe400010f0eff */
[----:B------:R-:W0:Y:S01]  /*6360*/  LDC R26, c[0x0][0x3b8] ;  /* 0x0000ee00ff1a7b82 */ /* 0x000e220000000800 */
[----:B---3--:R-:W-:Y:S01]  /*6370*/  IADD3 R18, P3, PT, R40, R5, RZ ;  /* 0x0000000528127210 */ /* 0x008fe20007f7e0ff */
[----:B-----5:R-:W-:-:S03]  /*6380*/  IMAD R44, R31, 0x14e, RZ ;  /* 0x0000014e1f2c7824 */ /* 0x020fc600078e02ff */
[-C--:B------:R-:W-:Y:S02]  /*6390*/  LEA.HI.X.SX32 R19, R3, R4.reuse, 0x1, P3 ;  /* 0x0000000403137211 */ /* 0x080fe400018f0eff */
[-C--:B-1----:R-:W-:Y:S01]  /*63a0*/  IADD3 R22, P4, PT, R46, R5.reuse, RZ ;  /* 0x000000052e167210 */ /* 0x082fe20007f9e0ff */
[----:B------:R-:W1:Y:S01]  /*63b0*/  LDC R31, c[0x0][0x3b8] ;  /* 0x0000ee00ff1f7b82 */ /* 0x000e620000000800 */
[----:B------:R-:W-:Y:S01]  /*63c0*/  IMAD R9, R7, 0xa7, RZ ;  /* 0x000000a707097824 */ /* 0x000fe200078e02ff */
[----:B------:R3:W5:Y:S01]  /*63d0*/  LDG.E.U16 R40, desc[UR10][R18.64] ;  /* 0x0000000a12287981 */ /* 0x000762000c1e1500 */
[-C--:B------:R-:W-:Y:S01]  /*63e0*/  IADD3 R24, P2, PT, R44, R5.reuse, RZ ;  /* 0x000000052c187210 */ /* 0x080fe20007f5e0ff */
[----:B------:R-:W-:Y:S01]  /*63f0*/  IMAD R46, R43, 0x14c, RZ ;  /* 0x0000014c2b2e7824 */ /* 0x000fe200078e02ff */
[-C--:B------:R-:W-:Y:S01]  /*6400*/  LEA.HI.X.SX32 R23, R242, R4.reuse, 0x1, P4 ;  /* 0x00000004f2177211 */ /* 0x080fe200020f0eff */
[----:B------:R0:W5:Y:S01]  /*6410*/  LDG.E.U16 R43, desc[UR10][R12.64] ;  /* 0x0000000a0c2b7981 */ /* 0x000162000c1e1500 */
[----:B------:R-:W-:Y:S01]  /*6420*/  LEA.HI.X.SX32 R25, R9, R4, 0x1, P2 ;  /* 0x0000000409197211 */ /* 0x000fe200010f0eff */
[----:B------:R-:W-:Y:S01]  /*6430*/  IMAD R3, R7, 0x9f, RZ ;  /* 0x0000009f07037824 */ /* 0x000fe200078e02ff */
[----:B------:R-:W1:Y:S01]  /*6440*/  LDC R9, c[0x0][0x3b8] ;  /* 0x0000ee00ff097b82 */ /* 0x000e620000000800 */
[----:B------:R0:W5:Y:S01]  /*6450*/  LDG.E.U16 R41, desc[UR10][R22.64] ;  /* 0x0000000a16297981 */ /* 0x000162000c1e1500 */
[----:B---3--:R-:W-:Y:S01]  /*6460*/  IADD3 R18, P3, PT, R30, R5, RZ ;  /* 0x000000051e127210 */ /* 0x008fe20007f7e0ff */
[----:B------:R-:W-:-:S05]  /*6470*/  IMAD R30, R47, 0x15c, RZ ;  /* 0x0000015c2f1e7824 */ /* 0x000fca00078e02ff */
[-C--:B0-----:R-:W-:Y:S01]  /*6480*/  IADD3 R12, P2, PT, R30, R5.reuse, RZ ;  /* 0x000000051e0c7210 */ /* 0x081fe20007f5e0ff */
[----:B------:R-:W-:Y:S01]  /*6490*/  IMAD R30, R29, 0x17c, RZ ;  /* 0x0000017c1d1e7824 */ /* 0x000fe200078e02ff */
[----:B------:R-:W-:Y:S01]  /*64a0*/  IADD3 R22, P4, PT, R46, R5, RZ ;  /* 0x000000052e167210 */ /* 0x000fe20007f9e0ff */
[----:B------:R-:W-:Y:S01]  /*64b0*/  IMAD R26, R26, 0x18c, RZ ;  /* 0x0000018c1a1a7824 */ /* 0x000fe200078e02ff */
[----:B------:R0:W3:Y:S01]  /*64c0*/  LDG.E.U16 R46, desc[UR10][R24.64] ;  /* 0x0000000a182e7981 */ /* 0x0000e2000c1e1500 */
[-C--:B------:R-:W-:Y:S01]  /*64d0*/  LEA.HI.X.SX32 R13, R27, R4.reuse, 0x1, P2 ;  /* 0x000000041b0d7211 */ /* 0x080fe200010f0eff */
[----:B------:R-:W1:Y:S01]  /*64e0*/  LDC R29, c[0x0][0x3b8] ;  /* 0x0000ee00ff1d7b82 */ /* 0x000e620000000800 */
[----:B------:R-:W-:-:S03]  /*64f0*/  LEA.HI.X.SX32 R23, R241, R4, 0x1, P4 ;  /* 0x00000004f1177211 */ /* 0x000fc600020f0eff */
[----:B------:R0:W3:Y:S02]  /*6500*/  LDG.E.U16 R47, desc[UR10][R12.64] ;  /* 0x0000000a0c2f7981 */ /* 0x0000e4000c1e1500 */
[-C--:B0-----:R-:W-:Y:S02]  /*6510*/  IADD3 R24, P2, PT, R30, R5.reuse, RZ ;  /* 0x000000051e187210 */ /* 0x081fe40007f5e0ff */
[----:B------:R0:W3:Y:S01]  /*6520*/  LDG.E.U16 R45, desc[UR10][R22.64] ;  /* 0x0000000a162d7981 */ /* 0x0000e2000c1e1500 */
[----:B------:R-:W1:Y:S01]  /*6530*/  LDC R27, c[0x0][0x3b8] ;  /* 0x0000ee00ff1b7b82 */ /* 0x000e620000000800 */
[-C--:B------:R-:W-:Y:S02]  /*6540*/  LEA.HI.X.SX32 R25, R20, R4.reuse, 0x1, P2 ;  /* 0x0000000414197211 */ /* 0x080fe400010f0eff */
[-C--:B------:R-:W-:Y:S01]  /*6550*/  IADD3 R12, P2, PT, R26, R5.reuse, RZ ;  /* 0x000000051a0c7210 */ /* 0x080fe20007f5e0ff */
[----:B------:R-:W-:Y:S01]  /*6560*/  IMAD R26, R51, 0x1bc, RZ ;  /* 0x000001bc331a7824 */ /* 0x000fe200078e02ff */
[-C--:B------:R-:W-:Y:S01]  /*6570*/  LEA.HI.X.SX32 R19, R3, R4.reuse, 0x1, P3 ;  /* 0x0000000403137211 */ /* 0x080fe200018f0eff */
[----:B------:R1:W3:Y:S02]  /*6580*/  LDG.E.U16 R49, desc[UR10][R24.64] ;  /* 0x0000000a18317981 */ /* 0x0002e4000c1e1500 */
[----:B------:R-:W1:Y:S01]  /*6590*/  LDC R30, c[0x0][0x3b8] ;  /* 0x0000ee00ff1e7b82 */ /* 0x000e620000000800 */
[----:B0-----:R-:W-:Y:S01]  /*65a0*/  IADD3 R22, P4, PT, R52, R5, RZ ;  /* 0x0000000534167210 */ /* 0x001fe20007f9e0ff */
[----:B-1----:R-:W-:Y:S01]  /*65b0*/  IMAD R52, R31, 0x19c, RZ ;  /* 0x0000019c1f347824 */ /* 0x002fe200078e02ff */
[----:B------:R0:W3:Y:S02]  /*65c0*/  LDG.E.U16 R44, desc[UR10][R18.64] ;  /* 0x0000000a122c7981 */ /* 0x0000e4000c1e1500 */
[----:B------:R-:W-:-:S03]  /*65d0*/  LEA.HI.X.SX32 R23, R240, R4, 0x1, P4 ;  /* 0x00000004f0177211 */ /* 0x000fc600020f0eff */
[----:B------:R-:W1:Y:S01]  /*65e0*/  LDC R31, c[0x0][0x3b8] ;  /* 0x0000ee00ff1f7b82 */ /* 0x000e620000000800 */
[----:B------:R-:W-:Y:S01]  /*65f0*/  IADD3 R24, P4, PT, R26, R5, RZ ;  /* 0x000000051a187210 */ /* 0x000fe20007f9e0ff */
[----:B------:R-:W-:-:S03]  /*6600*/  IMAD R3, R7, 0xaf, RZ ;  /* 0x000000af07037824 */ /* 0x000fc600078e02ff */
[-C--:B------:R-:W-:Y:S02]  /*6610*/  LEA.HI.X.SX32 R25, R28, R4.reuse, 0x1, P4 ;  /* 0x000000041c197211 */ /* 0x080fe400020f0eff */
[----:B0-----:R-:W-:Y:S01]  /*6620*/  IADD3 R18, P3, PT, R48, R5, RZ ;  /* 0x0000000530127210 */ /* 0x001fe20007f7e0ff */
[----:B------:R-:W0:Y:S01]  /*6630*/  LDC R28, c[0x0][0x3b8] ;  /* 0x0000ee00ff1c7b82 */ /* 0x000e220000000800 */
[----:B------:R-:W-:Y:S01]  /*6640*/  IMAD R50, R50, 0x1ac, RZ ;  /* 0x000001ac32327824 */ /* 0x000fe200078e02ff */
[-C--:B------:R-:W-:Y:S01]  /*6650*/  LEA.HI.X.SX32 R13, R238, R4.reuse, 0x1, P2 ;  /* 0x00000004ee0d7211 */ /* 0x080fe200010f0eff */
[----:B------:R1:W3:Y:S01]  /*6660*/  LDG.E.U16 R48, desc[UR10][R22.64] ;  /* 0x0000000a16307981 */ /* 0x0002e2000c1e1500 */
[----:B------:R-:W-:-:S03]  /*6670*/  LEA.HI.X.SX32 R19, R3, R4, 0x1, P3 ;  /* 0x0000000403137211 */ /* 0x000fc600018f0eff */
[----:B------:R-:W3:Y:S04]  /*6680*/  LDG.E.U16 R53, desc[UR10][R24.64] ;  /* 0x0000000a18357981 */ /* 0x000ee8000c1e1500 */
[----:B------:R1:W3:Y:S02]  /*6690*/  LDG.E.U16 R20, desc[UR10][R18.64] ;  /* 0x0000000a12147981 */ /* 0x0002e4000c1e1500 */
[-C--:B-1----:R-:W-:Y:S02]  /*66a0*/  IADD3 R22, P2, PT, R50, R5.reuse, RZ ;  /* 0x0000000532167210 */ /* 0x082fe40007f5e0ff */
[----:B------:R1:W3:Y:S01]  /*66b0*/  LDG.E.U16 R50, desc[UR10][R12.64] ;  /* 0x0000000a0c327981 */ /* 0x0002e2000c1e1500 */
[----:B------:R-:W-:Y:S01]  /*66c0*/  IADD3 R18, P3, PT, R52, R5, RZ ;  /* 0x0000000534127210 */ /* 0x000fe20007f7e0ff */
[----:B------:R-:W-:-:S02]  /*66d0*/  IMAD R52, R27, 0x1cc, RZ ;  /* 0x000001cc1b347824 */ /* 0x000fc400078e02ff */
[----:B-1----:R-:W-:Y:S01]  /*66e0*/  IMAD R12, R9, 0x16e, RZ ;  /* 0x0000016e090c7824 */ /* 0x002fe200078e02ff */
[-C--:B------:R-:W-:Y:S01]  /*66f0*/  LEA.HI.X.SX32 R19, R11, R4.reuse, 0x1, P3 ;  /* 0x000000040b137211 */ /* 0x080fe200018f0eff */
[----:B------:R-:W-:Y:S01]  /*6700*/  IMAD R3, R7, 0xb7, RZ ;  /* 0x000000b707037824 */ /* 0x000fe200078e02ff */
[-C--:B------:R-:W-:Y:S01]  /*6710*/  LEA.HI.X.SX32 R23, R236, R4.reuse, 0x1, P2 ;  /* 0x00000004ec177211 */ /* 0x080fe200010f0eff */
[----:B------:R-:W-:Y:S01]  /*6720*/  IMAD R30, R30, 0x18e, RZ ;  /* 0x0000018e1e1e7824 */ /* 0x000fe200078e02ff */
[-C--:B------:R-:W-:Y:S01]  /*6730*/  IADD3 R12, P2, PT, R12, R5.reuse, RZ ;  /* 0x000000050c0c7210 */ /* 0x080fe20007f5e0ff */
[----:B------:R1:W3:Y:S01]  /*6740*/  LDG.E.U16 R51, desc[UR10][R18.64] ;  /* 0x0000000a12337981 */ /* 0x0002e2000c1e1500 */
[----:B------:R-:W-:Y:S01]  /*6750*/  IADD3 R26, P3, PT, R52, R5, RZ ;  /* 0x00000005341a7210 */ /* 0x000fe20007f7e0ff */
[----:B------:R-:W-:Y:S01]  /*6760*/  IMAD R24, R31, 0x19e, RZ ;  /* 0x0000019e1f187824 */ /* 0x000fe200078e02ff */
[-C--:B------:R-:W-:Y:S01]  /*6770*/  LEA.HI.X.SX32 R13, R3, R4.reuse, 0x1, P2 ;  /* 0x00000004030d7211 */ /* 0x080fe200010f0eff */
[----:B------:R0:W3:Y:S01]  /*6780*/  LDG.E.U16 R52, desc[UR10][R22.64] ;  /* 0x0000000a16347981 */ /* 0x0000e2000c1e1500 */
[----:B------:R-:W-:Y:S01]  /*6790*/  LEA.HI.X.SX32 R27, R235, R4, 0x1, P3 ;  /* 0x00000004eb1b7211 */ /* 0x000fe200018f0eff */
[----:B------:R-:W-:-:S02]  /*67a0*/  IMAD R3, R7, 0xcf, RZ ;  /* 0x000000cf07037824 */ /* 0x000fc400078e02ff */
[----:B-1----:R-:W-:Y:S01]  /*67b0*/  IMAD R18, R29, 0x17e, RZ ;  /* 0x0000017e1d127824 */ /* 0x002fe200078e02ff */
[-C--:B------:R-:W-:Y:S01]  /*67c0*/  IADD3 R24, P2, PT, R24, R5.reuse, RZ ;  /* 0x0000000518187210 */ /* 0x080fe20007f5e0ff */
[C---:B------:R-:W-:Y:S01]  /*67d0*/  IMAD R9, R7.reuse, 0xbf, RZ ;  /* 0x000000bf07097824 */ /* 0x040fe200078e02ff */
[----:B------:R1:W3:Y:S01]  /*67e0*/  LDG.E.U16 R54, desc[UR10][R26.64] ;  /* 0x0000000a1a367981 */ /* 0x0002e2000c1e1500 */
[----:B------:R-:W-:Y:S01]  /*67f0*/  IMAD R11, R7, 0xc7, RZ ;  /* 0x000000c7070b7824 */ /* 0x000fe200078e02ff */
[-C--:B0-----:R-:W-:Y:S01]  /*6800*/  IADD3 R22, P4, PT, R30, R5.reuse, RZ ;  /* 0x000000051e167210 */ /* 0x081fe20007f9e0ff */
[----:B------:R-:W-:Y:S01]  /*6810*/  IMAD R28, R28, 0x1ae, RZ ;  /* 0x000001ae1c1c7824 */ /* 0x000fe200078e02ff */
[----:B------:R-:W-:Y:S01]  /*6820*/  IADD3 R18, P3, PT, R18, R5, RZ ;  /* 0x0000000512127210 */ /* 0x000fe20007f7e0ff */
[----:B------:R-:W-:Y:S01]  /*6830*/  IMAD R56, R56, 0x1be, RZ ;  /* 0x000001be38387824 */ /* 0x000fe200078e02ff */
[----:B------:R-:W3:Y:S01]  /*6840*/  LDG.E.U16 R12, desc[UR10][R12.64] ;  /* 0x0000000a0c0c7981 */ /* 0x000ee2000c1e1500 */
[----:B------:R-:W-:Y:S01]  /*6850*/  IMAD R30, R57, 0x1ce, RZ ;  /* 0x000001ce391e7824 */ /* 0x000fe200078e02ff */
[----:B------:R-:W-:-:S02]  /*6860*/  LEA.HI.X.SX32 R25, R3, R4, 0x1, P2 ;  /* 0x0000000403197211 */ /* 0x000fc400010f0eff */
[-C--:B------:R-:W-:Y:S02]  /*6870*/  LEA.HI.X.SX32 R19, R9, R4.reuse, 0x1, P3 ;  /* 0x0000000409137211 */ /* 0x080fe400018f0eff */
[-C--:B------:R-:W-:Y:S02]  /*6880*/  LEA.HI.X.SX32 R23, R11, R4.reuse, 0x1, P4 ;  /* 0x000000040b177211 */ /* 0x080fe400020f0eff */
[-C--:B-1----:R-:W-:Y:S01]  /*6890*/  IADD3 R26, P2, PT, R28, R5.reuse, RZ ;  /* 0x000000051c1a7210 */ /* 0x082fe20007f5e0ff */
[C---:B------:R-:W-:Y:S01]  /*68a0*/  IMAD R3, R7.reuse, 0xd7, RZ ;  /* 0x000000d707037824 */ /* 0x040fe200078e02ff */
[-C--:B------:R-:W-:Y:S01]  /*68b0*/  IADD3 R28, P3, PT, R56, R5.reuse, RZ ;  /* 0x00000005381c7210 */ /* 0x080fe20007f7e0ff */
[C---:B------:R-:W-:Y:S01]  /*68c0*/  IMAD R11, R7.reuse, 0xf7, RZ ;  /* 0x000000f7070b7824 */ /* 0x040fe200078e02ff */
[----:B------:R-:W-:Y:S01]  /*68d0*/  IADD3 R30, P4, PT, R30, R5, RZ ;  /* 0x000000051e1e7210 */ /* 0x000fe20007f9e0ff */
[C---:B------:R-:W-:Y:S01]  /*68e0*/  IMAD R5, R7.reuse, 0xdf, RZ ;  /* 0x000000df07057824 */ /* 0x040fe200078e02ff */
[C---:B------:R-:W-:Y:S01]  /*68f0*/  LEA R9, R7.reuse, -R7, 0x8 ;  /* 0x8000000707097211 */ /* 0x040fe200078e40ff */
[----:B------:R-:W-:Y:S01]  /*6900*/  IMAD R7, R7, 0xe7, RZ ;  /* 0x000000e707077824 */ /* 0x000fe200078e02ff */
[-C--:B------:R-:W-:Y:S01]  /*6910*/  LEA.HI.X.SX32 R27, R3, R4.reuse, 0x1, P2 ;  /* 0x00000004031b7211 */ /* 0x080fe200010f0eff */
[----:B------:R-:W3:Y:S01]  /*6920*/  LDG.E.U16 R18, desc[UR10][R18.64] ;  /* 0x0000000a12127981 */ /* 0x000ee2000c1e1500 */
[----:B------:R-:W-:-:S02]  /*6930*/  LEA.HI.X.SX32 R9, R9, R4, 0x1, P0 ;  /* 0x0000000409097211 */ /* 0x000fc400000f0eff */
[-C--:B------:R-:W-:Y:S01]  /*6940*/  LEA.HI.X.SX32 R29, R5, R4.reuse, 0x1, P3 ;  /* 0x00000004051d7211 */ /* 0x080fe200018f0eff */
[----:B------:R-:W3:Y:S01]  /*6950*/  LDG.E.U16 R22, desc[UR10][R22.64] ;  /* 0x0000000a16167981 */ /* 0x000ee2000c1e1500 */
[-C--:B------:R-:W-:Y:S02]  /*6960*/  LEA.HI.X.SX32 R11, R11, R4.reuse, 0x1, P1 ;  /* 0x000000040b0b7211 */ /* 0x080fe400008f0eff */
[----:B------:R-:W-:Y:S01]  /*6970*/  LEA.HI.X.SX32 R31, R7, R4, 0x1, P4 ;  /* 0x00000004071f7211 */ /* 0x000fe200020f0eff */
[----:B------:R-:W3:Y:S04]  /*6980*/  LDG.E.U16 R24, desc[UR10][R24.64] ;  /* 0x0000000a18187981 */ /* 0x000ee8000c1e1500 */
[----:B------:R-:W3:Y:S04]  /*6990*/  LDG.E.U16 R26, desc[UR10][R26.64] ;  /* 0x0000000a1a1a7981 */ /* 0x000ee8000c1e1500 */
[----:B------:R-:W3:Y:S04]  /*69a0*/  LDG.E.U16 R28, desc[UR10][R28.64] ;  /* 0x0000000a1c1c7981 */ /* 0x000ee8000c1e1500 */
[----:B------:R-:W3:Y:S04]  /*69b0*/  LDG.E.U16 R30, desc[UR10][R30.64] ;  /* 0x0000000a1e1e7981 */ /* 0x000ee8000c1e1500 */
[----:B------:R-:W3:Y:S04]  /*69c0*/  LDG.E.U16 R10, desc[UR10][R10.64] ;  /* 0x0000000a0a0a7981 */ /* 0x000ee8000c1e1500 */
[----:B------:R-:W3:Y:S01]  /*69d0*/  LDG.E.U16 R8, desc[UR10][R8.64] ;  /* 0x0000000a08087981 */ /* 0x000ee2000c1e1500 */
[----:B------:R-:W-:-:S04]  /*69e0*/  SHF.R.U32.HI R3, RZ, 0x5, R210 ;  /* 0x00000005ff037819 */ /* 0x000fc800000116d2 */
[----:B------:R-:W-:-:S13]  /*69f0*/  R2UR UR44, R3 ;  /* 0x00000000032c72ca */ /* 0x000fda00000e0000 */
[----:B------:R-:W-:-:S04]  /*6a00*/  USHF.L.U32 UR6, UR44, 0x15, URZ ;  /* 0x000000152c067899 */ /* 0x000fc800080006ff */
[----:B------:R-:W-:-:S04]  /*6a10*/  ULOP3.LUT UR6, UR6, 0x600000, URZ, 0xc0, !UPT ;  /* 0x0060000006067892 */ /* 0x000fc8000f8ec0ff */
[----:B------:R-:W-:Y:S01]  /*6a20*/  UIADD3 UR6, UPT, UPT, UR5, UR6, URZ ;  /* 0x0000000605067290 */ /* 0x000fe2000fffe0ff */
[----:B------:R-:W-:Y:S01]  /*6a30*/  LOP3.LUT R3, R6, 0x70, RZ, 0x3c, !PT ;  /* 0x0000007006037812 */ /* 0x000fe200078e3cff */
[----:B------:R-:W-:Y:S04]  /*6a40*/  STS.U16 [R55+UR4+0x2300], R231 ;  /* 0x002300e737007988 */ /* 0x000fe80008000404 */
[----:B------:R-:W-:Y:S03]  /*6a50*/  STS.U16 [R55+UR4+0x2700], R234 ;  /* 0x002700ea37007988 */ /* 0x000fe60008000404 */
[----:B------:R-:W-:Y:S01]  /*6a60*/  STTM.x64 tmem[UR6], RZ ;  /* 0x000000ff000079ed */ /* 0x000fe20008340006 */
[----:B------:R-:W-:Y:S01]  /*6a70*/  STTM.x64 tmem[UR6+0x40], RZ ;  /* 0x000040ff000079ed */ /* 0x000fe20008340006 */
        /* <DEDUP_REMOVED lines=8> */
[----:B------:R-:W-:Y:S01]  /*6b00*/  STS.U16 [R55+UR4+0x7f00], R21 ;  /* 0x007f001537007988 */ /* 0x000fe20008000404 */
[----:B------:R-:W-:Y:S01]  /*6b10*/  STTM.x64 tmem[UR6+0x80], RZ ;  /* 0x000080ff000079ed */ /* 0x000fe20008340006 */
[----:B------:R-:W-:Y:S01]  /*6b20*/  STTM.x64 tmem[UR6+0xc0], RZ ;  /* 0x0000c0ff000079ed */ /* 0x000fe20008340006 */
[----:B------:R-:W-:-:S02]  /*6b30*/  SHF.L.U32 R77, R60, 0x1, RZ ;  /* 0x000000013c4d7819 */ /* 0x000fc400000006ff */
[----:B----4-:R-:W-:Y:S02]  /*6b40*/  LEA R60, R75, R2, 0x7 ;  /* 0x000000024b3c7211 */ /* 0x010fe400078e38ff */
[----:B------:R-:W-:Y:S02]  /*6b50*/  LEA R204, P0, R2, UR7, 0x1 ;  /* 0x0000000702cc7c11 */ /* 0x000fe4000f8008ff */
[----:B------:R-:W-:Y:S02]  /*6b60*/  LEA R202, P1, R60, UR7, 0x1 ;  /* 0x000000073cca7c11 */ /* 0x000fe4000f8208ff */
[----:B------:R-:W-:Y:S02]  /*6b70*/  LEA.HI.X.SX32 R205, R2, UR8, 0x1, P0 ;  /* 0x0000000802cd7c11 */ /* 0x000fe400080f0eff */
[----:B------:R-:W-:Y:S01]  /*6b80*/  LEA.HI.X.SX32 R203, R60, UR8, 0x1, P1 ;  /* 0x000000083ccb7c11 */ /* 0x000fe200088f0eff */
[----:B------:R-:W-:-:S04]  /*6b90*/  @!UP1 UIADD3 UR8, UPT, UPT, -UR12, 0x100000, URZ ;  /* 0x001000000c089890 */ /* 0x000fc8000fffe1ff */
[----:B------:R-:W-:Y:S02]  /*6ba0*/  @!UP1 USHF.L.U32 UR9, UR8, 0xb, URZ ;  /* 0x0000000b08099899 */ /* 0x000fe400080006ff */
[----:B------:R-:W-:Y:S01]  /*6bb0*/  @!UP1 USHF.L.U32 UR8, UR8, 0x1, URZ ;  /* 0x0000000108089899 */ /* 0x000fe200080006ff */
[----:B------:R-:W-:Y:S04]  /*6bc0*/  STS.U16 [R55+UR4+0x4700], R16 ;  /* 0x0047001037007988 */ /* 0x000fe80008000404 */
[----:B--2---:R-:W-:Y:S04]  /*6bd0*/  STS.U16 [R55+UR4+0x4300], R38 ;  /* 0x0043002637007988 */ /* 0x004fe80008000404 */
[----:B-----5:R-:W-:Y:S04]  /*6be0*/  STS.U16 [R55+UR4+0x4f00], R43 ;  /* 0x004f002b37007988 */ /* 0x020fe80008000404 */
[----:B------:R-:W-:Y:S04]  /*6bf0*/  STS.U16 [R55+UR4+0x4b00], R41 ;  /* 0x004b002937007988 */ /* 0x000fe80008000404 */
[----:B---3--:R-:W-:Y:S04]  /*6c00*/  STS.U16 [R55+UR4+0x5700], R47 ;  /* 0x0057002f37007988 */ /* 0x008fe80008000404 */
        /* <DEDUP_REMOVED lines=35> */
[----:B------:R0:W-:Y:S04]  /*6e40*/  STS.U16 [R3+UR4+0x6f80], R28 ;  /* 0x006f801c03007988 */ /* 0x0001e80008000404 */
[----:B------:R0:W-:Y:S04]  /*6e50*/  STS.U16 [R3+UR4+0x7380], R30 ;  /* 0x0073801e03007988 */ /* 0x0001e80008000404 */
[----:B------:R0:W-:Y:S04]  /*6e60*/  STS.U16 [R3+UR4+0x7780], R15 ;  /* 0x0077800f03007988 */ /* 0x0001e80008000404 */
[----:B------:R-:W-:Y:S04]  /*6e70*/  STS.U16 [R3+UR4+0x7b80], R10 ;  /* 0x007b800a03007988 */ /* 0x000fe80008000404 */
[----:B------:R0:W-:Y:S01]  /*6e80*/  STS.U16 [R3+UR4+0x7f80], R8 ;  /* 0x007f800803007988 */ /* 0x0001e20008000404 */
[----:B------:R-:W0:Y:S02]  /*6e90*/  FENCE.VIEW.ASYNC.T ;  /* 0x00000000000073c6 */ /* 0x000e240000000200 */
[----:B0-----:R-:W-:Y:S01]  /*6ea0*/  BAR.SYNC.DEFER_BLOCKING 0x0 ;  /* 0x0000000000007b1d */ /* 0x001fe20000010000 */
[----:B------:R-:W-:-:S02]  /*6eb0*/  SHF.L.U32 R89, R72, 0x3, RZ ;  /* 0x0000000348597819 */ /* 0x000fc400000006ff */
[----:B------:R-:W-:-:S03]  /*6ec0*/  ISETP.GT.AND P0, PT, R248, RZ, PT ;  /* 0x000000fff800720c */ /* 0x000fc60003f04270 */
[C---:B------:R-:W-:Y:S01]  /*6ed0*/  IMAD.WIDE R138, R89.reuse, 0x2, R204 ;  /* 0x00000002598a7825 */ /* 0x040fe200078e02cc */
[----:B------:R-:W-:Y:S01]  /*6ee0*/  LEA R91, R74, R74, 0x3 ;  /* 0x0000004a4a5b7211 */ /* 0x000fe200078e18ff */
[----:B------:R-:W0:Y:S01]  /*6ef0*/  LDC R72, c[0x0][0x3d8] ;  /* 0x0000f600ff487b82 */ /* 0x000e220000000800 */
[----:B------:R-:W1:Y:S02]  /*6f00*/  FENCE.VIEW.ASYNC.S ;  /* 0x00000000000073c6 */ /* 0x000e640000000000 */
[----:B-1----:R1:W1:Y:S05]  /*6f10*/  @!UP2 SYNCS.EXCH.64 URZ, [UR4+0x1c000], UR8 ;  /* 0x01c0000804ffa5b2 */ /* 0x00226a0008000100 */
[----:B-1----:R-:W-:Y:S01]  /*6f20*/  BAR.SYNC.DEFER_BLOCKING 0x0 ;  /* 0x0000000000007b1d */ /* 0x002fe20000010000 */
[----:B------:R-:W-:Y:S01]  /*6f30*/  PRMT R63, RZ, 0x7610, R63 ;  /* 0x00007610ff3f7816 */ /* 0x000fe2000000003f */
[----:B------:R-:W-:Y:S01]  /*6f40*/  IMAD.WIDE R250, R89, 0x2, R202 ;  /* 0x0000000259fa7825 */ /* 0x000fe200078e02ca */
[----:B------:R-:W-:-:S02]  /*6f50*/  PRMT R61, RZ, 0x7610, R61 ;  /* 0x00007610ff3d7816 */ /* 0x000fc4000000003d */
[----:B------:R-:W-:Y:S01]  /*6f60*/  PRMT R59, RZ, 0x7610, R59 ;  /* 0x00007610ff3b7816 */ /* 0x000fe2000000003b */
[C---:B------:R-:W-:Y:S01]  /*6f70*/  IMAD.WIDE R248, R103.reuse, 0x2, R204 ;  /* 0x0000000267f87825 */ /* 0x040fe200078e02cc */
[----:B------:R-:W-:Y:S02]  /*6f80*/  PRMT R58, RZ, 0x7610, R58 ;  /* 0x00007610ff3a7816 */ /* 0x000fe4000000003a */
[----:B------:R-:W-:Y:S01]  /*6f90*/  MOV R88, R138 ;  /* 0x0000008a00587202 */ /* 0x000fe20000000f00 */
[----:B------:R-:W-:Y:S01]  /*6fa0*/  IMAD.WIDE R246, R103, 0x2, R202 ;  /* 0x0000000267f67825 */ /* 0x000fe200078e02ca */
[----:B------:R-:W-:Y:S02]  /*6fb0*/  MOV R89, R139 ;  /* 0x0000008b00597202 */ /* 0x000fe40000000f00 */
[----:B------:R-:W-:Y:S01]  /*6fc0*/  PRMT R57, RZ, 0x7610, R57 ;  /* 0x00007610ff397816 */ /* 0x000fe20000000039 */
[----:B------:R-:W-:Y:S01]  /*6fd0*/  IMAD.WIDE R244, R119, 0x2, R204 ;  /* 0x0000000277f47825 */ /* 0x000fe200078e02cc */
[----:B------:R-:W-:-:S03]  /*6fe0*/  PRMT R56, RZ, 0x7610, R56 ;  /* 0x00007610ff387816 */ /* 0x000fc60000000038 */
[----:B------:R-:W-:Y:S01]  /*6ff0*/  IMAD.WIDE R242, R119, 0x2, R202 ;  /* 0x0000000277f27825 */ /* 0x000fe200078e02ca */
[----:B------:R-:W-:-:S03]  /*7000*/  PRMT R55, RZ, 0x7610, R55 ;  /* 0x00007610ff377816 */ /* 0x000fc60000000037 */
[----:B------:R-:W-:Y:S01]  /*7010*/  IMAD.WIDE R136, R137, 0x2, R204 ;  /* 0x0000000289887825 */ /* 0x000fe200078e02cc */
[----:B------:R-:W-:Y:S01]  /*7020*/  PRMT R54, RZ, 0x7610, R54 ;  /* 0x00007610ff367816 */ /* 0x000fe20000000036 */
[----:B------:R-:W5:Y:S02]  /*7030*/  @P0 LDG.E.U16 R73, desc[UR10][R204.64] ;  /* 0x0000000acc490981 */ /* 0x000f64000c1e1500 */
[----:B------:R-:W-:Y:S01]  /*7040*/  IMAD.WIDE R134, R135, 0x2, R202 ;  /* 0x0000000287867825 */ /* 0x000fe200078e02ca */
[----:B------:R-:W-:Y:S01]  /*7050*/  PRMT R53, RZ, 0x7610, R53 ;  /* 0x00007610ff357816 */ /* 0x000fe20000000035 */
[----:B------:R-:W5:Y:S01]  /*7060*/  @P0 LDG.E.U16 R69, desc[UR10][R202.64] ;  /* 0x0000000aca450981 */ /* 0x000f62000c1e1500 */
[----:B------:R-:W-:Y:S01]  /*7070*/  PRMT R52, RZ, 0x7610, R52 ;  /* 0x00007610ff347816 */ /* 0x000fe20000000034 */
[----:B------:R-:W-:Y:S01]  /*7080*/  IMAD.WIDE R240, R91, 0x2, R204 ;  /* 0x000000025bf07825 */ /* 0x000fe200078e02cc */
[----:B------:R-:W-:Y:S01]  /*7090*/  PRMT R51, RZ, 0x7610, R51 ;  /* 0x00007610ff337816 */ /* 0x000fe20000000033 */
[----:B------:R-:W5:Y:S02]  /*70a0*/  @P0 LDG.E.U16 R71, desc[UR10][R88.64] ;  /* 0x0000000a58470981 */ /* 0x000f64000c1e1500 */
[C---:B------:R-:W-:Y:S01]  /*70b0*/  IMAD.WIDE R236, R105.reuse, 0x2, R204 ;  /* 0x0000000269ec7825 */ /* 0x040fe200078e02cc */
[----:B------:R-:W-:Y:S01]  /*70c0*/  PRMT R50, RZ, 0x7610, R50 ;  /* 0x00007610ff327816 */ /* 0x000fe20000000032 */
[----:B------:R-:W5:Y:S02]  /*70d0*/  @P0 LDG.E.U16 R67, desc[UR10][R250.64] ;  /* 0x0000000afa430981 */ /* 0x000f64000c1e1500 */
[----:B------:R-:W-:Y:S01]  /*70e0*/  IMAD.WIDE R234, R105, 0x2, R202 ;  /* 0x0000000269ea7825 */ /* 0x000fe200078e02ca */
[----:B------:R-:W-:Y:S01]  /*70f0*/  PRMT R49, RZ, 0x7610, R49 ;  /* 0x00007610ff317816 */ /* 0x000fe20000000031 */
[----:B------:R-:W5:Y:S02]  /*7100*/  @P0 LDG.E.U16 R65, desc[UR10][R248.64] ;  /* 0x0000000af8410981 */ /* 0x000f64000c1e1500 */
[C---:B------:R-:W-:Y:S01]  /*7110*/  IMAD.WIDE R232, R121.reuse, 0x2, R204 ;  /* 0x0000000279e87825 */ /* 0x040fe200078e02cc */
[----:B------:R-:W-:Y:S01]  /*7120*/  PRMT R48, RZ, 0x7610, R48 ;  /* 0x00007610ff307816 */ /* 0x000fe20000000030 */
[----:B------:R-:W5:Y:S02]  /*7130*/  @P0 LDG.E.U16 R63, desc[UR10][R246.64] ;  /* 0x0000000af63f0981 */ /* 0x000f64000c1e1500 */
[----:B--2---:R-:W-:Y:S01]  /*7140*/  IMAD.WIDE R230, R121, 0x2, R202 ;  /* 0x0000000279e67825 */ /* 0x004fe200078e02ca */
[----:B------:R-:W-:Y:S01]  /*7150*/  PRMT R47, RZ, 0x7610, R47 ;  /* 0x00007610ff2f7816 */ /* 0x000fe2000000002f */
[----:B------:R-:W2:Y:S02]  /*7160*/  @P0 LDG.E.U16 R61, desc[UR10][R244.64] ;  /* 0x0000000af43d0981 */ /* 0x000ea4000c1e1500 */
[C---:B---3--:R-:W-:Y:S01]  /*7170*/  IMAD.WIDE R228, R77.reuse, 0x2, R204 ;  /* 0x000000024de47825 */ /* 0x048fe200078e02cc */
[----:B----4-:R-:W-:Y:S01]  /*7180*/  PRMT R39, RZ, 0x7610, R39 ;  /* 0x00007610ff277816 */ /* 0x010fe20000000027 */
[----:B------:R-:W3:Y:S02]  /*7190*/  @P0 LDG.E.U16 R59, desc[UR10][R242.64] ;  /* 0x0000000af23b0981 */ /* 0x000ee4000c1e1500 */
[----:B------:R-:W-:Y:S01]  /*71a0*/  IMAD.WIDE R226, R77, 0x2, R202 ;  /* 0x000000024de27825 */ /* 0x000fe200078e02ca */
[----:B------:R-:W-:Y:S01]  /*71b0*/  LEA R79, R62, R62, 0x1 ;  /* 0x0000003e3e4f7211 */ /* 0x000fe200078e08ff */
[----:B------:R-:W4:Y:S02]  /*71c0*/  @P0 LDG.E.U16 R58, desc[UR10][R136.64] ;  /* 0x0000000a883a0981 */ /* 0x000f24000c1e1500 */
[C---:B------:R-:W-:Y:S01]  /*71d0*/  IMAD.WIDE R224, R93.reuse, 0x2, R204 ;  /* 0x000000025de07825 */ /* 0x040fe200078e02cc */
[----:B-----5:R-:W-:Y:S01]  /*71e0*/  PRMT R46, RZ, 0x7610, R46 ;  /* 0x00007610ff2e7816 */ /* 0x020fe2000000002e */
[----:B------:R-:W5:Y:S02]  /*71f0*/  @P0 LDG.E.U16 R57, desc[UR10][R134.64] ;  /* 0x0000000a86390981 */ /* 0x000f64000c1e1500 */
[----:B------:R-:W-:Y:S01]  /*7200*/  IMAD.WIDE R222, R93, 0x2, R202 ;  /* 0x000000025dde7825 */ /* 0x000fe200078e02ca */
[----:B------:R-:W-:Y:S01]  /*7210*/  PRMT R45, RZ, 0x7610, R45 ;  /* 0x00007610ff2d7816 */ /* 0x000fe2000000002d */
[----:B------:R-:W2:Y:S02]  /*7220*/  @P0 LDG.E.U16 R56, desc[UR10][R240.64] ;  /* 0x0000000af0380981 */ /* 0x000ea4000c1e1500 */
[C---:B------:R-:W-:Y:S01]  /*7230*/  IMAD.WIDE R220, R107.reuse, 0x2, R204 ;  /* 0x000000026bdc7825 */ /* 0x040fe200078e02cc */
[----:B------:R-:W-:Y:S01]  /*7240*/  PRMT R44, RZ, 0x7610, R44 ;  /* 0x00007610ff2c7816 */ /* 0x000fe2000000002c */
[----:B------:R-:W2:Y:S02]  /*7250*/  @P0 LDG.E.U16 R54, desc[UR10][R236.64] ;  /* 0x0000000aec360981 */ /* 0x000ea4000c1e1500 */
        /* <DEDUP_REMOVED lines=9> */
[----:B------:R-:W-:Y:S01]  /*72f0*/  IMAD R109, R83, 0x13, RZ ;  /* 0x00000013536d7824 */ /* 0x000fe200078e02ff */
[----:B------:R-:W-:Y:S01]  /*7300*/  PRMT R40, RZ, 0x7610, R40 ;  /* 0x00007610ff287816 */ /* 0x000fe20000000028 */
[----:B------:R-:W-:Y:S01]  /*7310*/  IMAD.WIDE R238, R91, 0x2, R202 ;  /* 0x000000025bee7825 */ /* 0x000fe200078e02ca */
[----:B------:R-:W2:Y:S01]  /*7320*/  @P0 LDG.E.U16 R50, desc[UR10][R228.64] ;  /* 0x0000000ae4320981 */ /* 0x000ea2000c1e1500 */
[----:B------:R-:W-:Y:S01]  /*7330*/  PRMT R38, RZ, 0x7610, R38 ;  /* 0x00007610ff267816 */ /* 0x000fe20000000026 */
[----:B------:R-:W1:Y:S02]  /*7340*/  LDCU UR8, c[0x0][0x3d0] ;  /* 0x00007a00ff0877ac */ /* 0x000e640008000800 */
[----:B------:R-:W2:Y:S01]  /*7350*/  @P0 LDG.E.U16 R55, desc[UR10][R238.64] ;  /* 0x0000000aee370981 */ /* 0x000ea2000c1e1500 */
[----:B------:R-:W-:-:S03]  /*7360*/  IMAD.WIDE R208, R79, 0x2, R204 ;  /* 0x000000024fd07825 */ /* 0x000fc600078e02cc */
[----:B------:R-:W2:Y:S01]  /*7370*/  @P0 LDG.E.U16 R49, desc[UR10][R226.64] ;  /* 0x0000000ae2310981 */ /* 0x000ea2000c1e1500 */
[----:B------:R-:W-:-:S03]  /*7380*/  IMAD.WIDE R206, R79, 0x2, R202 ;  /* 0x000000024fce7825 */ /* 0x000fc600078e02ca */
[----:B------:R-:W2:Y:S01]  /*7390*/  @P0 LDG.E.U16 R48, desc[UR10][R224.64] ;  /* 0x0000000ae0300981 */ /* 0x000ea2000c1e1500 */
[----:B------:R-:W-:-:S03]  /*73a0*/  IMAD.WIDE R200, R95, 0x2, R204 ;  /* 0x000000025fc87825 */ /* 0x000fc600078e02cc */
[----:B------:R-:W2:Y:S01]  /*73b0*/  @P0 LDG.E.U16 R47, desc[UR10][R222.64] ;  /* 0x0000000ade2f0981 */ /* 0x000ea2000c1e1500 */
[----:B------:R-:W-:Y:S01]  /*73c0*/  SHF.L.U32 R81, R64, 0x2, RZ ;  /* 0x0000000240517819 */ /* 0x000fe200000006ff */
[----:B------:R-:W-:Y:S02]  /*73d0*/  IMAD.WIDE R196, R95, 0x2, R202 ;  /* 0x000000025fc47825 */ /* 0x000fe400078e02ca */
[----:B------:R0:W2:Y:S01]  /*73e0*/  @P0 LDG.E.U16 R39, desc[UR10][R220.64] ;  /* 0x0000000adc270981 */ /* 0x0000a2000c1e1500 */
[----:B------:R-:W-:Y:S01]  /*73f0*/  PRMT R37, RZ, 0x7610, R37 ;  /* 0x00007610ff257816 */ /* 0x000fe20000000025 */
[C---:B------:R-:W-:Y:S02]  /*7400*/  IMAD.WIDE R194, R109.reuse, 0x2, R204 ;  /* 0x000000026dc27825 */ /* 0x040fe400078e02cc */
[----:B------:R-:W2:Y:S01]  /*7410*/  @P0 LDG.E.U16 R46, desc[UR10][R216.64] ;  /* 0x0000000ad82e0981 */ /* 0x000ea2000c1e1500 */
[----:B------:R-:W-:Y:S01]  /*7420*/  PRMT R36, RZ, 0x7610, R36 ;  /* 0x00007610ff247816 */ /* 0x000fe20000000024 */
[----:B------:R-:W-:-:S02]  /*7430*/  IMAD.WIDE R192, R109, 0x2, R202 ;  /* 0x000000026dc07825 */ /* 0x000fc400078e02ca */
[----:B------:R-:W2:Y:S01]  /*7440*/  @P0 LDG.E.U16 R45, desc[UR10][R214.64] ;  /* 0x0000000ad62d0981 */ /* 0x000ea2000c1e1500 */
[----:B------:R-:W-:Y:S01]  /*7450*/  PRMT R35, RZ, 0x7610, R35 ;  /* 0x00007610ff237816 */ /* 0x000fe20000000023 */
[C---:B------:R-:W-:Y:S02]  /*7460*/  IMAD.WIDE R190, R125.reuse, 0x2, R204 ;  /* 0x000000027dbe7825 */ /* 0x040fe400078e02cc */
[----:B------:R-:W2:Y:S01]  /*7470*/  @P0 LDG.E.U16 R44, desc[UR10][R212.64] ;  /* 0x0000000ad42c0981 */ /* 0x000ea2000c1e1500 */
[----:B------:R-:W-:Y:S01]  /*7480*/  PRMT R34, RZ, 0x7610, R34 ;  /* 0x00007610ff227816 */ /* 0x000fe20000000022 */
[----:B------:R-:W-:Y:S01]  /*7490*/  IMAD.WIDE R188, R125, 0x2, R202 ;  /* 0x000000027dbc7825 */ /* 0x000fe200078e02ca */
[----:B------:R-:W-:Y:S01]  /*74a0*/  PRMT R33, RZ, 0x7610, R33 ;  /* 0x00007610ff217816 */ /* 0x000fe20000000021 */
[----:B------:R-:W2:Y:S01]  /*74b0*/  @P0 LDG.E.U16 R43, desc[UR10][R208.64] ;  /* 0x0000000ad02b0981 */ /* 0x000ea2000c1e1500 */
[----:B------:R-:W-:Y:S01]  /*74c0*/  PRMT R32, RZ, 0x7610, R32 ;  /* 0x00007610ff207816 */ /* 0x000fe20000000020 */
[----:B------:R-:W-:Y:S01]  /*74d0*/  IMAD R111, R85, 0x14, RZ ;  /* 0x00000014556f7824 */ /* 0x000fe200078e02ff */
[----:B------:R-:W-:Y:S01]  /*74e0*/  PRMT R31, RZ, 0x7610, R31 ;  /* 0x00007610ff1f7816 */ /* 0x000fe2000000001f */
[----:B------:R-:W2:Y:S01]  /*74f0*/  @P0 LDG.E.U16 R42, desc[UR10][R206.64] ;  /* 0x0000000ace2a0981 */ /* 0x000ea2000c1e1500 */
[----:B------:R-:W-:Y:S01]  /*7500*/  IMAD.WIDE R186, R81, 0x2, R204 ;  /* 0x0000000251ba7825 */ /* 0x000fe200078e02cc */
[----:B------:R-:W-:-:S02]  /*7510*/  PRMT R23, RZ, 0x7610, R23 ;  /* 0x00007610ff177816 */ /* 0x000fc40000000017 */
[----:B------:R-:W-:Y:S01]  /*7520*/  LEA R83, R66, R66, 0x2 ;  /* 0x0000004242537211 */ /* 0x000fe200078e10ff */
[----:B------:R0:W2:Y:S01]  /*7530*/  @P0 LDG.E.U16 R41, desc[UR10][R200.64] ;  /* 0x0000000ac8290981 */ /* 0x0000a2000c1e1500 */
[----:B------:R-:W-:Y:S01]  /*7540*/  IMAD.WIDE R184, R81, 0x2, R202 ;  /* 0x0000000251b87825 */ /* 0x000fe200078e02ca */
[----:B------:R-:W-:-:S03]  /*7550*/  PRMT R24, RZ, 0x7610, R24 ;  /* 0x00007610ff187816 */ /* 0x000fc60000000018 */
[C---:B------:R-:W-:Y:S01]  /*7560*/  IMAD.WIDE R182, R97.reuse, 0x2, R204 ;  /* 0x0000000261b67825 */ /* 0x040fe200078e02cc */
[----:B------:R-:W2:Y:S01]  /*7570*/  @P0 LDG.E.U16 R40, desc[UR10][R196.64] ;  /* 0x0000000ac4280981 */ /* 0x000ea2000c1e1500 */
[----:B------:R-:W-:Y:S02]  /*7580*/  PRMT R25, RZ, 0x7610, R25 ;  /* 0x00007610ff197816 */ /* 0x000fe40000000019 */
[----:B------:R-:W-:Y:S01]  /*7590*/  IMAD.WIDE R180, R97, 0x2, R202 ;  /* 0x0000000261b47825 */ /* 0x000fe200078e02ca */
[----:B------:R-:W2:Y:S01]  /*75a0*/  @P0 LDG.E.U16 R38, desc[UR10][R194.64] ;  /* 0x0000000ac2260981 */ /* 0x000ea2000c1e1500 */
[----:B------:R-:W-:Y:S02]  /*75b0*/  PRMT R26, RZ, 0x7610, R26 ;  /* 0x00007610ff1a7816 */ /* 0x000fe4000000001a */
[----:B------:R-:W-:Y:S01]  /*75c0*/  IMAD R99, R82, 0xd, RZ ;  /* 0x0000000d52637824 */ /* 0x000fe200078e02ff */
[----:B------:R-:W2:Y:S01]  /*75d0*/  @P0 LDG.E.U16 R37, desc[UR10][R192.64] ;  /* 0x0000000ac0250981 */ /* 0x000ea2000c1e1500 */
[----:B------:R-:W-:Y:S01]  /*75e0*/  IMAD.WIDE R178, R111, 0x2, R204 ;  /* 0x000000026fb27825 */ /* 0x000fe200078e02cc */
[----:B------:R-:W-:-:S03]  /*75f0*/  PRMT R27, RZ, 0x7610, R27 ;  /* 0x00007610ff1b7816 */ /* 0x000fc6000000001b */
[C---:B------:R-:W-:Y:S01]  /*7600*/  IMAD.WIDE R174, R127.reuse, 0x2, R204 ;  /* 0x000000027fae7825 */ /* 0x040fe200078e02cc */
[----:B------:R-:W3:Y:S01]  /*7610*/  @P0 LDG.E.U16 R36, desc[UR10][R190.64] ;  /* 0x0000000abe240981 */ /* 0x000ee2000c1e1500 */
[----:B------:R-:W-:Y:S02]  /*7620*/  PRMT R28, RZ, 0x7610, R28 ;  /* 0x00007610ff1c7816 */ /* 0x000fe4000000001c */
[----:B------:R-:W-:Y:S01]  /*7630*/  IMAD.WIDE R172, R127, 0x2, R202 ;  /* 0x000000027fac7825 */ /* 0x000fe200078e02ca */
[----:B------:R-:W4:Y:S01]  /*7640*/  @P0 LDG.E.U16 R35, desc[UR10][R188.64] ;  /* 0x0000000abc230981 */ /* 0x000f22000c1e1500 */
[----:B------:R-:W-:Y:S02]  /*7650*/  PRMT R29, RZ, 0x7610, R29 ;  /* 0x00007610ff1d7816 */ /* 0x000fe4000000001d */
[----:B------:R-:W-:Y:S01]  /*7660*/  IMAD R113, R87, 0x15, RZ ;  /* 0x0000001557717824 */ /* 0x000fe200078e02ff */
[----:B------:R-:W4:Y:S01]  /*7670*/  @P0 LDG.E.U16 R34, desc[UR10][R186.64] ;  /* 0x0000000aba220981 */ /* 0x000f22000c1e1500 */
[----:B------:R-:W-:Y:S01]  /*7680*/  IMAD.WIDE R176, R111, 0x2, R202 ;  /* 0x000000026fb07825 */ /* 0x000fe200078e02ca */
[----:B------:R-:W-:-:S02]  /*7690*/  PRMT R30, RZ, 0x7610, R30 ;  /* 0x00007610ff1e7816 */ /* 0x000fc4000000001e */
[----:B------:R-:W-:Y:S01]  /*76a0*/  PRMT R15, RZ, 0x7610, R15 ;  /* 0x00007610ff0f7816 */ /* 0x000fe2000000000f */
[----:B------:R-:W5:Y:S01]  /*76b0*/  @P0 LDG.E.U16 R33, desc[UR10][R184.64] ;  /* 0x0000000ab8210981 */ /* 0x000f62000c1e1500 */
[----:B------:R-:W-:Y:S01]  /*76c0*/  IMAD.WIDE R170, R83, 0x2, R204 ;  /* 0x0000000253aa7825 */ /* 0x000fe200078e02cc */
[----:B------:R-:W-:-:S03]  /*76d0*/  PRMT R22, RZ, 0x7610, R22 ;  /* 0x00007610ff167816 */ /* 0x000fc60000000016 */
[----:B------:R-:W-:Y:S01]  /*76e0*/  IMAD R129, R100, 0x1d, RZ ;  /* 0x0000001d64817824 */ /* 0x000fe200078e02ff */
[----:B------:R-:W5:Y:S01]  /*76f0*/  @P0 LDG.E.U16 R32, desc[UR10][R182.64] ;  /* 0x0000000ab6200981 */ /* 0x000f62000c1e1500 */
[----:B------:R-:W-:Y:S01]  /*7700*/  IMAD.WIDE R168, R83, 0x2, R202 ;  /* 0x0000000253a87825 */ /* 0x000fe200078e02ca */
[----:B------:R-:W-:Y:S02]  /*7710*/  PRMT R21, RZ, 0x7610, R21 ;  /* 0x00007610ff157816 */ /* 0x000fe40000000015 */
        /* <DEDUP_REMOVED lines=10> */
[C---:B------:R-:W-:Y:S01]  /*77c0*/  IMAD.WIDE R162, R113.reuse, 0x2, R204 ;  /* 0x0000000271a27825 */ /* 0x040fe200078e02cc */
        /* <DEDUP_REMOVED lines=8> */
[----:B------:R-:W-:-:S03]  /*7850*/  PRMT R5, RZ, 0x7610, R5 ;  /* 0x00007610ff057816 */ /* 0x000fc60000000005 */
[C---:B------:R-:W-:Y:S01]  /*7860*/  IMAD.WIDE R146, R115.reuse, 0x2, R204 ;  /* 0x0000000273927825 */ /* 0x040fe200078e02cc */
[----:B------:R-:W5:Y:S01]  /*7870*/  @P0 LDG.E.U16 R27, desc[UR10][R170.64] ;  /* 0x0000000aaa1b0981 */ /* 0x000f62000c1e1500 */
[----:B------:R-:W-:Y:S02]  /*7880*/  LEA R75, R86, -R86, 0x4 ;  /* 0x80000056564b7211 */ /* 0x000fe400078e20ff */
[----:B------:R-:W-:Y:S01]  /*7890*/  IMAD.WIDE R144, R115, 0x2, R202 ;  /* 0x0000000273907825 */ /* 0x000fe200078e02ca */
[----:B------:R-:W5:Y:S01]  /*78a0*/  @P0 LDG.E.U16 R28, desc[UR10][R168.64] ;  /* 0x0000000aa81c0981 */ /* 0x000f62000c1e1500 */
[----:B------:R-:W-:Y:S02]  /*78b0*/  PRMT R6, RZ, 0x7610, R6 ;  /* 0x00007610ff067816 */ /* 0x000fe40000000006 */
[----:B------:R-:W-:Y:S01]  /*78c0*/  PRMT R7, RZ, 0x7610, R7 ;  /* 0x00007610ff077816 */ /* 0x000fe20000000007 */
[----:B------:R-:W-:Y:S01]  /*78d0*/  IMAD.WIDE R156, R129, 0x2, R202 ;  /* 0x00000002819c7825 */ /* 0x000fe200078e02ca */
[----:B------:R-:W5:Y:S01]  /*78e0*/  @P0 LDG.E.U16 R29, desc[UR10][R166.64] ;  /* 0x0000000aa61d0981 */ /* 0x000f62000c1e1500 */
[----:B------:R-:W-:-:S02]  /*78f0*/  PRMT R8, RZ, 0x7610, R8 ;  /* 0x00007610ff087816 */ /* 0x000fc40000000008 */
[----:B------:R-:W-:Y:S01]  /*7900*/  IMAD R117, R90, 0x17, RZ ;  /* 0x000000175a757824 */ /* 0x000fe200078e02ff */
[----:B------:R-:W5:Y:S01]  /*7910*/  @P0 LDG.E.U16 R30, desc[UR10][R164.64] ;  /* 0x0000000aa41e0981 */ /* 0x000f62000c1e1500 */
[----:B------:R-:W-:Y:S01]  /*7920*/  IMAD R85, R68, 0x6, RZ ;  /* 0x0000000644557824 */ /* 0x000fe200078e02ff */
[----:B------:R-:W-:Y:S02]  /*7930*/  PRMT R9, RZ, 0x7610, R9 ;  /* 0x00007610ff097816 */ /* 0x000fe40000000009 */
[----:B------:R0:W-:Y:S01]  /*7940*/  STL.64 [R1+0x420], R138 ;  /* 0x0004208a01007387 */ /* 0x0001e20000100a00 */
[----:B------:R-:W-:Y:S02]  /*7950*/  PRMT R10, RZ, 0x7610, R10 ;  /* 0x00007610ff0a7816 */ /* 0x000fe4000000000a */
[----:B------:R-:W-:Y:S01]  /*7960*/  PRMT R11, RZ, 0x7610, R11 ;  /* 0x00007610ff0b7816 */ /* 0x000fe2000000000b */
[----:B------:R-:W5:Y:S01]  /*7970*/  @P0 LDG.E.U16 R15, desc[UR10][R162.64] ;  /* 0x0000000aa20f0981 */ /* 0x000f62000c1e1500 */
[----:B------:R-:W-:Y:S01]  /*7980*/  IMAD.WIDE R154, R85, 0x2, R204 ;  /* 0x00000002559a7825 */ /* 0x000fe200078e02cc */
[----:B------:R-:W-:-:S02]  /*7990*/  LEA R87, R70, -R70, 0x3 ;  /* 0x8000004646577211 */ /* 0x000fc400078e18ff */
[----:B------:R-:W-:Y:S01]  /*79a0*/  LEA R133, R104, -R104, 0x5 ;  /* 0x8000006868857211 */ /* 0x000fe200078e28ff */
[----:B------:R-:W5:Y:S01]  /*79b0*/  @P0 LDG.E.U16 R22, desc[UR10][R160.64] ;  /* 0x0000000aa0160981 */ /* 0x000f62000c1e1500 */
[----:B------:R-:W-:Y:S01]  /*79c0*/  IMAD.WIDE R152, R85, 0x2, R202 ;  /* 0x0000000255987825 */ /* 0x000fe200078e02ca */
[----:B------:R-:W-:Y:S02]  /*79d0*/  PRMT R12, RZ, 0x7610, R12 ;  /* 0x00007610ff0c7816 */ /* 0x000fe4000000000c */
[----:B------:R-:W-:Y:S01]  /*79e0*/  PRMT R13, RZ, 0x7610, R13 ;  /* 0x00007610ff0d7816 */ /* 0x000fe2000000000d */
[----:B------:R-:W5:Y:S01]  /*79f0*/  @P0 LDG.E.U16 R21, desc[UR10][R158.64] ;  /* 0x0000000a9e150981 */ /* 0x000f62000c1e1500 */
[----:B------:R-:W-:Y:S01]  /*7a00*/  IMAD.WIDE R150, R101, 0x2, R204 ;  /* 0x0000000265967825 */ /* 0x000fe200078e02cc */
[----:B------:R-:W-:Y:S01]  /*7a10*/  PRMT R14, RZ, 0x7610, R14 ;  /* 0x00007610ff0e7816 */ /* 0x000fe2000000000e */
[----:B------:R-:W-:-:S04]  /*7a20*/  @!UP1 UIADD3 UR14, UPT, UPT, -UR12, 0x100000, URZ ;  /* 0x001000000c0e9890 */ /* 0x000fc8000fffe1ff */
[----:B------:R-:W-:Y:S02]  /*7a30*/  @!UP1 USHF.L.U32 UR15, UR14, 0xb, URZ ;  /* 0x0000000b0e0f9899 */ /* 0x000fe400080006ff */
[----:B------:R-:W-:Y:S01]  /*7a40*/  @!UP1 USHF.L.U32 UR14, UR14, 0x1, URZ ;  /* 0x000000010e0e9899 */ /* 0x000fe200080006ff */
[----:B------:R-:W5:Y:S01]  /*7a50*/  @P0 LDG.E.U16 R20, desc[UR10][R156.64] ;  /* 0x0000000a9c140981 */ /* 0x000f62000c1e1500 */
[----:B------:R-:W-:Y:S01]  /*7a60*/  IMAD.WIDE R148, R101, 0x2, R202 ;  /* 0x0000000265947825 */ /* 0x000fe200078e02ca */
[----:B------:R-:W-:Y:S01]  /*7a70*/  VOTEU.ALL UP2, P6 ;  /* 0x0000000000ff7886 */ /* 0x000fe20003040000 */
[----:B------:R-:W-:Y:S01]  /*7a80*/  LOP3.LUT R2, R210, 0x1f, RZ, 0xc0, !PT ;  /* 0x0000001fd2027812 */ /* 0x000fe200078ec0ff */
[----:B------:R-:W5:Y:S01]  /*7a90*/  @P0 LDG.E.U16 R19, desc[UR10][R154.64] ;  /* 0x0000000a9a130981 */ /* 0x000f62000c1e1500 */
[C---:B------:R-:W-:Y:S01]  /*7aa0*/  IMAD.WIDE R142, R131.reuse, 0x2, R204 ;  /* 0x00000002838e7825 */ /* 0x040fe200078e02cc */
[----:B-1----:R-:W-:Y:S01]  /*7ab0*/  UIMAD UR8, UR13, UR8, URZ ;  /* 0x000000080d0872a4 */ /* 0x002fe2000f8e02ff */
[----:B------:R-:W1:Y:S01]  /*7ac0*/  LDC R64, c[0x0][0x3d8] ;  /* 0x0000f600ff407b82 */ /* 0x000e620000000800 */
[----:B------:R-:W5:Y:S01]  /*7ad0*/  @P0 LDG.E.U16 R18, desc[UR10][R152.64] ;  /* 0x0000000a98120981 */ /* 0x000f62000c1e1500 */
[----:B------:R-:W-:-:S03]  /*7ae0*/  IMAD.WIDE R140, R131, 0x2, R202 ;  /* 0x00000002838c7825 */ /* 0x000fc600078e02ca */
[----:B------:R-:W5:Y:S01]  /*7af0*/  @P0 LDG.E.U16 R17, desc[UR10][R150.64] ;  /* 0x0000000a96110981 */ /* 0x000f62000c1e1500 */
[C---:B0-----:R-:W-:Y:S01]  /*7b00*/  IMAD.WIDE R138, R87.reuse, 0x2, R204 ;  /* 0x00000002578a7825 */ /* 0x041fe200078e02cc */
[----:B------:R0:W0:Y:S02]  /*7b10*/  @!UP2 SYNCS.EXCH.64 URZ, [UR4+0x1c008], UR14 ;  /* 0x01c0080e04ffa5b2 */ /* 0x0000240008000100 */
[----:B------:R-:W5:Y:S01]  /*7b20*/  @P0 LDG.E.U16 R16, desc[UR10][R148.64] ;  /* 0x0000000a94100981 */ /* 0x000f62000c1e1500 */
[----:B------:R-:W-:-:S03]  /*7b30*/  IMAD.WIDE R86, R87, 0x2, R202 ;  /* 0x0000000257567825 */ /* 0x000fc600078e02ca */
[----:B------:R-:W5:Y:S01]  /*7b40*/  @P0 LDG.E.U16 R3, desc[UR10][R146.64] ;  /* 0x0000000a92030981 */ /* 0x000f62000c1e1500 */
[----:B------:R-:W-:-:S03]  /*7b50*/  IMAD.WIDE R84, R75, 0x2, R204 ;  /* 0x000000024b547825 */ /* 0x000fc600078e02cc */
[----:B------:R-:W5:Y:S01]  /*7b60*/  @P0 LDG.E.U16 R4, desc[UR10][R144.64] ;  /* 0x0000000a90040981 */ /* 0x000f62000c1e1500 */
[----:B------:R-:W-:-:S03]  /*7b70*/  IMAD.WIDE R82, R75, 0x2, R202 ;  /* 0x000000024b527825 */ /* 0x000fc600078e02ca */
[----:B------:R-:W5:Y:S01]  /*7b80*/  @P0 LDG.E.U16 R5, desc[UR10][R142.64] ;  /* 0x0000000a8e050981 */ /* 0x000f62000c1e1500 */
[C---:B------:R-:W-:Y:S01]  /*7b90*/  IMAD.WIDE R80, R117.reuse, 0x2, R204 ;  /* 0x0000000275507825 */ /* 0x040fe200078e02cc */
[----:B------:R-:W0:Y:S02]  /*7ba0*/  LDC R66, c[0x0][0x3d8] ;  /* 0x0000f600ff427b82 */ /* 0x000e240000000800 */
[----:B------:R-:W5:Y:S01]  /*7bb0*/  @P0 LDG.E.U16 R6, desc[UR10][R140.64] ;  /* 0x0000000a8c060981 */ /* 0x000f62000c1e1500 */
[----:B------:R-:W-:-:S03]  /*7bc0*/  IMAD.WIDE R78, R117, 0x2, R202 ;  /* 0x00000002754e7825 */ /* 0x000fc600078e02ca */
[----:B------:R-:W5:Y:S01]  /*7bd0*/  @P0 LDG.E.U16 R7, desc[UR10][R138.64] ;  /* 0x0000000a8a070981 */ /* 0x000f62000c1e1500 */
[C---:B------:R-:W-:Y:S01]  /*7be0*/  IMAD.WIDE R76, R133.reuse, 0x2, R204 ;  /* 0x00000002854c7825 */ /* 0x040fe200078e02cc */
[----:B------:R-:W0:Y:S02]  /*7bf0*/  LDC R68, c[0x0][0x3d8] ;  /* 0x0000f600ff447b82 */ /* 0x000e240000000800 */
[----:B------:R-:W5:Y:S04]  /*7c00*/  @P0 LDG.E.U16 R8, desc[UR10][R86.64] ;  /* 0x0000000a56080981 */ /* 0x000f68000c1e1500 */
[----:B------:R-:W5:Y:S02]  /*7c10*/  @P0 LDG.E.U16 R9, desc[UR10][R84.64] ;  /* 0x0000000a54090981 */ /* 0x000f64000c1e1500 */
[----:B------:R-:W0:Y:S02]  /*7c20*/  LDC R70, c[0x0][0x3d8] ;  /* 0x0000f600ff467b82 */ /* 0x000e240000000800 */
[----:B------:R-:W5:Y:S04]  /*7c30*/  @P0 LDG.E.U16 R10, desc[UR10][R82.64] ;  /* 0x0000000a520a0981 */ /* 0x000f68000c1e1500 */
[----:B------:R0:W5:Y:S04]  /*7c40*/  @P0 LDG.E.U16 R11, desc[UR10][R80.64] ;  /* 0x0000000a500b0981 */ /* 0x000168000c1e1500 */
[----:B------:R0:W5:Y:S04]  /*7c50*/  @P0 LDG.E.U16 R12, desc[UR10][R78.64] ;  /* 0x0000000a4e0c0981 */ /* 0x000168000c1e1500 */
[----:B------:R0:W5:Y:S01]  /*7c60*/  @P0 LDG.E.U16 R13, desc[UR10][R76.64] ;  /* 0x0000000a4c0d0981 */ /* 0x000162000c1e1500 */
[----:B------:R-:W-:-:S05]  /*7c70*/  IMAD.WIDE R74, R133, 0x2, R202 ;  /* 0x00000002854a7825 */ /* 0x000fca00078e02ca */
[----:B------:R0:W5:Y:S04]  /*7c80*/  @P0 LDG.E.U16 R14, desc[UR10][R74.64] ;  /* 0x0000000a4a0e0981 */ /* 0x000168000c1e1500 */
[----:B------:R-:W-:Y:S04]  /*7c90*/  STL.64 [R1+0x418], R250 ;  /* 0x000418fa01007387 */ /* 0x000fe80000100a00 */
        /* <DEDUP_REMOVED lines=16> */
[----:B------:R0:W-:Y:S04]  /*7da0*/  STL.64 [R1+0x390], R220 ;  /* 0x000390dc01007387 */ /* 0x0001e80000100a00 */
[----:B------:R-:W-:Y:S04]  /*7db0*/  STL.64 [R1+0x388], R216 ;  /* 0x000388d801007387 */ /* 0x000fe80000100a00 */
[----:B------:R-:W-:Y:S04]  /*7dc0*/  STL.64 [R1+0x338], R214 ;  /* 0x000338d601007387 */ /* 0x000fe80000100a00 */
[----:B------:R-:W-:Y:S01]  /*7dd0*/  STL.64 [R1+0x330], R212 ;  /* 0x000330d401007387 */ /* 0x000fe20000100a00 */
[----:B0-----:R-:W0:Y:S03]  /*7de0*/  LDC.64 R220, c[0x0][0x390] ;  /* 0x0000e400ffdc7b82 */ /* 0x001e260000000a00 */
[----:B------:R-:W-:Y:S04]  /*7df0*/  STL.64 [R1+0x458], R208 ;  /* 0x000458d001007387 */ /* 0x000fe80000100a00 */
[----:B------:R-:W-:Y:S04]  /*7e00*/  STL.64 [R1+0x450], R206 ;  /* 0x000450ce01007387 */ /* 0x000fe80000100a00 */
[----:B------:R1:W-:Y:S04]  /*7e10*/  STL.64 [R1+0x3f0], R200 ;  /* 0x0003f0c801007387 */ /* 0x0003e80000100a00 */
[----:B------:R-:W-:Y:S01]  /*7e20*/  STL.64 [R1+0x3e8], R196 ;  /* 0x0003e8c401007387 */ /* 0x000fe20000100a00 */
[----:B-1----:R-:W-:-:S04]  /*7e30*/  LEA R200, R0, R199, 0x6 ;  /* 0x000000c700c87211 */ /* 0x002fc800078e30ff */
[C---:B------:R-:W-:Y:S01]  /*7e40*/  LOP3.LUT R62, R200.reuse, 0x10, RZ, 0x3c, !PT ;  /* 0x00000010c83e7812 */ /* 0x040fe200078e3cff */
[----:B------:R-:W-:Y:S04]  /*7e50*/  STS.U16 [R200+UR4+0x10000], R73 ;  /* 0x01000049c8007988 */ /* 0x000fe80008000404 */
[----:B------:R1:W-:Y:S04]  /*7e60*/  STS.U16 [R200+UR4+0x12000], R69 ;  /* 0x01200045c8007988 */ /* 0x0003e80008000404 */
[----:B------:R-:W-:Y:S04]  /*7e70*/  STS.U16 [R200+UR4+0x10400], R71 ;  /* 0x01040047c8007988 */ /* 0x000fe80008000404 */
[----:B------:R-:W-:Y:S01]  /*7e80*/  STS.U16 [R200+UR4+0x12400], R67 ;  /* 0x01240043c8007988 */ /* 0x000fe20008000404 */
[----:B------:R-:W-:Y:S01]  /*7e90*/  LOP3.LUT R60, R200, 0x20, RZ, 0x3c, !PT ;  /* 0x00000020c83c7812 */ /* 0x000fe200078e3cff */
[----:B------:R-:W-:Y:S01]  /*7ea0*/  USHF.L.U32 UR7, UR8, 0x1, URZ ;  /* 0x0000000108077899 */ /* 0x000fe200080006ff */
[----:B------:R-:W-:Y:S01]  /*7eb0*/  IMAD R2, R2, UR45, RZ ;  /* 0x0000002d02027c24 */ /* 0x000fe2000f8e02ff */
[----:B------:R0:W-:Y:S04]  /*7ec0*/  STS.U16 [R200+UR4+0x10800], R65 ;  /* 0x01080041c8007988 */ /* 0x0001e80008000404 */
[----:B------:R4:W-:Y:S01]  /*7ed0*/  STS.U16 [R200+UR4+0x12800], R63 ;  /* 0x0128003fc8007988 */ /* 0x0009e20008000404 */
[----:B-1----:R-:W1:Y:S03]  /*7ee0*/  LDC R69, c[0x0][0x3d8] ;  /* 0x0000f600ff457b82 */ /* 0x002e660000000800 */
[----:B--2---:R-:W-:Y:S04]  /*7ef0*/  STS.U16 [R200+UR4+0x10c00], R61 ;  /* 0x010c003dc8007988 */ /* 0x004fe80008000404 */
[----:B---3--:R-:W-:Y:S01]  /*7f00*/  STS.U16 [R200+UR4+0x12c00], R59 ;  /* 0x012c003bc8007988 */ /* 0x008fe20008000404 */
[----:B0-----:R-:W0:Y:S03]  /*7f10*/  LDC R65, c[0x0][0x3d8] ;  /* 0x0000f600ff417b82 */ /* 0x001e260000000800 */
[----:B------:R-:W-:Y:S04]  /*7f20*/  STL.64 [R1+0x380], R194 ;  /* 0x000380c201007387 */ /* 0x000fe80000100a00 */
[----:B----4-:R2:W-:Y:S01]  /*7f30*/  STS.U16 [R62+UR4+0x10080], R58 ;  /* 0x0100803a3e007988 */ /* 0x0105e20008000404 */
[----:B------:R-:W3:Y:S03]  /*7f40*/  LDC R63, c[0x0][0x3d8] ;  /* 0x0000f600ff3f7b82 */ /* 0x000ee60000000800 */
[----:B------:R-:W-:Y:S04]  /*7f50*/  STL.64 [R1+0x378], R192 ;  /* 0x000378c001007387 */ /* 0x000fe80000100a00 */
[----:B-----5:R-:W-:Y:S01]  /*7f60*/  STS.U16 [R62+UR4+0x12080], R57 ;  /* 0x012080393e007988 */ /* 0x020fe20008000404 */
[----:B------:R-:W4:Y:S03]  /*7f70*/  LDC R67, c[0x0][0x3d8] ;  /* 0x0000f600ff437b82 */ /* 0x000f260000000800 */
[----:B------:R-:W-:Y:S04]  /*7f80*/  STL.64 [R1+0x328], R190 ;  /* 0x000328be01007387 */ /* 0x000fe80000100a00 */
[----:B------:R5:W-:Y:S01]  /*7f90*/  STS.U16 [R62+UR4+0x10480], R56 ;  /* 0x010480383e007988 */ /* 0x000be20008000404 */
[----:B------:R-:W-:Y:S01]  /*7fa0*/  UIMAD.WIDE UR8, UR8, 0x2, URZ ;  /* 0x00000002080878a5 */ /* 0x000fe2000f8e02ff */
[----:B--2---:R-:W2:Y:S02]  /*7fb0*/  LDC R58, c[0x0][0x3d8] ;  /* 0x0000f600ff3a7b82 */ /* 0x004ea40000000800 */
[----:B------:R-:W-:Y:S04]  /*7fc0*/  STL.64 [R1+0x320], R188 ;  /* 0x000320bc01007387 */ /* 0x000fe80000100a00 */
[----:B------:R-:W-:Y:S01]  /*7fd0*/  STS.U16 [R62+UR4+0x12480], R55 ;  /* 0x012480373e007988 */ /* 0x000fe20008000404 */
[----:B------:R-:W-:Y:S01]  /*7fe0*/  UIADD3 UR13, UPT, UPT, UR44, 0x3c, URZ ;  /* 0x0000003c2c0d7890 */ /* 0x000fe2000fffe0ff */
[----:B-----5:R-:W5:Y:S02]  /*7ff0*/  LDC R56, c[0x0][0x3d8] ;  /* 0x0000f600ff387b82 */ /* 0x020f640000000800 */
[----:B------:R-:W-:Y:S01]  /*8000*/  STL.64 [R1+0x448], R186 ;  /* 0x000448ba01007387 */ /* 0x000fe20000100a00 */
[----:B------:R-:W-:-:S02]  /*8010*/  UIADD3 UR14, UPT, UPT, UR44, 0x5c, URZ ;  /* 0x0000005c2c0e7890 */ /* 0x000fc4000fffe0ff */
[----:B------:R-:W-:Y:S01]  /*8020*/  UIADD3 UR15, UPT, UPT, UR44, 0x7c, URZ ;  /* 0x0000007c2c0f7890 */ /* 0x000fe2000fffe0ff */
[----:B------:R0:W-:Y:S01]  /*8030*/  STS.U16 [R62+UR4+0x10880], R54 ;  /* 0x010880363e007988 */ /* 0x0001e20008000404 */
[----:B------:R-:W-:Y:S02]  /*8040*/  UIADD3 UR16, UPT, UPT, UR44, 0x9c, URZ ;  /* 0x0000009c2c107890 */ /* 0x000fe4000fffe0ff */
[----:B------:R-:W-:Y:S01]  /*8050*/  UIADD3 UR17, UPT, UPT, UR44, 0xbc, URZ ;  /* 0x000000bc2c117890 */ /* 0x000fe2000fffe0ff */
[----:B------:R-:W-:Y:S01]  /*8060*/  STL.64 [R1+0x440], R184 ;  /* 0x000440b801007387 */ /* 0x000fe20000100a00 */
[----:B------:R-:W-:Y:S02]  /*8070*/  UIADD3 UR18, UPT, UPT, UR44, 0xdc, URZ ;  /* 0x000000dc2c127890 */ /* 0x000fe4000fffe0ff */
[----:B------:R-:W-:Y:S01]  /*8080*/  UIADD3 UR19, UPT, UPT, UR44, 0xfc, URZ ;  /* 0x000000fc2c137890 */ /* 0x000fe2000fffe0ff */
[----:B------:R-:W-:Y:S01]  /*8090*/  STS.U16 [R62+UR4+0x12880], R53 ;  /* 0x012880353e007988 */ /* 0x000fe20008000404 */
[----:B---3--:R-:W-:Y:S01]  /*80a0*/  IMAD R63, R63, UR15, RZ ;  /* 0x0000000f3f3f7c24 */ /* 0x008fe2000f8e02ff */
[----:B0-----:R-:W0:Y:S01]  /*80b0*/  LDC R54, c[0x0][0x3d8] ;  /* 0x0000f600ff367b82 */ /* 0x001e220000000800 */
[----:B------:R-:W-:Y:S01]  /*80c0*/  VOTEU.ALL UP2, P6 ;  /* 0x0000000000ff7886 */ /* 0x000fe20003040000 */
[----:B------:R-:W-:Y:S01]  /*80d0*/  STL.64 [R1+0x3e0], R182 ;  /* 0x0003e0b601007387 */ /* 0x000fe20000100a00 */
[----:B------:R-:W3:Y:S03]  /*80e0*/  LDCU UR8, c[0x0][0x3a8] ;  /* 0x00007500ff0877ac */ /* 0x000ee60008000800 */
[----:B------:R1:W-:Y:S04]  /*80f0*/  STS.U16 [R62+UR4+0x10c80], R52 ;  /* 0x010c80343e007988 */ /* 0x0003e80008000404 */
[----:B------:R-:W-:Y:S04]  /*8100*/  STL.64 [R1+0x3d0], R180 ;  /* 0x0003d0b401007387 */ /* 0x000fe80000100a00 */
[----:B------:R2:W-:Y:S04]  /*8110*/  STS.U16 [R62+UR4+0x12c80], R51 ;  /* 0x012c80333e007988 */ /* 0x0005e80008000404 */
[----:B------:R-:W-:Y:S01]  /*8120*/  STL.64 [R1+0x370], R178 ;  /* 0x000370b201007387 */ /* 0x000fe20000100a00 */
[----:B-1----:R-:W-:-:S03]  /*8130*/  LOP3.LUT R52, R200, 0x30, RZ, 0x3c, !PT ;  /* 0x00000030c8347812 */ /* 0x002fc600078e3cff */
[----:B------:R1:W-:Y:S01]  /*8140*/  STS.U16 [R60+UR4+0x10100], R50 ;  /* 0x010100323c007988 */ /* 0x0003e20008000404 */
[----:B--2---:R-:W2:Y:S03]  /*8150*/  LDC R62, c[0x0][0x3d8] ;  /* 0x0000f600ff3e7b82 */ /* 0x004ea60000000800 */
[----:B------:R-:W-:Y:S04]  /*8160*/  STL.64 [R1+0x368], R176 ;  /* 0x000368b001007387 */ /* 0x000fe80000100a00 */
[----:B------:R-:W-:Y:S01]  /*8170*/  STS.U16 [R60+UR4+0x12100], R49 ;  /* 0x012100313c007988 */ /* 0x000fe20008000404 */
[----:B-1----:R-:W1:Y:S03]  /*8180*/  LDC R50, c[0x0][0x3d8] ;  /* 0x0000f600ff327b82 */ /* 0x002e660000000800 */
[----:B------:R-:W-:Y:S04]  /*8190*/  STL.64 [R1+0x318], R174 ;  /* 0x000318ae01007387 */ /* 0x000fe80000100a00 */
[----:B------:R0:W-:Y:S01]  /*81a0*/  STS.U16 [R60+UR4+0x10500], R48 ;  /* 0x010500303c007988 */ /* 0x0001e20008000404 */
[----:B------:R-:W1:Y:S03]  /*81b0*/  LDC R51, c[0x0][0x3d8] ;  /* 0x0000f600ff337b82 */ /* 0x000e660000000800 */
[----:B------:R-:W-:Y:S04]  /*81c0*/  STL.64 [R1+0x310], R172 ;  /* 0x000310ac01007387 */ /* 0x000fe80000100a00 */
[----:B------:R3:W-:Y:S01]  /*81d0*/  STS.U16 [R60+UR4+0x12500], R47 ;  /* 0x0125002f3c007988 */ /* 0x0007e20008000404 */
[----:B0-----:R-:W0:Y:S03]  /*81e0*/  LDC R48, c[0x0][0x3d8] ;  /* 0x0000f600ff307b82 */ /* 0x001e260000000800 */
[----:B------:R-:W-:Y:S04]  /*81f0*/  STL.64 [R1+0x438], R170 ;  /* 0x000438aa01007387 */ /* 0x000fe80000100a00 */
[----:B------:R2:W-:Y:S01]  /*8200*/  STS.U16 [R60+UR4+0x10900], R39 ;  /* 0x010900273c007988 */ /* 0x0005e20008000404 */
[----:B------:R-:W-:Y:S01]  /*8210*/  IMAD R65, R65, UR16, RZ ;  /* 0x0000001041417c24 */ /* 0x000fe2000f8e02ff */
[----:B---3--:R-:W3:Y:S02]  /*8220*/  LDC R47, c[0x0][0x3d8] ;  /* 0x0000f600ff2f7b82 */ /* 0x008ee40000000800 */
[----:B------:R-:W-:Y:S04]  /*8230*/  STL.64 [R1+0x430], R168 ;  /* 0x000430a801007387 */ /* 0x000fe80000100a00 */
[----:B------:R2:W-:Y:S01]  /*8240*/  STS.U16 [R60+UR4+0x12900], R46 ;  /* 0x0129002e3c007988 */ /* 0x0005e20008000404 */
[----:B----4-:R-:W-:Y:S01]  /*8250*/  IMAD R67, R67, UR17, RZ ;  /* 0x0000001143437c24 */ /* 0x010fe2000f8e02ff */
[----:B------:R-:W4:Y:S02]  /*8260*/  LDC R49, c[0x0][0x3d8] ;  /* 0x0000f600ff317b82 */ /* 0x000f240000000800 */
[----:B------:R-:W-:Y:S04]  /*8270*/  STL.64 [R1+0x3c8], R166 ;  /* 0x0003c8a601007387 */ /* 0x000fe80000100a00 */
[----:B------:R1:W-:Y:S01]  /*8280*/  STS.U16 [R60+UR4+0x10d00], R45 ;  /* 0x010d002d3c007988 */ /* 0x0003e20008000404 */
[C---:B--2---:R-:W-:Y:S01]  /*8290*/  LOP3.LUT R39, R200.reuse, 0x40, RZ, 0x3c, !PT ;  /* 0x00000040c8277812 */ /* 0x044fe200078e3cff */
[----:B------:R-:W2:Y:S02]  /*82a0*/  LDC R46, c[0x0][0x3d8] ;  /* 0x0000f600ff2e7b82 */ /* 0x000ea40000000800 */
[----:B------:R-:W-:Y:S04]  /*82b0*/  STL.64 [R1+0x3c0], R164 ;  /* 0x0003c0a401007387 */ /* 0x000fe80000100a00 */
[----:B------:R0:W-:Y:S01]  /*82c0*/  STS.U16 [R60+UR4+0x12d00], R44 ;  /* 0x012d002c3c007988 */ /* 0x0001e20008000404 */
[----:B-1----:R-:W-:Y:S01]  /*82d0*/  IMAD R51, R51, UR14, RZ ;  /* 0x0000000e33337c24 */ /* 0x002fe2000f8e02ff */
[----:B------:R-:W1:Y:S02]  /*82e0*/  LDC R45, c[0x0][0x3d8] ;  /* 0x0000f600ff2d7b82 */ /* 0x000e640000000800 */
[----:B------:R-:W-:Y:S04]  /*82f0*/  STL.64 [R1+0x2d0], R162 ;  /* 0x0002d0a201007387 */ /* 0x000fe80000100a00 */
[----:B------:R3:W-:Y:S02]  /*8300*/  STS.U16 [R52+UR4+0x10180], R43 ;  /* 0x0101802b34007988 */ /* 0x0007e40008000404 */
[----:B0-----:R-:W0:Y:S02]  /*8310*/  LDC R44, c[0x0][0x3d8] ;  /* 0x0000f600ff2c7b82 */ /* 0x001e240000000800 */
[----:B------:R-:W-:Y:S04]  /*8320*/  STL.64 [R1+0x360], R160 ;  /* 0x000360a001007387 */ /* 0x000fe80000100a00 */
[----:B------:R-:W-:Y:S02]  /*8330*/  STS.U16 [R52+UR4+0x12180], R42 ;  /* 0x0121802a34007988 */ /* 0x000fe40008000404 */
[----:B------:R-:W0:Y:S02]  /*8340*/  LDC R60, c[0x0][0x3d8] ;  /* 0x0000f600ff3c7b82 */ /* 0x000e240000000800 */
[----:B------:R-:W-:Y:S04]  /*8350*/  STL.64 [R1+0x2a8], R158 ;  /* 0x0002a89e01007387 */ /* 0x000fe80000100a00 */
[----:B------:R4:W-:Y:S01]  /*8360*/  STS.U16 [R52+UR4+0x10580], R41 ;  /* 0x0105802934007988 */ /* 0x0009e20008000404 */
[----:B------:R-:W-:Y:S01]  /*8370*/  IMAD R69, R69, UR18, RZ ;  /* 0x0000001245457c24 */ /* 0x000fe2000f8e02ff */
[----:B---3--:R-:W3:Y:S02]  /*8380*/  LDC R43, c[0x0][0x3d8] ;  /* 0x0000f600ff2b7b82 */ /* 0x008ee40000000800 */
[----:B------:R-:W-:Y:S04]  /*8390*/  STL.64 [R1+0x308], R156 ;  /* 0x0003089c01007387 */ /* 0x000fe80000100a00 */
[----:B------:R2:W-:Y:S02]  /*83a0*/  STS.U16 [R52+UR4+0x12580], R40 ;  /* 0x0125802834007988 */ /* 0x0005e40008000404 */
[----:B----4-:R-:W4:Y:S02]  /*83b0*/  LDC R41, c[0x0][0x3d8] ;  /* 0x0000f600ff297b82 */ /* 0x010f240000000800 */
[----:B------:R-:W-:Y:S04]  /*83c0*/  STL.64 [R1+0x300], R154 ;  /* 0x0003009a01007387 */ /* 0x000fe80000100a00 */
[----:B------:R1:W-:Y:S02]  /*83d0*/  STS.U16 [R52+UR4+0x10980], R38 ;  /* 0x0109802634007988 */ /* 0x0003e40008000404 */
[----:B--2---:R-:W2:Y:S02]  /*83e0*/  LDC R40, c[0x0][0x3d8] ;  /* 0x0000f600ff287b82 */ /* 0x004ea40000000800 */
[----:B------:R-:W-:Y:S04]  /*83f0*/  STL.64 [R1+0x428], R152 ;  /* 0x0004289801007387 */ /* 0x000fe80000100a00 */
[----:B------:R5:W-:Y:S02]  /*8400*/  STS.U16 [R52+UR4+0x12980], R37 ;  /* 0x0129802534007988 */ /* 0x000be40008000404 */
[----:B-1----:R-:W1:Y:S02]  /*8410*/  LDC R38, c[0x0][0x3d8] ;  /* 0x0000f600ff267b82 */ /* 0x002e640000000800 */
[----:B------:R-:W-:Y:S04]  /*8420*/  STL.64 [R1+0x2e8], R150 ;  /* 0x0002e89601007387 */ /* 0x000fe80000100a00 */
[----:B------:R0:W-:Y:S02]  /*8430*/  STS.U16 [R52+UR4+0x10d80], R36 ;  /* 0x010d802434007988 */ /* 0x0001e40008000404 */
[----:B-----5:R-:W5:Y:S02]  /*8440*/  LDC R37, c[0x0][0x3d8] ;  /* 0x0000f600ff257b82 */ /* 0x020f640000000800 */
[----:B------:R-:W-:Y:S04]  /*8450*/  STL.64 [R1+0x3b8], R148 ;  /* 0x0003b89401007387 */ /* 0x000fe80000100a00 */
[----:B------:R3:W-:Y:S02]  /*8460*/  STS.U16 [R52+UR4+0x12d80], R35 ;  /* 0x012d802334007988 */ /* 0x0007e40008000404 */
[----:B------:R-:W1:Y:S02]  /*8470*/  LDC R42, c[0x0][0x3d8] ;  /* 0x0000f600ff2a7b82 */ /* 0x000e640000000800 */
[----:B------:R-:W-:Y:S01]  /*8480*/  STL.64 [R1+0x2c8], R146 ;  /* 0x0002c89201007387 */ /* 0x000fe20000100a00 */
[----:B0-----:R-:W-:-:S03]  /*8490*/  LOP3.LUT R36, R200, 0x50, RZ, 0x3c, !PT ;  /* 0x00000050c8247812 */ /* 0x001fc600078e3cff */
[----:B------:R0:W-:Y:S02]  /*84a0*/  STS.U16 [R39+UR4+0x10200], R34 ;  /* 0x0102002227007988 */ /* 0x0001e40008000404 */
[----:B---3--:R-:W3:Y:S02]  /*84b0*/  LDC R52, c[0x0][0x3d8] ;  /* 0x0000f600ff347b82 */ /* 0x008ee40000000800 */
[----:B------:R-:W-:Y:S04]  /*84c0*/  STL.64 [R1+0x2c0], R144 ;  /* 0x0002c09001007387 */ /* 0x000fe80000100a00 */
[----:B------:R-:W-:Y:S02]  /*84d0*/  STS.U16 [R39+UR4+0x12200], R33 ;  /* 0x0122002127007988 */ /* 0x000fe40008000404 */
[----:B------:R-:W1:Y:S02]  /*84e0*/  LDC R35, c[0x0][0x3d8] ;  /* 0x0000f600ff237b82 */ /* 0x000e640000000800 */
[----:B------:R-:W-:Y:S04]  /*84f0*/  STL.64 [R1+0x2a0], R142 ;  /* 0x0002a08e01007387 */ /* 0x000fe80000100a00 */
[----:B------:R2:W-:Y:S02]  /*8500*/  STS.U16 [R39+UR4+0x10600], R32 ;  /* 0x0106002027007988 */ /* 0x0005e40008000404 */
[----:B0-----:R-:W0:Y:S02]  /*8510*/  LDC R34, c[0x0][0x3d8] ;  /* 0x0000f600ff227b82 */ /* 0x001e240000000800 */
[----:B------:R-:W-:Y:S04]  /*8520*/  STL.64 [R1+0x288], R140 ;  /* 0x0002888c01007387 */ /* 0x000fe80000100a00 */
[----:B------:R-:W-:Y:S02]  /*8530*/  STS.U16 [R39+UR4+0x12600], R31 ;  /* 0x0126001f27007988 */ /* 0x000fe40008000404 */
[----:B--2---:R-:W2:Y:S02]  /*8540*/  LDC R32, c[0x0][0x3d8] ;  /* 0x0000f600ff207b82 */ /* 0x004ea40000000800 */
[----:B------:R-:W-:Y:S04]  /*8550*/  STL.64 [R1+0x2f8], R138 ;  /* 0x0002f88a01007387 */ /* 0x000fe80000100a00 */
[----:B------:R4:W-:Y:S04]  /*8560*/  STS.U16 [R39+UR4+0x10a00], R23 ;  /* 0x010a001727007988 */ /* 0x0009e80008000404 */
[----:B------:R-:W-:Y:S04]  /*8570*/  STL.64 [R1+0x2f0], R86 ;  /* 0x0002f05601007387 */ /* 0x000fe80000100a00 */
[----:B------:R1:W-:Y:S04]  /*8580*/  STS.U16 [R39+UR4+0x12a00], R24 ;  /* 0x012a001827007988 */ /* 0x0003e80008000404 */
[----:B------:R-:W-:Y:S04]  /*8590*/  STL.64 [R1+0x2e0], R84 ;  /* 0x0002e05401007387 */ /* 0x000fe80000100a00 */
[----:B------:R-:W-:Y:S01]  /*85a0*/  STS.U16 [R39+UR4+0x10e00], R25 ;  /* 0x010e001927007988 */ /* 0x000fe20008000404 */
[----:B----4-:R-:W-:Y:S01]  /*85b0*/  LOP3.LUT R23, R200, 0x60, RZ, 0x3c, !PT ;  /* 0x00000060c8177812 */ /* 0x010fe200078e3cff */
[----:B-1----:R-:W-:Y:S01]  /*85c0*/  IMAD R35, R35, UR13, RZ ;  /* 0x0000000d23237c24 */ /* 0x002fe2000f8e02ff */
[----:B------:R-:W1:Y:S01]  /*85d0*/  LDC R24, c[0x0][0x3d8] ;  /* 0x0000f600ff187b82 */ /* 0x000e620000000800 */
[----:B------:R-:W-:Y:S04]  /*85e0*/  STL.64 [R1+0x2d8], R82 ;  /* 0x0002d85201007387 */ /* 0x000fe80000100a00 */
[----:B------:R4:W-:Y:S04]  /*85f0*/  STS.U16 [R39+UR4+0x12e00], R26 ;  /* 0x012e001a27007988 */ /* 0x0009e80008000404 */
[----:B------:R0:W-:Y:S04]  /*8600*/  STL.64 [R1+0x2b8], R80 ;  /* 0x0002b85001007387 */ /* 0x0001e80000100a00 */
[----:B------:R-:W-:Y:S01]  /*8610*/  STS.U16 [R36+UR4+0x10280], R27 ;  /* 0x0102801b24007988 */ /* 0x000fe20008000404 */
[----:B----4-:R-:W4:Y:S03]  /*8620*/  LDC R26, c[0x0][0x3d8] ;  /* 0x0000f600ff1a7b82 */ /* 0x010f260000000800 */
[----:B------:R2:W-:Y:S04]  /*8630*/  STL.64 [R1+0x2b0], R78 ;  /* 0x0002b04e01007387 */ /* 0x0005e80000100a00 */
[----:B------:R-:W-:Y:S01]  /*8640*/  STS.U16 [R36+UR4+0x12280], R28 ;  /* 0x0122801c24007988 */ /* 0x000fe20008000404 */
[----:B0-----:R-:W0:Y:S03]  /*8650*/  LDC R80, c[0x0][0x3d8] ;  /* 0x0000f600ff507b82 */ /* 0x001e260000000800 */
[----:B------:R3:W-:Y:S04]  /*8660*/  STL.64 [R1+0x298], R76 ;  /* 0x0002984c01007387 */ /* 0x0007e80000100a00 */
[----:B------:R-:W-:Y:S01]  /*8670*/  STS.U16 [R36+UR4+0x10680], R29 ;  /* 0x0106801d24007988 */ /* 0x000fe20008000404 */
[----:B--2---:R-:W2:Y:S03]  /*8680*/  LDC R78, c[0x0][0x3d8] ;  /* 0x0000f600ff4e7b82 */ /* 0x004ea60000000800 */
[----:B------:R5:W-:Y:S04]  /*8690*/  STL.64 [R1+0x290], R74 ;  /* 0x0002904a01007387 */ /* 0x000be80000100a00 */
[----:B------:R-:W-:Y:S01]  /*86a0*/  STS.U16 [R36+UR4+0x12680], R30 ;  /* 0x0126801e24007988 */ /* 0x000fe20008000404 */
[----:B---3--:R-:W3:Y:S03]  /*86b0*/  LDC R76, c[0x0][0x3d8] ;  /* 0x0000f600ff4c7b82 */ /* 0x008ee60000000800 */
[----:B------:R1:W-:Y:S01]  /*86c0*/  STS.U16 [R36+UR4+0x10a80], R15 ;  /* 0x010a800f24007988 */ /* 0x0003e20008000404 */
[----:B-----5:R-:W-:-:S03]  /*86d0*/  SHF.L.U32 R75, R2, 0x1, RZ ;  /* 0x00000001024b7819 */ /* 0x020fc600000006ff */
[----:B------:R-:W-:Y:S01]  /*86e0*/  STS.U16 [R36+UR4+0x12a80], R22 ;  /* 0x012a801624007988 */ /* 0x000fe20008000404 */
[----:B------:R-:W5:Y:S03]  /*86f0*/  LDC R74, c[0x0][0x3d8] ;  /* 0x0000f600ff4a7b82 */ /* 0x000f660000000800 */
[----:B------:R-:W-:Y:S01]  /*8700*/  STS.U16 [R36+UR4+0x10e80], R21 ;  /* 0x010e801524007988 */ /* 0x000fe20008000404 */
[----:B------:R-:W-:Y:S01]  /*8710*/  IADD3 R220, P1, P2, R75, UR7, R220 ;  /* 0x000000074bdc7c10 */ /* 0x000fe2000fa3e0dc */
[----:B------:R-:W0:Y:S02]  /*8720*/  LDCU UR7, c[0x0][0x3d8] ;  /* 0x00007b00ff0777ac */ /* 0x000e240008000800 */
[----:B------:R4:W-:Y:S01]  /*8730*/  STS.U16 [R36+UR4+0x12e80], R20 ;  /* 0x012e801424007988 */ /* 0x0009e20008000404 */
[----:B-1----:R-:W-:Y:S01]  /*8740*/  LOP3.LUT R15, R200, 0x70, RZ, 0x3c, !PT ;  /* 0x00000070c80f7812 */ /* 0x002fe200078e3cff */
[----:B------:R-:W-:Y:S01]  /*8750*/  IMAD.HI R2, R2, 0x2, RZ ;  /* 0x0000000202027827 */ /* 0x000fe200078e02ff */
[----:B------:R-:W1:Y:S01]  /*8760*/  LDC R30, c[0x0][0x3d8] ;  /* 0x0000f600ff1e7b82 */ /* 0x000e620000000800 */
[----:B------:R-:W-:Y:S07]  /*8770*/  STS.U16 [R23+UR4+0x10300], R19 ;  /* 0x0103001317007988 */ /* 0x000fee0008000404 */
[----:B----4-:R-:W4:Y:S01]  /*8780*/  LDC R36, c[0x0][0x3d8] ;  /* 0x0000f600ff247b82 */ /* 0x010f220000000800 */
[----:B------:R-:W-:Y:S04]  /*8790*/  STS.U16 [R23+UR4+0x12300], R18 ;  /* 0x0123001217007988 */ /* 0x000fe80008000404 */
[----:B------:R-:W-:Y:S01]  /*87a0*/  STS.U16 [R23+UR4+0x10700], R17 ;  /* 0x0107001117007988 */ /* 0x000fe20008000404 */
[----:B------:R-:W-:-:S02]  /*87b0*/  LEA R84, P5, R35, R220, 0x1 ;  /* 0x000000dc23547211 */ /* 0x000fc400078a08ff */
[----:B------:R-:W0:Y:S01]  /*87c0*/  LDC R28, c[0x0][0x3d8] ;  /* 0x0000f600ff1c7b82 */ /* 0x000e220000000800 */
[----:B------:R-:W-:Y:S04]  /*87d0*/  STS.U16 [R23+UR4+0x12700], R16 ;  /* 0x0127001017007988 */ /* 0x000fe80008000404 */
[----:B------:R2:W-:Y:S01]  /*87e0*/  STS.U16 [R23+UR4+0x10b00], R3 ;  /* 0x010b000317007988 */ /* 0x0005e20008000404 */
[----:B------:R-:W-:Y:S02]  /*87f0*/  IADD3.X R2, PT, PT, R2, UR9, R221, P1, P2 ;  /* 0x0000000902027c10 */ /* 0x000fe40008fe44dd */
[----:B------:R-:W1:Y:S01]  /*8800*/  LDC R22, c[0x0][0x3d8] ;  /* 0x0000f600ff167b82 */ /* 0x000e620000000800 */
[----:B------:R-:W-:Y:S04]  /*8810*/  STS.U16 [R23+UR4+0x12b00], R4 ;  /* 0x012b000417007988 */ /* 0x000fe80008000404 */
[----:B------:R-:W-:Y:S01]  /*8820*/  STS.U16 [R23+UR4+0x10f00], R5 ;  /* 0x010f000517007988 */ /* 0x000fe20008000404 */
[----:B--2---:R-:W-:-:S02]  /*8830*/  SHF.R.U32.HI R3, RZ, 0x5, R210 ;  /* 0x00000005ff037819 */ /* 0x004fc400000116d2 */
[----:B------:R-:W2:Y:S01]  /*8840*/  LDC R20, c[0x0][0x3d8] ;  /* 0x0000f600ff147b82 */ /* 0x000ea20000000800 */
[----:B------:R3:W-:Y:S01]  /*8850*/  STS.U16 [R23+UR4+0x12f00], R6 ;  /* 0x012f000617007988 */ /* 0x0007e20008000404 */
[----:B------:R-:W-:-:S03]  /*8860*/  SGXT.U32 R3, R3, 0x2 ;  /* 0x000000020303781a */ /* 0x000fc60000000000 */
[----:B------:R-:W-:Y:S01]  /*8870*/  STS.U16 [R15+UR4+0x10380], R7 ;  /* 0x010380070f007988 */ /* 0x000fe20008000404 */
[----:B------:R-:W-:Y:S02]  /*8880*/  LEA.HI.X.SX32 R85, R35, R2, 0x1, P5 ;  /* 0x0000000223557211 */ /* 0x000fe400028f0eff */
[----:B------:R-:W1:Y:S01]  /*8890*/  LDC R18, c[0x0][0x3d8] ;  /* 0x0000f600ff127b82 */ /* 0x000e620000000800 */
[----:B------:R-:W-:Y:S04]  /*88a0*/  STS.U16 [R15+UR4+0x12380], R8 ;  /* 0x012380080f007988 */ /* 0x000fe80008000404 */
[----:B------:R-:W-:Y:S03]  /*88b0*/  STS.U16 [R15+UR4+0x10780], R9 ;  /* 0x010780090f007988 */ /* 0x000fe60008000404 */
[----:B------:R-:W1:Y:S01]  /*88c0*/  LDC R16, c[0x0][0x3d8] ;  /* 0x0000f600ff107b82 */ /* 0x000e620000000800 */
[----:B------:R-:W-:Y:S04]  /*88d0*/  STS.U16 [R15+UR4+0x12780], R10 ;  /* 0x0127800a0f007988 */ /* 0x000fe80008000404 */
[----:B------:R0:W-:Y:S03]  /*88e0*/  STS.U16 [R15+UR4+0x10b80], R11 ;  /* 0x010b800b0f007988 */ /* 0x0001e60008000404 */
[----:B---3--:R-:W3:Y:S01]  /*88f0*/  LDC R6, c[0x0][0x3d8] ;  /* 0x0000f600ff067b82 */ /* 0x008ee20000000800 */
[----:B------:R-:W-:Y:S01]  /*8900*/  STS.U16 [R15+UR4+0x12b80], R12 ;  /* 0x012b800c0f007988 */ /* 0x000fe20008000404 */
[----:B0-----:R-:W-:-:S03]  /*8910*/  IMAD R11, R3, UR7, RZ ;  /* 0x00000007030b7c24 */ /* 0x001fc6000f8e02ff */
[----:B------:R4:W-:Y:S03]  /*8920*/  STS.U16 [R15+UR4+0x10f80], R13 ;  /* 0x010f800d0f007988 */ /* 0x0009e60008000404 */
[----:B------:R-:W0:Y:S08]  /*8930*/  LDC R8, c[0x0][0x3d8] ;  /* 0x0000f600ff087b82 */ /* 0x000e300000000800 */
[----:B------:R-:W0:Y:S01]  /*8940*/  LDC R9, c[0x0][0x3d8] ;  /* 0x0000f600ff097b82 */ /* 0x000e220000000800 */
[----:B----4-:R-:W-:-:S04]  /*8950*/  LEA R13, R36, R11, 0x2 ;  /* 0x0000000b240d7211 */ /* 0x010fc800078e10ff */
[----:B------:R-:W-:Y:S01]  /*8960*/  LEA R33, R44, R13, 0x2 ;  /* 0x0000000d2c217211 */ /* 0x000fe200078e10ff */
[----:B------:R4:W-:Y:S01]  /*8970*/  STS.U16 [R15+UR4+0x12f80], R14 ;  /* 0x012f800e0f007988 */ /* 0x0009e20008000404 */
[----:B------:R-:W-:Y:S01]  /*8980*/  UIADD3 UR7, UPT, UPT, UR44, 0x1c, URZ ;  /* 0x0000001c2c077890 */ /* 0x000fe2000fffe0ff */
[----:B------:R-:W-:Y:S01]  /*8990*/  LEA R82, P4, R11, R220, 0x1 ;  /* 0x000000dc0b527211 */ /* 0x000fe200078808ff */
[----:B------:R-:W0:Y:S01]  /*89a0*/  LDC R10, c[0x0][0x3d8] ;  /* 0x0000f600ff0a7b82 */ /* 0x000e220000000800 */
[----:B------:R-:W-:Y:S01]  /*89b0*/  LEA R61, R46, R33, 0x2 ;  /* 0x000000212e3d7211 */ /* 0x000fe200078e10ff */
[----:B------:R2:W-:Y:S06]  /*89c0*/  MEMBAR.ALL.CTA ;  /* 0x0000000000007992 */ /* 0x0005ec0000008000 */
[----:B--2---:R-:W-:Y:S01]  /*89d0*/  FENCE.VIEW.ASYNC.S ;  /* 0x00000000000073c6 */ /* 0x004fe20000000000 */
[----:B------:R-:W-:Y:S01]  /*89e0*/  LEA R29, R48, R61, 0x2 ;  /* 0x0000003d301d7211 */ /* 0x000fe200078e10ff */
[----:B----4-:R-:W2:Y:S03]  /*89f0*/  LDC R15, c[0x0][0x3d8] ;  /* 0x0000f600ff0f7b82 */ /* 0x010ea60000000800 */
[----:B------:R-:W-:-:S04]  /*8a00*/  LEA R31, R50, R29, 0x2 ;  /* 0x0000001d321f7211 */ /* 0x000fc800078e10ff */
[----:B------:R-:W-:Y:S02]  /*8a10*/  LEA R59, R52, R31, 0x2 ;  /* 0x0000001f343b7211 */ /* 0x000fe400078e10ff */
[----:B------:R-:W-:Y:S01]  /*8a20*/  LEA.HI.X.SX32 R83, R11, R2, 0x1, P4 ;  /* 0x000000020b537211 */ /* 0x000fe200020f0eff */
[----:B------:R-:W4:Y:S01]  /*8a30*/  LDC R14, c[0x0][0x3d8] ;  /* 0x0000f600ff0e7b82 */ /* 0x000f220000000800 */
[----:B------:R-:W-:-:S04]  /*8a40*/  LEA R23, R60, R59, 0x3 ;  /* 0x0000003b3c177211 */ /* 0x000fc800078e18ff */
[----:B------:R-:W-:Y:S02]  /*8a50*/  LEA R27, R62, R23, 0x2 ;  /* 0x000000173e1b7211 */ /* 0x000fe400078e10ff */
[----:B------:R-:W-:Y:S01]  /*8a60*/  LEA R88, P3, R13, R220, 0x1 ;  /* 0x000000dc0d587211 */ /* 0x000fe200078608ff */
[----:B------:R-:W0:Y:S01]  /*8a70*/  LDC R21, c[0x0][0x3d8] ;  /* 0x0000f600ff157b82 */ /* 0x000e220000000800 */
[----:B------:R-:W-:-:S04]  /*8a80*/  LEA R57, R64, R27, 0x2 ;  /* 0x0000001b40397211 */ /* 0x000fc800078e10ff */
[----:B------:R-:W-:Y:S01]  /*8a90*/  LEA R25, R66, R57, 0x2 ;  /* 0x0000003942197211 */ /* 0x000fe200078e10ff */
[----:B--2---:R-:W-:-:S03]  /*8aa0*/  IMAD R15, R15, UR7, RZ ;  /* 0x000000070f0f7c24 */ /* 0x004fc6000f8e02ff */
[----:B------:R-:W-:Y:S01]  /*8ab0*/  LEA R55, R68, R25, 0x2 ;  /* 0x0000001944377211 */ /* 0x000fe200078e10ff */
[----:B------:R2:W-:Y:S01]  /*8ac0*/  STL.64 [R1+0x278], R82 ;  /* 0x0002785201007387 */ /* 0x0005e20000100a00 */
[----:B------:R-:W-:Y:S01]  /*8ad0*/  LEA.HI.X.SX32 R89, R13, R2, 0x1, P3 ;  /* 0x000000020d597211 */ /* 0x000fe200018f0eff */
[----:B------:R-:W0:Y:S01]  /*8ae0*/  LDC R7, c[0x0][0x3d8] ;  /* 0x0000f600ff077b82 */ /* 0x000e220000000800 */
[----:B------:R-:W-:Y:S02]  /*8af0*/  LEA R19, R70, R55, 0x2 ;  /* 0x0000003746137211 */ /* 0x000fe400078e10ff */
[-C--:B------:R-:W-:Y:S02]  /*8b00*/  LEA R86, P2, R15, R220.reuse, 0x1 ;  /* 0x000000dc0f567211 */ /* 0x080fe400078408ff */
[-C--:B------:R-:W-:Y:S02]  /*8b10*/  LEA R70, P3, R63, R220.reuse, 0x1 ;  /* 0x000000dc3f467211 */ /* 0x080fe400078608ff */
[----:B------:R-:W-:Y:S01]  /*8b20*/  LEA R5, R72, R19, 0x2 ;  /* 0x0000001348057211 */ /* 0x000fe200078e10ff */
[----:B------:R-:W0:Y:S01]  /*8b30*/  LDC R12, c[0x0][0x3d8] ;  /* 0x0000f600ff0c7b82 */ /* 0x000e220000000800 */
[----:B--2---:R-:W-:-:S02]  /*8b40*/  LEA R82, P4, R51, R220, 0x1 ;  /* 0x000000dc33527211 */ /* 0x004fc400078808ff */
[-C--:B------:R-:W-:Y:S02]  /*8b50*/  LEA.HI.X.SX32 R87, R15, R2.reuse, 0x1, P2 ;  /* 0x000000020f577211 */ /* 0x080fe400010f0eff */
[-C--:B------:R-:W-:Y:S01]  /*8b60*/  LEA.HI.X.SX32 R83, R51, R2.reuse, 0x1, P4 ;  /* 0x0000000233537211 */ /* 0x080fe200020f0eff */
[----:B------:R-:W-:Y:S01]  /*8b70*/  STL.64 [R1+0x270], R88 ;  /* 0x0002705801007387 */ /* 0x000fe20000100a00 */
[----:B------:R-:W-:Y:S01]  /*8b80*/  LEA.HI.X.SX32 R71, R63, R2, 0x1, P3 ;  /* 0x000000023f477211 */ /* 0x000fe200018f0eff */
[----:B------:R-:W2:Y:S01]  /*8b90*/  LDC R4, c[0x0][0x3d8] ;  /* 0x0000f600ff047b82 */ /* 0x000ea20000000800 */
[----:B-----5:R-:W-:Y:S01]  /*8ba0*/  LEA R53, R74, R5, 0x3 ;  /* 0x000000054a357211 */ /* 0x020fe200078e18ff */
[----:B------:R-:W-:Y:S01]  /*8bb0*/  STL.64 [R1+0x240], R86 ;  /* 0x0002405601007387 */ /* 0x000fe20000100a00 */
[----:B------:R-:W-:-:S03]  /*8bc0*/  LEA R74, P2, R65, R220, 0x1 ;  /* 0x000000dc414a7211 */ /* 0x000fc600078408ff */
[----:B------:R-:W-:Y:S01]  /*8bd0*/  STL.64 [R1+0x200], R84 ;  /* 0x0002005401007387 */ /* 0x000fe20000100a00 */
[----:B------:R-:W-:Y:S01]  /*8be0*/  LEA R72, P5, R67, R220, 0x1 ;  /* 0x000000dc43487211 */ /* 0x000fe200078a08ff */
[----:B------:R-:W5:Y:S02]  /*8bf0*/  LDC R3, c[0x0][0x3d8] ;  /* 0x0000f600ff037b82 */ /* 0x000f640000000800 */
[----:B------:R-:W-:Y:S01]  /*8c00*/  STL.64 [R1+0x1c0], R82 ;  /* 0x0001c05201007387 */ /* 0x000fe20000100a00 */
[----:B------:R-:W-:-:S03]  /*8c10*/  LEA.HI.X.SX32 R75, R65, R2, 0x1, P2 ;  /* 0x00000002414b7211 */ /* 0x000fc600010f0eff */
[----:B------:R1:W-:Y:S01]  /*8c20*/  STL.64 [R1+0x180], R70 ;  /* 0x0001804601007387 */ /* 0x0003e20000100a00 */
[----:B------:R-:W-:Y:S01]  /*8c30*/  LEA R62, P2, R61, R220, 0x1 ;  /* 0x000000dc3d3e7211 */ /* 0x000fe200078408ff */
[----:B------:R-:W0:Y:S01]  /*8c40*/  LDC R39, c[0x0][0x3d8] ;  /* 0x0000f600ff277b82 */ /* 0x000e220000000800 */
[-C--:B------:R-:W-:Y:S02]  /*8c50*/  LEA.HI.X.SX32 R73, R67, R2.reuse, 0x1, P5 ;  /* 0x0000000243497211 */ /* 0x080fe400028f0eff */
[----:B------:R-:W-:-:S05]  /*8c60*/  LEA.HI.X.SX32 R63, R61, R2, 0x1, P2 ;  /* 0x000000023d3f7211 */ /* 0x000fca00010f0eff */
[----:B------:R-:W0:Y:S01]  /*8c70*/  LDC R36, c[0x0][0x3d8] ;  /* 0x0000f600ff247b82 */ /* 0x000e220000000800 */
[C---:B-1----:R-:W-:Y:S01]  /*8c80*/  LEA R70, P3, R33.reuse, R220, 0x1 ;  /* 0x000000dc21467211 */ /* 0x042fe200078608ff */
[----:B------:R-:W-:Y:S01]  /*8c90*/  STL.64 [R1+0x140], R74 ;  /* 0x0001404a01007387 */ /* 0x000fe20000100a00 */
[----:B------:R-:W-:Y:S02]  /*8ca0*/  LEA R17, R76, R53, 0x2 ;  /* 0x000000354c117211 */ /* 0x000fe400078e10ff */
[----:B------:R-:W-:Y:S02]  /*8cb0*/  LEA.HI.X.SX32 R71, R33, R2, 0x1, P3 ;  /* 0x0000000221477211 */ /* 0x000fe400018f0eff */
[-C--:B------:R-:W-:Y:S01]  /*8cc0*/  LEA R236, P4, R69, R220.reuse, 0x1 ;  /* 0x000000dc45ec7211 */ /* 0x080fe200078808ff */
[----:B------:R-:W-:Y:S01]  /*8cd0*/  STL.64 [R1+0x100], R72 ;  /* 0x0001004801007387 */ /* 0x000fe20000100a00 */
[----:B------:R-:W-:Y:S01]  /*8ce0*/  LEA R66, P2, R29, R220, 0x1 ;  /* 0x000000dc1d427211 */ /* 0x000fe200078408ff */
[----:B------:R-:W1:Y:S01]  /*8cf0*/  LDC R44, c[0x0][0x3d8] ;  /* 0x0000f600ff2c7b82 */ /* 0x000e620000000800 */
[----:B------:R-:W-:Y:S01]  /*8d00*/  LEA R15, R78, R17, 0x2 ;  /* 0x000000114e0f7211 */ /* 0x000fe200078e10ff */
[----:B------:R-:W-:Y:S01]  /*8d10*/  STL.64 [R1+0x268], R70 ;  /* 0x0002684601007387 */ /* 0x000fe20000100a00 */
[----:B------:R-:W-:-:S02]  /*8d20*/  LEA.HI.X.SX32 R237, R69, R2, 0x1, P4 ;  /* 0x0000000245ed7211 */ /* 0x000fc400020f0eff */
[----:B------:R-:W-:Y:S01]  /*8d30*/  LEA R64, P3, R31, R220, 0x1 ;  /* 0x000000dc1f407211 */ /* 0x000fe200078608ff */
[----:B------:R2:W-:Y:S01]  /*8d40*/  STL.64 [R1+0x260], R62 ;  /* 0x0002603e01007387 */ /* 0x0005e20000100a00 */
[-C--:B------:R-:W-:Y:S01]  /*8d50*/  LEA.HI.X.SX32 R67, R29, R2.reuse, 0x1, P2 ;  /* 0x000000021d437211 */ /* 0x080fe200010f0eff */
[----:B------:R-:W0:Y:S01]  /*8d60*/  LDC R46, c[0x0][0x3d8] ;  /* 0x0000f600ff2e7b82 */ /* 0x000e220000000800 */
[----:B------:R-:W-:Y:S02]  /*8d70*/  LEA R51, R80, R15, 0x2 ;  /* 0x0000000f50337211 */ /* 0x000fe400078e10ff */
[----:B------:R-:W-:-:S05]  /*8d80*/  LEA.HI.X.SX32 R65, R31, R2, 0x1, P3 ;  /* 0x000000021f417211 */ /* 0x000fca00018f0eff */
[----:B------:R-:W0:Y:S01]  /*8d90*/  LDC R48, c[0x0][0x3d8] ;  /* 0x0000f600ff307b82 */ /* 0x000e220000000800 */
[C---:B--2---:R-:W-:Y:S01]  /*8da0*/  LEA R62, P4, R59.reuse, R220, 0x1 ;  /* 0x000000dc3b3e7211 */ /* 0x044fe200078808ff */
[----:B------:R-:W-:Y:S03]  /*8db0*/  STL.64 [R1+0x258], R66 ;  /* 0x0002584201007387 */ /* 0x000fe60000100a00 */
[----:B------:R-:W-:Y:S01]  /*8dc0*/  LEA.HI.X.SX32 R63, R59, R2, 0x1, P4 ;  /* 0x000000023b3f7211 */ /* 0x000fe200020f0eff */
[----:B------:R2:W-:Y:S01]  /*8dd0*/  STL.64 [R1+0x250], R64 ;  /* 0x0002504001007387 */ /* 0x0005e20000100a00 */
[----:B------:R-:W-:Y:S01]  /*8de0*/  LEA R11, R58, R51, 0x2 ;  /* 0x000000333a0b7211 */ /* 0x000fe200078e10ff */
[----:B------:R-:W0:Y:S02]  /*8df0*/  LDC R50, c[0x0][0x3d8] ;  /* 0x0000f600ff327b82 */ /* 0x000e240000000800 */
[----:B------:R3:W-:Y:S01]  /*8e00*/  STL.64 [R1+0x248], R62 ;  /* 0x0002483e01007387 */ /* 0x0007e20000100a00 */
[----:B------:R-:W-:-:S05]  /*8e10*/  LEA R13, R56, R11, 0x2 ;  /* 0x0000000b380d7211 */ /* 0x000fca00078e10ff */
[----:B------:R-:W0:Y:S01]  /*8e20*/  LDC R52, c[0x0][0x3d8] ;  /* 0x0000f600ff347b82 */ /* 0x000e220000000800 */
[-C--:B--2---:R-:W-:Y:S02]  /*8e30*/  LEA R64, P2, R23, R220.reuse, 0x1 ;  /* 0x000000dc17407211 */ /* 0x084fe400078408ff */
[----:B---3--:R-:W-:Y:S02]  /*8e40*/  LEA R62, P3, R27, R220, 0x1 ;  /* 0x000000dc1b3e7211 */ /* 0x008fe400078608ff */
[-C--:B------:R-:W-:Y:S02]  /*8e50*/  LEA.HI.X.SX32 R65, R23, R2.reuse, 0x1, P2 ;  /* 0x0000000217417211 */ /* 0x080fe400010f0eff */
[----:B------:R-:W-:Y:S02]  /*8e60*/  LEA.HI.X.SX32 R63, R27, R2, 0x1, P3 ;  /* 0x000000021b3f7211 */ /* 0x000fe400018f0eff */
[----:B------:R-:W-:Y:S02]  /*8e70*/  LEA R35, R54, R13, 0x2 ;  /* 0x0000000d36237211 */ /* 0x000fe400078e10ff */
[----:B------:R-:W-:Y:S01]  /*8e80*/  LEA R60, P4, R57, R220, 0x1 ;  /* 0x000000dc393c7211 */ /* 0x000fe200078808ff */
[----:B------:R-:W-:Y:S01]  /*8e90*/  STL.64 [R1+0x238], R64 ;  /* 0x0002384001007387 */ /* 0x000fe20000100a00 */
[----:B------:R-:W-:-:S02]  /*8ea0*/  LEA R33, R34, R35, 0x3 ;  /* 0x0000002322217211 */ /* 0x000fc400078e18ff */
[----:B------:R-:W-:Y:S01]  /*8eb0*/  LEA.HI.X.SX32 R61, R57, R2, 0x1, P4 ;  /* 0x00000002393d7211 */ /* 0x000fe200020f0eff */
[----:B------:R2:W-:Y:S01]  /*8ec0*/  STL.64 [R1+0x230], R62 ;  /* 0x0002303e01007387 */ /* 0x0005e20000100a00 */
[C---:B------:R-:W-:Y:S02]  /*8ed0*/  LEA R58, P4, R19.reuse, R220, 0x1 ;  /* 0x000000dc133a7211 */ /* 0x040fe400078808ff */
[----:B------:R-:W-:Y:S01]  /*8ee0*/  LEA R29, R32, R33, 0x2 ;  /* 0x00000021201d7211 */ /* 0x000fe200078e10ff */
[----:B------:R3:W-:Y:S01]  /*8ef0*/  STL.64 [R1+0x228], R60 ;  /* 0x0002283c01007387 */ /* 0x0007e20000100a00 */
[----:B------:R-:W-:Y:S02]  /*8f00*/  LEA.HI.X.SX32 R59, R19, R2, 0x1, P4 ;  /* 0x00000002133b7211 */ /* 0x000fe400020f0eff */
[----:B--2---:R-:W-:-:S04]  /*8f10*/  LEA R62, P2, R25, R220, 0x1 ;  /* 0x000000dc193e7211 */ /* 0x004fc800078408ff */
[----:B------:R-:W-:Y:S02]  /*8f20*/  LEA.HI.X.SX32 R63, R25, R2, 0x1, P2 ;  /* 0x00000002193f7211 */ /* 0x000fe400010f0eff */
[----:B------:R-:W-:Y:S02]  /*8f30*/  LEA R31, R30, R29, 0x2 ;  /* 0x0000001d1e1f7211 */ /* 0x000fe400078e10ff */
[C---:B---3--:R-:W-:Y:S01]  /*8f40*/  LEA R60, P3, R55.reuse, R220, 0x1 ;  /* 0x000000dc373c7211 */ /* 0x048fe200078608ff */
[----:B------:R-:W-:Y:S01]  /*8f50*/  STL.64 [R1+0x220], R62 ;  /* 0x0002203e01007387 */ /* 0x000fe20000100a00 */
[----:B------:R-:W-:Y:S02]  /*8f60*/  LEA R27, R28, R31, 0x2 ;  /* 0x0000001f1c1b7211 */ /* 0x000fe400078e10ff */
[----:B------:R-:W-:Y:S01]  /*8f70*/  LEA.HI.X.SX32 R61, R55, R2, 0x1, P3 ;  /* 0x00000002373d7211 */ /* 0x000fe200018f0eff */
[----:B------:R2:W-:Y:S01]  /*8f80*/  STL.64 [R1+0x210], R58 ;  /* 0x0002103a01007387 */ /* 0x0005e20000100a00 */
[----:B------:R-:W-:-:S02]  /*8f90*/  LEA R56, P3, R53, R220, 0x1 ;  /* 0x000000dc35387211 */ /* 0x000fc400078608ff */
[----:B------:R-:W-:Y:S02]  /*8fa0*/  LEA R54, P4, R17, R220, 0x1 ;  /* 0x000000dc11367211 */ /* 0x000fe400078808ff */
[----:B------:R-:W-:Y:S02]  /*8fb0*/  LEA R23, R26, R27, 0x2 ;  /* 0x0000001b1a177211 */ /* 0x000fe400078e10ff */
[----:B------:R-:W-:Y:S02]  /*8fc0*/  LEA.HI.X.SX32 R57, R53, R2, 0x1, P3 ;  /* 0x0000000235397211 */ /* 0x000fe400018f0eff */
[----:B--2---:R-:W-:Y:S02]  /*8fd0*/  LEA R58, P2, R5, R220, 0x1 ;  /* 0x000000dc053a7211 */ /* 0x004fe400078408ff */
[-C--:B------:R-:W-:Y:S02]  /*8fe0*/  LEA.HI.X.SX32 R55, R17, R2.reuse, 0x1, P4 ;  /* 0x0000000211377211 */ /* 0x080fe400020f0eff */
[----:B------:R-:W-:Y:S01]  /*8ff0*/  LEA.HI.X.SX32 R59, R5, R2, 0x1, P2 ;  /* 0x00000002053b7211 */ /* 0x000fe200010f0eff */
[----:B------:R-:W-:Y:S01]  /*9000*/  STL.64 [R1+0x218], R60 ;  /* 0x0002183c01007387 */ /* 0x000fe20000100a00 */
[----:B------:R-:W-:-:S03]  /*9010*/  LEA R25, R24, R23, 0x2 ;  /* 0x0000001718197211 */ /* 0x000fc600078e10ff */
[----:B------:R2:W-:Y:S01]  /*9020*/  STL.64 [R1+0x208], R58 ;  /* 0x0002083a01007387 */ /* 0x0005e20000100a00 */
[----:B------:R-:W-:-:S03]  /*9030*/  LEA R19, R22, R25, 0x2 ;  /* 0x0000001916137211 */ /* 0x000fc600078e10ff */
[----:B------:R3:W-:Y:S04]  /*9040*/  STL.64 [R1+0x1f8], R56 ;  /* 0x0001f83801007387 */ /* 0x0007e80000100a00 */
[----:B------:R0:W-:Y:S01]  /*9050*/  STL.64 [R1+0x1f0], R54 ;  /* 0x0001f03601007387 */ /* 0x0001e20000100a00 */
[-C--:B--2---:R-:W-:Y:S02]  /*9060*/  LEA R58, P2, R15, R220.reuse, 0x1 ;  /* 0x000000dc0f3a7211 */ /* 0x084fe400078408ff */
[----:B---3--:R-:W-:Y:S02]  /*9070*/  LEA R56, P3, R51, R220, 0x1 ;  /* 0x000000dc33387211 */ /* 0x008fe400078608ff */
[----:B------:R-:W-:Y:S02]  /*9080*/  LEA.HI.X.SX32 R59, R15, R2, 0x1, P2 ;  /* 0x000000020f3b7211 */ /* 0x000fe400010f0eff */
[----:B0-----:R-:W-:-:S02]  /*9090*/  LEA R54, P4, R11, R220, 0x1 ;  /* 0x000000dc0b367211 */ /* 0x001fc400078808ff */
[-C--:B------:R-:W-:Y:S02]  /*90a0*/  LEA.HI.X.SX32 R57, R51, R2.reuse, 0x1, P3 ;  /* 0x0000000233397211 */ /* 0x080fe400018f0eff */
[----:B------:R-:W-:Y:S02]  /*90b0*/  LEA R5, R20, R19, 0x3 ;  /* 0x0000001314057211 */ /* 0x000fe400078e18ff */
[----:B------:R-:W-:Y:S01]  /*90c0*/  LEA.HI.X.SX32 R55, R11, R2, 0x1, P4 ;  /* 0x000000020b377211 */ /* 0x000fe200020f0eff */
[----:B------:R0:W-:Y:S01]  /*90d0*/  STL.64 [R1+0x1e8], R58 ;  /* 0x0001e83a01007387 */ /* 0x0001e20000100a00 */
[----:B------:R-:W-:-:S03]  /*90e0*/  LEA R17, R18, R5, 0x2 ;  /* 0x0000000512117211 */ /* 0x000fc600078e10ff */
[----:B------:R2:W-:Y:S01]  /*90f0*/  STL.64 [R1+0x1e0], R56 ;  /* 0x0001e03801007387 */ /* 0x0005e20000100a00 */
[----:B------:R-:W-:-:S03]  /*9100*/  LEA R15, R16, R17, 0x2 ;  /* 0x00000011100f7211 */ /* 0x000fc600078e10ff */
[----:B------:R3:W-:Y:S01]  /*9110*/  STL.64 [R1+0x1d8], R54 ;  /* 0x0001d83601007387 */ /* 0x0007e20000100a00 */
[-C--:B0-----:R-:W-:Y:S02]  /*9120*/  LEA R58, P2, R13, R220.reuse, 0x1 ;  /* 0x000000dc0d3a7211 */ /* 0x081fe400078408ff */
[----:B--2---:R-:W-:Y:S02]  /*9130*/  LEA R56, P3, R35, R220, 0x1 ;  /* 0x000000dc23387211 */ /* 0x004fe400078608ff */
[----:B------:R-:W-:Y:S02]  /*9140*/  LEA.HI.X.SX32 R59, R13, R2, 0x1, P2 ;  /* 0x000000020d3b7211 */ /* 0x000fe400010f0eff */
[----:B---3--:R-:W-:Y:S02]  /*9150*/  LEA R54, P4, R33, R220, 0x1 ;  /* 0x000000dc21367211 */ /* 0x008fe400078808ff */
[-C--:B------:R-:W-:Y:S02]  /*9160*/  LEA.HI.X.SX32 R57, R35, R2.reuse, 0x1, P3 ;  /* 0x0000000223397211 */ /* 0x080fe400018f0eff */
[----:B------:R-:W-:Y:S01]  /*9170*/  LEA.HI.X.SX32 R55, R33, R2, 0x1, P4 ;  /* 0x0000000221377211 */ /* 0x000fe200020f0eff */
[----:B------:R-:W-:Y:S01]  /*9180*/  STL.64 [R1+0x1d0], R58 ;  /* 0x0001d03a01007387 */ /* 0x000fe20000100a00 */
[----:B----4-:R-:W-:-:S03]  /*9190*/  LEA R11, R14, R15, 0x2 ;  /* 0x0000000f0e0b7211 */ /* 0x010fc600078e10ff */
[----:B------:R0:W-:Y:S01]  /*91a0*/  STL.64 [R1+0x1c8], R56 ;  /* 0x0001c83801007387 */ /* 0x0001e20000100a00 */
[----:B------:R-:W-:-:S03]  /*91b0*/  LEA R13, R6, R11, 0x2 ;  /* 0x0000000b060d7211 */ /* 0x000fc600078e10ff */
[----:B------:R2:W-:Y:S01]  /*91c0*/  STL.64 [R1+0x1b8], R54 ;  /* 0x0001b83601007387 */ /* 0x0005e20000100a00 */
[-C--:B------:R-:W-:Y:S02]  /*91d0*/  LEA R34, P4, R27, R220.reuse, 0x1 ;  /* 0x000000dc1b227211 */ /* 0x080fe400078808ff */
[----:B------:R-:W-:Y:S02]  /*91e0*/  LEA R8, R8, R13, 0x2 ;  /* 0x0000000d08087211 */ /* 0x000fe400078e10ff */
[-C--:B0-----:R-:W-:Y:S02]  /*91f0*/  LEA R56, P2, R29, R220.reuse, 0x1 ;  /* 0x000000dc1d387211 */ /* 0x081fe400078408ff */
[----:B--2---:R-:W-:Y:S02]  /*9200*/  LEA R54, P3, R31, R220, 0x1 ;  /* 0x000000dc1f367211 */ /* 0x004fe400078608ff */
[-C--:B------:R-:W-:Y:S02]  /*9210*/  LEA.HI.X.SX32 R57, R29, R2.reuse, 0x1, P2 ;  /* 0x000000021d397211 */ /* 0x080fe400010f0eff */
[----:B------:R-:W-:-:S02]  /*9220*/  LEA.HI.X.SX32 R55, R31, R2, 0x1, P3 ;  /* 0x000000021f377211 */ /* 0x000fc400018f0eff */
[-C--:B------:R-:W-:Y:S02]  /*9230*/  LEA R32, P2, R23, R220.reuse, 0x1 ;  /* 0x000000dc17207211 */ /* 0x080fe400078408ff */
[----:B------:R-:W-:Y:S02]  /*9240*/  LEA R30, P3, R25, R220, 0x1 ;  /* 0x000000dc191e7211 */ /* 0x000fe400078608ff */
[----:B------:R-:W-:Y:S02]  /*9250*/  LEA.HI.X.SX32 R35, R27, R2, 0x1, P4 ;  /* 0x000000021b237211 */ /* 0x000fe400020f0eff */
[----:B------:R-:W-:Y:S02]  /*9260*/  LEA R9, R9, R8, 0x2 ;  /* 0x0000000809097211 */ /* 0x000fe400078e10ff */
[----:B------:R-:W-:Y:S02]  /*9270*/  LEA R28, P4, R19, R220, 0x1 ;  /* 0x000000dc131c7211 */ /* 0x000fe400078808ff */
[----:B------:R-:W-:-:S02]  /*9280*/  LEA.HI.X.SX32 R33, R23, R2, 0x1, P2 ;  /* 0x0000000217217211 */ /* 0x000fc400010f0eff */
[----:B------:R-:W-:Y:S02]  /*9290*/  LEA.HI.X.SX32 R31, R25, R2, 0x1, P3 ;  /* 0x00000002191f7211 */ /* 0x000fe400018f0eff */
[-C--:B------:R-:W-:Y:S02]  /*92a0*/  LEA R24, P2, R5, R220.reuse, 0x1 ;  /* 0x000000dc05187211 */ /* 0x080fe400078408ff */
[----:B------:R-:W-:Y:S02]  /*92b0*/  LEA R22, P3, R17, R220, 0x1 ;  /* 0x000000dc11167211 */ /* 0x000fe400078608ff */
[----:B------:R-:W-:Y:S02]  /*92c0*/  LEA R10, R10, R9, 0x3 ;  /* 0x000000090a0a7211 */ /* 0x000fe400078e18ff */
[----:B------:R-:W-:Y:S01]  /*92d0*/  LEA.HI.X.SX32 R29, R19, R2, 0x1, P4 ;  /* 0x00000002131d7211 */ /* 0x000fe200020f0eff */
[----:B------:R-:W-:Y:S01]  /*92e0*/  STL.64 [R1+0x1b0], R56 ;  /* 0x0001b03801007387 */ /* 0x000fe20000100a00 */
[----:B------:R-:W-:-:S02]  /*92f0*/  LEA R20, P4, R15, R220, 0x1 ;  /* 0x000000dc0f147211 */ /* 0x000fc400078808ff */
[-C--:B------:R-:W-:Y:S01]  /*9300*/  LEA.HI.X.SX32 R25, R5, R2.reuse, 0x1, P2 ;  /* 0x0000000205197211 */ /* 0x080fe200010f0eff */
[----:B------:R-:W-:Y:S01]  /*9310*/  STL.64 [R1+0x1a8], R54 ;  /* 0x0001a83601007387 */ /* 0x000fe20000100a00 */
[----:B------:R-:W-:Y:S02]  /*9320*/  LEA.HI.X.SX32 R23, R17, R2, 0x1, P3 ;  /* 0x0000000211177211 */ /* 0x000fe400018f0eff */
[-C--:B------:R-:W-:Y:S01]  /*9330*/  LEA R18, P2, R11, R220.reuse, 0x1 ;  /* 0x000000dc0b127211 */ /* 0x080fe200078408ff */
[----:B------:R-:W-:Y:S01]  /*9340*/  STL.64 [R1+0x1a0], R34 ;  /* 0x0001a02201007387 */ /* 0x000fe20000100a00 */
[----:B------:R-:W-:Y:S02]  /*9350*/  LEA R16, P3, R13, R220, 0x1 ;  /* 0x000000dc0d107211 */ /* 0x000fe400078608ff */
[----:B------:R-:W-:Y:S01]  /*9360*/  LEA R6, R21, R10, 0x2 ;  /* 0x0000000a15067211 */ /* 0x000fe200078e10ff */
[----:B------:R-:W-:Y:S01]  /*9370*/  STL.64 [R1+0x198], R32 ;  /* 0x0001982001007387 */ /* 0x000fe20000100a00 */
[----:B------:R-:W-:-:S02]  /*9380*/  LEA.HI.X.SX32 R21, R15, R2, 0x1, P4 ;  /* 0x000000020f157211 */ /* 0x000fc400020f0eff */
[-C--:B------:R-:W-:Y:S01]  /*9390*/  LEA.HI.X.SX32 R19, R11, R2.reuse, 0x1, P2 ;  /* 0x000000020b137211 */ /* 0x080fe200010f0eff */
[----:B------:R-:W-:Y:S01]  /*93a0*/  STL.64 [R1+0x190], R30 ;  /* 0x0001901e01007387 */ /* 0x000fe20000100a00 */
[----:B------:R-:W-:-:S03]  /*93b0*/  LEA.HI.X.SX32 R17, R13, R2, 0x1, P3 ;  /* 0x000000020d117211 */ /* 0x000fc600018f0eff */
[----:B------:R-:W-:Y:S04]  /*93c0*/  STL.64 [R1+0x188], R28 ;  /* 0x0001881c01007387 */ /* 0x000fe80000100a00 */
[----:B------:R-:W-:Y:S04]  /*93d0*/  STL.64 [R1+0x178], R24 ;  /* 0x0001781801007387 */ /* 0x000fe80000100a00 */
[----:B------:R-:W-:Y:S01]  /*93e0*/  STL.64 [R1+0x170], R22 ;  /* 0x0001701601007387 */ /* 0x000fe20000100a00 */
[----:B------:R-:W-:-:S03]  /*93f0*/  LEA R7, R7, R6, 0x2 ;  /* 0x0000000607077211 */ /* 0x000fc600078e10ff */
[----:B------:R-:W-:Y:S01]  /*9400*/  STL.64 [R1+0x168], R20 ;  /* 0x0001681401007387 */ /* 0x000fe20000100a00 */
[----:B------:R-:W-:-:S03]  /*9410*/  LEA R14, P4, R10, R220, 0x1 ;  /* 0x000000dc0a0e7211 */ /* 0x000fc600078808ff */
[----:B------:R0:W-:Y:S04]  /*9420*/  STL.64 [R1+0x160], R18 ;  /* 0x0001601201007387 */ /* 0x0001e80000100a00 */
[----:B------:R2:W-:Y:S01]  /*9430*/  STL.64 [R1+0x158], R16 ;  /* 0x0001581001007387 */ /* 0x0005e20000100a00 */
[----:B------:R-:W-:Y:S02]  /*9440*/  LEA R5, R12, R7, 0x2 ;  /* 0x000000070c057211 */ /* 0x000fe400078e10ff */
[----:B------:R-:W-:Y:S02]  /*9450*/  LEA.HI.X.SX32 R15, R10, R2, 0x1, P4 ;  /* 0x000000020a0f7211 */ /* 0x000fe400020f0eff */
[-C--:B0-----:R-:W-:Y:S02]  /*9460*/  LEA R18, P2, R8, R220.reuse, 0x1 ;  /* 0x000000dc08127211 */ /* 0x081fe400078408ff */
[----:B--2---:R-:W-:-:S02]  /*9470*/  LEA R16, P3, R9, R220, 0x1 ;  /* 0x000000dc09107211 */ /* 0x004fc400078608ff */
[-C--:B------:R-:W-:Y:S02]  /*9480*/  LEA.HI.X.SX32 R19, R8, R2.reuse, 0x1, P2 ;  /* 0x0000000208137211 */ /* 0x080fe400010f0eff */
[----:B------:R-:W-:Y:S02]  /*9490*/  LEA.HI.X.SX32 R17, R9, R2, 0x1, P3 ;  /* 0x0000000209117211 */ /* 0x000fe400018f0eff */
[CC--:B------:R-:W-:Y:S02]  /*94a0*/  LEA R12, P3, R6.reuse, R220.reuse, 0x1 ;  /* 0x000000dc060c7211 */ /* 0x0c0fe400078608ff */
[-C--:B------:R-:W-:Y:S02]  /*94b0*/  LEA R8, P4, R7, R220.reuse, 0x1 ;  /* 0x000000dc07087211 */ /* 0x080fe400078808ff */
[----:B------:R-:W-:Y:S01]  /*94c0*/  LEA R10, P2, R5, R220, 0x1 ;  /* 0x000000dc050a7211 */ /* 0x000fe200078408ff */
[----:B------:R0:W-:Y:S01]  /*94d0*/  STL.64 [R1+0x150], R18 ;  /* 0x0001501201007387 */ /* 0x0001e20000100a00 */
[----:B------:R-:W-:-:S02]  /*94e0*/  LEA.HI.X.SX32 R13, R6, R2, 0x1, P3 ;  /* 0x00000002060d7211 */ /* 0x000fc400018f0eff */
[----:B------:R-:W-:Y:S01]  /*94f0*/  LEA.HI.X.SX32 R9, R7, R2, 0x1, P4 ;  /* 0x0000000207097211 */ /* 0x000fe200020f0eff */
[----:B------:R0:W-:Y:S01]  /*9500*/  STL.64 [R1+0x148], R16 ;  /* 0x0001481001007387 */ /* 0x0001e20000100a00 */
[----:B------:R-:W-:-:S03]  /*9510*/  LEA R4, R4, R5, 0x2 ;  /* 0x0000000504047211 */ /* 0x000fc600078e10ff */
[----:B------:R0:W-:Y:S04]  /*9520*/  STL.64 [R1+0x138], R14 ;  /* 0x0001380e01007387 */ /* 0x0001e80000100a00 */
[----:B------:R0:W-:Y:S04]  /*9530*/  STL [R1+0x120], R10 ;  /* 0x0001200a01007387 */ /* 0x0001e80000100800 */
[----:B------:R0:W-:Y:S04]  /*9540*/  STL.64 [R1+0x130], R12 ;  /* 0x0001300c01007387 */ /* 0x0001e80000100a00 */
[----:B------:R0:W-:Y:S01]  /*9550*/  STL.64 [R1+0x128], R8 ;  /* 0x0001280801007387 */ /* 0x0001e20000100a00 */
[----:B------:R-:W-:-:S04]  /*9560*/  @!UP1 UIADD3 UR12, UPT, UPT, -UR12, 0x100000, URZ ;  /* 0x001000000c0c9890 */ /* 0x000fc8000fffe1ff */
[----:B------:R-:W-:Y:S02]  /*9570*/  @!UP1 USHF.L.U32 UR13, UR12, 0xb, URZ ;  /* 0x0000000b0c0d9899 */ /* 0x000fe400080006ff */
[----:B------:R-:W-:Y:S01]  /*9580*/  @!UP1 USHF.L.U32 UR12, UR12, 0x1, URZ ;  /* 0x000000010c0c9899 */ /* 0x000fe200080006ff */
[----:B------:R-:W-:Y:S02]  /*9590*/  LEA R41, R41, R4, 0x2 ;  /* 0x0000000429297211 */ /* 0x000fe400078e10ff */
[----:B------:R-:W-:Y:S02]  /*95a0*/  ISETP.EQ.U32.AND P1, PT, RZ, UR44, P0 ;  /* 0x0000002cff007c0c */ /* 0x000fe40008722070 */
[----:B------:R-:W-:-:S04]  /*95b0*/  LEA R37, R37, R41, 0x2 ;  /* 0x0000002925257211 */ /* 0x000fc800078e10ff */
[----:B------:R-:W-:Y:S01]  /*95c0*/  LEA R43, R43, R37, 0x3 ;  /* 0x000000252b2b7211 */ /* 0x000fe200078e18ff */
[----:B------:R-:W-:Y:S01]  /*95d0*/  UIADD3 UR9, UPT, UPT, UR4, 0x14000, URZ ;  /* 0x0001400004097890 */ /* 0x000fe2000fffe0ff */
[----:B------:R-:W2:Y:S02]  /*95e0*/  FENCE.VIEW.ASYNC.S ;  /* 0x00000000000073c6 */ /* 0x000ea40000000000 */
[----:B--2---:R0:W2:Y:S01]  /*95f0*/  @!UP2 SYNCS.EXCH.64 URZ, [UR4+0x14000], UR12 ;  /* 0x0140000c04ffa5b2 */ /* 0x0040a20008000100 */
[----:B-----5:R-:W-:Y:S01]  /*9600*/  IMAD R3, R3, UR19, RZ ;  /* 0x0000001303037c24 */ /* 0x020fe2000f8e02ff */
[----:B------:R-:W-:Y:S01]  /*9610*/  LEA R38, R38, R43, 0x2 ;  /* 0x0000002b26267211 */ /* 0x000fe200078e10ff */
[----:B------:R-:W-:-:S03]  /*9620*/  UIADD3 UR7, UPT, UPT, UR5, 0x100, URZ ;  /* 0x0000010005077890 */ /* 0x000fc6000fffe0ff */
[----:B------:R-:W-:Y:S01]  /*9630*/  LEA R40, R40, R38, 0x2 ;  /* 0x0000002628287211 */ /* 0x000fe200078e10ff */
[----:B--2---:R-:W-:Y:S06]  /*9640*/  BAR.SYNC.DEFER_BLOCKING 0x0 ;  /* 0x0000000000007b1d */ /* 0x004fec0000010000 */
[----:B01----:R-:W-:Y:S05]  /*9650*/  @!P1 BRA `(.L_x_6) ;  /* 0x00000004006c9947 */ /* 0x003fea0003800000 */
[----:B------:R-:W-:Y:S02]  /*9660*/  USHF.R.U32.HI UR30, URZ, 0x4, UR4 ;  /* 0x00000004ff1e7899 */ /* 0x000fe40008011604 */
[----:B------:R-:W-:Y:S02]  /*9670*/  UIADD3 UR13, UPT, UPT, UR4, 0x10000, URZ ;  /* 0x00010000040d7890 */ /* 0x000fe4000fffe0ff */
[----:B------:R-:W-:Y:S02]  /*9680*/  USGXT.U32 UR30, UR30, 0xe ;  /* 0x0000000e1e1e789a */ /* 0x000fe40008000000 */
[----:B------:R-:W-:Y:S02]  /*9690*/  USHF.R.U32.HI UR13, URZ, 0x4, UR13 ;  /* 0x00000004ff0d7899 */ /* 0x000fe4000801160d */
[----:B------:R-:W-:Y:S02]  /*96a0*/  UIADD3 UR60, UP2, UPT, UR30, 0x8000080, URZ ;  /* 0x080000801e3c7890 */ /* 0x000fe4000ff5e0ff */
[----:B------:R-:W-:Y:S01]  /*96b0*/  USGXT.U32 UR24, UR13, 0xe ;  /* 0x0000000e0d18789a */ /* 0x000fe20008000000 */
[----:B------:R-:W-:Y:S01]  /*96c0*/  UMOV UR12, URZ ;  /* 0x000000ff000c7c82 */ /* 0x000fe20008000000 */
[----:B------:R-:W-:Y:S01]  /*96d0*/  UMOV UR14, URZ ;  /* 0x000000ff000e7c82 */ /* 0x000fe20008000000 */
[----:B------:R-:W-:-:S02]  /*96e0*/  UIADD3.X UR61, UPT, UPT, UR12, 0x40004040, URZ, UP2, !UPT ;  /* 0x400040400c3d7890 */ /* 0x000fc400097fe4ff */
[----:B------:R-:W-:Y:S02]  /*96f0*/  UIADD3 UR20, UP2, UPT, UR24, 0x2, URZ ;  /* 0x0000000218147890 */ /* 0x000fe4000ff5e0ff */
[----:B------:R-:W-:Y:S02]  /*9700*/  ULOP3.LUT UR30, UR30, 0x8000000, URZ, 0xfc, !UPT ;  /* 0x080000001e1e7892 */ /* 0x000fe4000f8efcff */
[----:B------:R-:W-:Y:S02]  /*9710*/  UIADD3.X UR21, UPT, UPT, UR14, 0x40004040, URZ, UP2, !UPT ;  /* 0x400040400e157890 */ /* 0x000fe400097fe4ff */
[----:B------:R-:W-:Y:S02]  /*9720*/  UIADD3.64 UR64, UPT, UPT, UR60, 0x80, URZ ;  /* 0x000000803c407897 */ /* 0x000fe4000fffe0ff */
[----:B------:R-:W-:Y:S02]  /*9730*/  UIADD3.64 UR66, UPT, UPT, UR20, 0x2, URZ ;  /* 0x0000000214427897 */ /* 0x000fe4000fffe0ff */
[----:B------:R-:W-:-:S02]  /*9740*/  UIADD3.64 UR14, UPT, UPT, UR60, 0x100, URZ ;  /* 0x000001003c0e7897 */ /* 0x000fc4000fffe0ff */
[----:B------:R-:W-:Y:S01]  /*9750*/  UIADD3.64 UR36, UPT, UPT, UR20, 0x4, URZ ;  /* 0x0000000414247897 */ /* 0x000fe2000fffe0ff */
[----:B------:R-:W-:Y:S01]  /*9760*/  UMOV UR18, 0x0 ;  /* 0x0000000000127882 */ /* 0x000fe20000000000 */
[----:B------:R-:W-:Y:S01]  /*9770*/  UMOV UR19, 0x8088490 ;  /* 0x0808849000137882 */ /* 0x000fe20000000000 */
[----:B------:R-:W-:Y:S01]  /*9780*/  UMOV UR31, 0x40004040 ;  /* 0x40004040001f7882 */ /* 0x000fe20000000000 */
[----:B------:R-:W-:Y:S01]  /*9790*/  UMOV UR25, 0x40004040 ;  /* 0x4000404000197882 */ /* 0x000fe20000000000 */
[----:B------:R-:W-:Y:S01]  /*97a0*/  UMOV UR76, 0x0 ;  /* 0x00000000004c7882 */ /* 0x000fe20000000000 */
[----:B------:R-:W-:Y:S01]  /*97b0*/  UMOV UR77, 0x8088490 ;  /* 0x08088490004d7882 */ /* 0x000fe20000000000 */
[----:B------:R-:W-:Y:S01]  /*97c0*/  UIADD3.64 UR56, UPT, UPT, UR60, 0x180, URZ ;  /* 0x000001803c387897 */ /* 0x000fe2000fffe0ff */
[----:B------:R-:W-:Y:S01]  /*97d0*/  UTCHMMA gdesc[UR30], gdesc[UR24], tmem[UR7], tmem[UR18], idesc[UR19], !UPT ;  /* 0x00ff12181e0075ea */ /* 0x000fe2000f800007 */
[----:B------:R-:W-:Y:S02]  /*97e0*/  UIADD3.64 UR68, UPT, UPT, UR20, 0xfe, URZ ;  /* 0x000000fe14447897 */ /* 0x000fe4000fffe0ff */
[----:B------:R-:W-:Y:S01]  /*97f0*/  UTCHMMA gdesc[UR60], gdesc[UR20], tmem[UR7], tmem[UR76], idesc[UR77], UPT ;  /* 0x00ff4c143c0075ea */ /* 0x000fe2000b800007 */
[----:B------:R-:W-:Y:S01]  /*9800*/  UMOV UR62, 0x0 ;  /* 0x00000000003e7882 */ /* 0x000fe20000000000 */
[----:B------:R-:W-:Y:S01]  /*9810*/  UMOV UR63, 0x8088490 ;  /* 0x08088490003f7882 */ /* 0x000fe20000000000 */
[----:B------:R-:W-:Y:S01]  /*9820*/  UIADD3.64 UR42, UPT, UPT, UR60, 0x200, URZ ;  /* 0x000002003c2a7897 */ /* 0x000fe2000fffe0ff */
[----:B------:R-:W-:Y:S01]  /*9830*/  UTCHMMA gdesc[UR64], gdesc[UR66], tmem[UR7], tmem[UR62], idesc[UR63], UPT ;  /* 0x00ff3e42400075ea */ /* 0x000fe2000b800007 */
[----:B------:R-:W-:Y:S01]  /*9840*/  UIADD3.64 UR74, UPT, UPT, UR20, 0x100, URZ ;  /* 0x00000100144a7897 */ /* 0x000fe2000fffe0ff */
[----:B------:R-:W-:Y:S01]  /*9850*/  UMOV UR26, 0x0 ;  /* 0x00000000001a7882 */ /* 0x000fe20000000000 */
[----:B------:R-:W-:Y:S01]  /*9860*/  UMOV UR27, 0x8088490 ;  /* 0x08088490001b7882 */ /* 0x000fe20000000000 */
[----:B------:R-:W-:Y:S01]  /*9870*/  UIADD3.64 UR58, UPT, UPT, UR60, 0x280, URZ ;  /* 0x000002803c3a7897 */ /* 0x000fe2000fffe0ff */
[----:B------:R0:W-:Y:S01]  /*9880*/  UTCHMMA gdesc[UR14], gdesc[UR36], tmem[UR7], tmem[UR26], idesc[UR27], UPT ;  /* 0x00ff1a240e0075ea */ /* 0x0001e2000b800007 */
[----:B------:R-:W-:-:S02]  /*9890*/  UIADD3.64 UR72, UPT, UPT, UR20, 0x102, URZ ;  /* 0x0000010214487897 */ /* 0x000fc4000fffe0ff */
[----:B------:R-:W-:Y:S02]  /*98a0*/  UIADD3.64 UR54, UPT, UPT, UR60, 0x300, URZ ;  /* 0x000003003c367897 */ /* 0x000fe4000fffe0ff */
[----:B------:R-:W-:Y:S01]  /*98b0*/  UIADD3.64 UR52, UPT, UPT, UR60, 0x380, URZ ;  /* 0x000003803c347897 */ /* 0x000fe2000fffe0ff */
[----:B------:R-:W-:Y:S01]  /*98c0*/  UMOV UR50, 0x0 ;  /* 0x0000000000327882 */ /* 0x000fe20000000000 */
[----:B------:R-:W-:Y:S01]  /*98d0*/  UMOV UR51, 0x8088490 ;  /* 0x0808849000337882 */ /* 0x000fe20000000000 */
[----:B------:R-:W-:Y:S01]  /*98e0*/  UIADD3.64 UR48, UPT, UPT, UR60, 0x400, URZ ;  /* 0x000004003c307897 */ /* 0x000fe2000fffe0ff */
[----:B------:R-:W-:Y:S01]  /*98f0*/  UTCHMMA gdesc[UR56], gdesc[UR68], tmem[UR7], tmem[UR50], idesc[UR51], UPT ;  /* 0x00ff3244380075ea */ /* 0x000fe2000b800007 */
[----:B0-----:R-:W-:Y:S01]  /*9900*/  UIADD3.64 UR36, UPT, UPT, UR20, 0x104, URZ ;  /* 0x0000010414247897 */ /* 0x001fe2000fffe0ff */
[----:B------:R0:W-:Y:S01]  /*9910*/  UTCHMMA gdesc[UR42], gdesc[UR74], tmem[UR7], tmem[UR76], idesc[UR77], UPT ;  /* 0x00ff4c4a2a0075ea */ /* 0x0001e2000b800007 */
[----:B------:R-:W-:Y:S02]  /*9920*/  UIADD3.64 UR26, UPT, UPT, UR20, 0x1fe, URZ ;  /* 0x000001fe141a7897 */ /* 0x000fe4000fffe0ff */
[----:B------:R-:W-:-:S02]  /*9930*/  UIADD3.64 UR40, UPT, UPT, UR60, 0x480, URZ ;  /* 0x000004803c287897 */ /* 0x000fc4000fffe0ff */
[----:B------:R-:W-:Y:S02]  /*9940*/  UIADD3.64 UR34, UPT, UPT, UR60, 0x500, URZ ;  /* 0x000005003c227897 */ /* 0x000fe4000fffe0ff */
[----:B------:R-:W-:Y:S02]  /*9950*/  UIADD3.64 UR30, UPT, UPT, UR60, 0x580, URZ ;  /* 0x000005803c1e7897 */ /* 0x000fe4000fffe0ff */
[----:B------:R-:W-:Y:S02]  /*9960*/  UIADD3.64 UR24, UPT, UPT, UR60, 0x600, URZ ;  /* 0x000006003c187897 */ /* 0x000fe4000fffe0ff */
[----:B------:R-:W-:Y:S02]  /*9970*/  UIADD3.64 UR18, UPT, UPT, UR60, 0x680, URZ ;  /* 0x000006803c127897 */ /* 0x000fe4000fffe0ff */
[----:B------:R-:W-:Y:S02]  /*9980*/  UIADD3.64 UR70, UPT, UPT, UR60, 0x700, URZ ;  /* 0x000007003c467897 */ /* 0x000fe4000fffe0ff */
[----:B------:R-:W-:-:S02]  /*9990*/  UIADD3.64 UR14, UPT, UPT, UR20, 0x200, URZ ;  /* 0x00000200140e7897 */ /* 0x000fc4000fffe0ff */
[----:B------:R-:W-:Y:S02]  /*99a0*/  UIADD3.64 UR60, UPT, UPT, UR20, 0x202, URZ ;  /* 0x00000202143c7897 */ /* 0x000fe4000fffe0ff */
[----:B------:R-:W-:Y:S02]  /*99b0*/  UIADD3.64 UR62, UPT, UPT, UR20, 0x204, URZ ;  /* 0x00000204143e7897 */ /* 0x000fe4000fffe0ff */
[----:B------:R-:W-:Y:S02]  /*99c0*/  UIADD3.64 UR64, UPT, UPT, UR20, 0x2fe, URZ ;  /* 0x000002fe14407897 */ /* 0x000fe4000fffe0ff */
[----:B0-----:R-:W-:Y:S01]  /*99d0*/  UIADD3.64 UR76, UPT, UPT, UR20, 0x300, URZ ;  /* 0x00000300144c7897 */ /* 0x001fe2000fffe0ff */
[----:B------:R-:W-:Y:S01]  /*99e0*/  UMOV UR74, 0x0 ;  /* 0x00000000004a7882 */ /* 0x000fe20000000000 */
[----:B------:R-:W-:Y:S01]  /*99f0*/  UMOV UR75, 0x8088490 ;  /* 0x08088490004b7882 */ /* 0x000fe20000000000 */
[----:B------:R-:W-:Y:S01]  /*9a00*/  UIADD3.64 UR66, UPT, UPT, UR20, 0x302, URZ ;  /* 0x0000030214427897 */ /* 0x000fe2000fffe0ff */
[----:B------:R0:W-:Y:S01]  /*9a10*/  UTCHMMA gdesc[UR58], gdesc[UR72], tmem[UR7], tmem[UR74], idesc[UR75], UPT ;  /* 0x00ff4a483a0075ea */ /* 0x0001e2000b800007 */
[----:B------:R-:W-:Y:S01]  /*9a20*/  UMOV UR56, 0x0 ;  /* 0x0000000000387882 */ /* 0x000fe20000000000 */
[----:B------:R-:W-:Y:S01]  /*9a30*/  UMOV UR57, 0x8088490 ;  /* 0x0808849000397882 */ /* 0x000fe20000000000 */
[----:B------:R-:W-:Y:S01]  /*9a40*/  UIADD3.64 UR20, UPT, UPT, UR20, 0x304, URZ ;  /* 0x0000030414147897 */ /* 0x000fe2000fffe0ff */
[----:B------:R0:W-:Y:S01]  /*9a50*/  UTCHMMA gdesc[UR54], gdesc[UR36], tmem[UR7], tmem[UR56], idesc[UR57], UPT ;  /* 0x00ff3824360075ea */ /* 0x0001e2000b800007 */
[----:B------:R-:W-:Y:S01]  /*9a60*/  UMOV UR68, 0x0 ;  /* 0x0000000000447882 */ /* 0x000fe20000000000 */
[----:B------:R-:W-:Y:S01]  /*9a70*/  UMOV UR69, 0x8088490 ;  /* 0x0808849000457882 */ /* 0x000fe20000000000 */
[----:B------:R-:W-:Y:S01]  /*9a80*/  UMOV UR46, 0x0 ;  /* 0x00000000002e7882 */ /* 0x000fe20000000000 */
[----:B------:R-:W-:Y:S01]  /*9a90*/  UMOV UR47, 0x8088490 ;  /* 0x08088490002f7882 */ /* 0x000fe20000000000 */
[----:B------:R0:W-:Y:S01]  /*9aa0*/  UTCHMMA gdesc[UR52], gdesc[UR26], tmem[UR7], tmem[UR68], idesc[UR69], UPT ;  /* 0x00ff441a340075ea */ /* 0x0001e2000b800007 */
        /* <DEDUP_REMOVED lines=11> */
[----:B------:R-:W-:Y:S01]  /*9b60*/  UMOV UR12, UR9 ;  /* 0x00000009000c7c82 */ /* 0x000fe20008000000 */
[----:B------:R-:W-:Y:S01]  /*9b70*/  UMOV UR13, URZ ;  /* 0x000000ff000d7c82 */ /* 0x000fe20008000000 */
[----:B------:R0:W-:Y:S01]  /*9b80*/  UTCHMMA gdesc[UR30], gdesc[UR64], tmem[UR7], tmem[UR32], idesc[UR33], UPT ;  /* 0x00ff20401e0075ea */ /* 0x0001e2000b800007 */
[----:B------:R-:W-:Y:S01]  /*9b90*/  UMOV UR16, 0x0 ;  /* 0x0000000000107882 */ /* 0x000fe20000000000 */
[----:B------:R-:W-:Y:S01]  /*9ba0*/  UMOV UR17, 0x8088490 ;  /* 0x0808849000117882 */ /* 0x000fe20000000000 */
[----:B------:R0:W-:Y:S01]  /*9bb0*/  UTCHMMA gdesc[UR24], gdesc[UR76], tmem[UR7], tmem[UR28], idesc[UR29], UPT ;  /* 0x00ff1c4c180075ea */ /* 0x0001e2000b800007 */
[----:B------:R-:W-:Y:S01]  /*9bc0*/  UMOV UR12, UR12 ;  /* 0x0000000c000c7c82 */ /* 0x000fe20008000000 */
[----:B------:R0:W-:Y:S01]  /*9bd0*/  UTCHMMA gdesc[UR18], gdesc[UR66], tmem[UR7], tmem[UR22], idesc[UR23], UPT ;  /* 0x00ff1642120075ea */ /* 0x0001e2000b800007 */
[----:B------:R0:W-:Y:S01]  /*9be0*/  UTCHMMA gdesc[UR70], gdesc[UR20], tmem[UR7], tmem[UR16], idesc[UR17], UPT ;  /* 0x00ff1014460075ea */ /* 0x0001e2000b800007 */
[----:B------:R0:W-:Y:S01]  /*9bf0*/  UTCBAR [UR12], URZ ;  /* 0x000000ff0c0073e9 */ /* 0x0001e200080000ff */
[----:B------:R-:W-:Y:S01]  /*9c00*/  NOP ;  /* 0x0000000000007918 */ /* 0x000fe20000000000 */
.L_x_6:
[----:B------:R-:W-:Y:S05]  /*9c10*/  @!P0 BRA `(.L_x_7) ;  /* 0x0000000000088947 */ /* 0x000fea0003800000 */
[----:B------:R-:W1:Y:S02]  /*9c20*/  SYNCS.PHASECHK.TRANS64.TRYWAIT P3, [UR4+0x14000], RZ ;  /* 0x014000ffff0075a7 */ /* 0x000e640008061104 */
[----:B-1----:R-:W-:Y:S05]  /*9c30*/  @!P3 BRA `(.L_x_8) ;  /* 0x000001440058b947 */ /* 0x002fea0003800000 */
.L_x_7:
[----:B------:R-:W2:Y:S04]  /*9c40*/  LDL.64 R106, [R1+0x120] ;  /* 0x00012000016a7983 */ /* 0x000ea80000100a00 */
[----:B------:R-:W3:Y:S04]  /*9c50*/  LDL.64 R6, [R1+0x120] ;  /* 0x0001200001067983 */ /* 0x000ee80000100a00 */
[----:B------:R-:W4:Y:S01]  /*9c60*/  LDL.64 R104, [R1+0x1c8] ;  /* 0x0001c80001687983 */ /* 0x000f220000100a00 */
[----:B------:R-:W-:Y:S01]  /*9c70*/  LOP3.LUT P6, RZ, R210, 0x7f, RZ, 0xc0, !PT ;  /* 0x0000007fd2ff7812 */ /* 0x000fe200078cc0ff */
[----:B------:R-:W-:Y:S01]  /*9c80*/  BAR.SYNC.DEFER_BLOCKING 0x0 ;  /* 0x0000000000007b1d */ /* 0x000fe20000010000 */
[----:B------:R-:W-:-:S02]  /*9c90*/  LEA R102, P3, R41, R220, 0x1 ;  /* 0x000000dc29667211 */ /* 0x000fc400078608ff */
[----:B------:R-:W-:Y:S02]  /*9ca0*/  PRMT R75, RZ, 0x7610, R75 ;  /* 0x00007610ff4b7816 */ /* 0x000fe4000000004b */
[-C--:B------:R-:W-:Y:S01]  /*9cb0*/  LEA.HI.X.SX32 R103, R41, R2.reuse, 0x1, P3 ;  /* 0x0000000229677211 */ /* 0x080fe200018f0eff */
[----:B------:R-:W4:Y:S04]  /*9cc0*/  LDL.64 R132, [R1+0x278] ;  /* 0x0002780001847983 */ /* 0x000f280000100a00 */
[----:B------:R-:W4:Y:S04]  /*9cd0*/  LDL.64 R130, [R1+0x268] ;  /* 0x0002680001827983 */ /* 0x000f280000100a00 */
[----:B------:R-:W4:Y:S04]  /*9ce0*/  LDL.64 R128, [R1+0x258] ;  /* 0x0002580001807983 */ /* 0x000f280000100a00 */
[----:B------:R-:W4:Y:S04]  /*9cf0*/  LDL.64 R126, [R1+0x248] ;  /* 0x00024800017e7983 */ /* 0x000f280000100a00 */
[----:B------:R-:W4:Y:S01]  /*9d00*/  LDL.64 R124, [R1+0x238] ;  /* 0x00023800017c7983 */ /* 0x000f220000100a00 */
[----:B------:R-:W1:Y:S03]  /*9d10*/  @!P6 SYNCS.CCTL.IV [UR4+0x14000] ;  /* 0x01400000ff00e9b1 */ /* 0x000e660008000004 */
[----:B------:R-:W4:Y:S04]  /*9d20*/  LDL.64 R122, [R1+0x228] ;  /* 0x00022800017a7983 */ /* 0x000f280000100a00 */
[----:B------:R-:W4:Y:S04]  /*9d30*/  LDL.64 R120, [R1+0x218] ;  /* 0x0002180001787983 */ /* 0x000f280000100a00 */
[----:B------:R-:W4:Y:S04]  /*9d40*/  LDL.64 R118, [R1+0x208] ;  /* 0x0002080001767983 */ /* 0x000f280000100a00 */
[----:B------:R-:W4:Y:S04]  /*9d50*/  LDL.64 R116, [R1+0x1f8] ;  /* 0x0001f80001747983 */ /* 0x000f280000100a00 */
[----:B------:R-:W4:Y:S04]  /*9d60*/  LDL.64 R114, [R1+0x1e8] ;  /* 0x0001e80001727983 */ /* 0x000f280000100a00 */
[----:B------:R-:W4:Y:S04]  /*9d70*/  LDL.64 R112, [R1+0x1d8] ;  /* 0x0001d80001707983 */ /* 0x000f280000100a00 */
[----:B------:R-:W4:Y:S04]  /*9d80*/  LDL.64 R110, [R1+0x1b8] ;  /* 0x0001b800016e7983 */ /* 0x000f280000100a00 */
[----:B------:R-:W4:Y:S01]  /*9d90*/  LDL.64 R108, [R1+0x1a8] ;  /* 0x0001a800016c7983 */ /* 0x000f220000100a00 */
[----:B--2---:R-:W-:-:S02]  /*9da0*/  LEA.HI.X.SX32 R107, R5, R2, 0x1, P2 ;  /* 0x00000002056b7211 */ /* 0x004fc400010f0eff */
[----:B------:R-:W-:-:S04]  /*9db0*/  LEA R150, P2, R4, R220, 0x1 ;  /* 0x000000dc04967211 */ /* 0x000fc800078408ff */
[----:B------:R-:W-:Y:S02]  /*9dc0*/  LEA.HI.X.SX32 R151, R4, R2, 0x1, P2 ;  /* 0x0000000204977211 */ /* 0x000fe400010f0eff */
[C---:B------:R-:W-:Y:S01]  /*9dd0*/  LEA R100, P2, R37.reuse, R220, 0x1 ;  /* 0x000000dc25647211 */ /* 0x040fe200078408ff */
[----:B------:R-:W-:Y:S01]  /*9de0*/  STL [R1+0x124], R107 ;  /* 0x0001246b01007387 */ /* 0x000fe20000100800 */
[----:B---3--:R-:W-:Y:S02]  /*9df0*/  MOV R106, R6 ;  /* 0x00000006006a7202 */ /* 0x008fe40000000f00 */
[----:B------:R-:W-:Y:S01]  /*9e00*/  LEA.HI.X.SX32 R101, R37, R2, 0x1, P2 ;  /* 0x0000000225657211 */ /* 0x000fe200010f0eff */
[----:B------:R-:W2:Y:S01]  /*9e10*/  LDTM.x32 R4, tmem[UR6+0x100] ;  /* 0x00010006000479ee */ /* 0x000ea200082c0000 */
[----:B------:R-:W-:Y:S01]  /*9e20*/  STL.64 [R1+0x118], R150 ;  /* 0x0001189601007387 */ /* 0x000fe20000100a00 */
[----:B------:R-:W-:-:S03]  /*9e30*/  NOP ;  /* 0x0000000000007918 */ /* 0x000fc60000000000 */
[----:B------:R-:W-:Y:S04]  /*9e40*/  STL.64 [R1+0x110], R102 ;  /* 0x0001106601007387 */ /* 0x000fe80000100a00 */
[----:B------:R3:W-:Y:S04]  /*9e50*/  STL.64 [R1+0x108], R100 ;  /* 0x0001086401007387 */ /* 0x0007e80000100a00 */
[----:B----4-:R-:W5:Y:S01]  /*9e60*/  @P0 LDG.E.U16 R75, desc[UR10][R104.64] ;  /* 0x0000000a684b0981 */ /* 0x010f62000c1e1500 */
[----:B------:R-:W-:Y:S02]  /*9e70*/  PRMT R64, RZ, 0x7610, R64 ;  /* 0x00007610ff407816 */ /* 0x000fe40000000040 */
[----:B------:R-:W-:Y:S01]  /*9e80*/  PRMT R65, RZ, 0x7610, R65 ;  /* 0x00007610ff417816 */ /* 0x000fe20000000041 */
[----:B------:R-:W4:Y:S01]  /*9e90*/  LDL.64 R164, [R1+0x188] ;  /* 0x0001880001a47983 */ /* 0x000f220000100a00 */
[----:B------:R-:W-:-:S02]  /*9ea0*/  PRMT R66, RZ, 0x7610, R66 ;  /* 0x00007610ff427816 */ /* 0x000fc40000000042 */
[----:B------:R-:W-:Y:S01]  /*9eb0*/  PRMT R67, RZ, 0x7610, R67 ;  /* 0x00007610ff437816 */ /* 0x000fe20000000043 */
[----:B------:R-:W5:Y:S04]  /*9ec0*/  @P0 LDG.E.U16 R64, desc[UR10][R132.64] ;  /* 0x0000000a84400981 */ /* 0x000f68000c1e1500 */
[----:B------:R-:W2:Y:S01]  /*9ed0*/  LDL.64 R104, [R1+0x198] ;  /* 0x0001980001687983 */ /* 0x000ea20000100a00 */
[----:B------:R-:W-:Y:S02]  /*9ee0*/  PRMT R68, RZ, 0x7610, R68 ;  /* 0x00007610ff447816 */ /* 0x000fe40000000044 */
[----:B------:R-:W-:Y:S01]  /*9ef0*/  PRMT R69, RZ, 0x7610, R69 ;  /* 0x00007610ff457816 */ /* 0x000fe20000000045 */
[----:B------:R-:W5:Y:S01]  /*9f00*/  @P0 LDG.E.U16 R65, desc[UR10][R130.64] ;  /* 0x0000000a82410981 */ /* 0x000f62000c1e1500 */
[----:B------:R-:W-:-:S02]  /*9f10*/  PRMT R70, RZ, 0x7610, R70 ;  /* 0x00007610ff467816 */ /* 0x000fc40000000046 */
[----:B------:R-:W-:Y:S01]  /*9f20*/  PRMT R71, RZ, 0x7610, R71 ;  /* 0x00007610ff477816 */ /* 0x000fe20000000047 */
[----:B------:R-:W5:Y:S01]  /*9f30*/  @P0 LDG.E.U16 R66, desc[UR10][R128.64] ;  /* 0x0000000a80420981 */ /* 0x000f62000c1e1500 */
[----:B------:R-:W-:Y:S02]  /*9f40*/  PRMT R72, RZ, 0x7610, R72 ;  /* 0x00007610ff487816 */ /* 0x000fe40000000048 */
[----:B------:R-:W-:Y:S01]  /*9f50*/  PRMT R73, RZ, 0x7610, R73 ;  /* 0x00007610ff497816 */ /* 0x000fe20000000049 */
[----:B------:R-:W5:Y:S01]  /*9f60*/  @P0 LDG.E.U16 R67, desc[UR10][R126.64] ;  /* 0x0000000a7e430981 */ /* 0x000f62000c1e1500 */
[----:B------:R-:W-:Y:S02]  /*9f70*/  PRMT R74, RZ, 0x7610, R74 ;  /* 0x00007610ff4a7816 */ /* 0x000fe4000000004a */
[----:B------:R-:W-:Y:S01]  /*9f80*/  PRMT R76, RZ, 0x7610, R76 ;  /* 0x00007610ff4c7816 */ /* 0x000fe2000000004c */
[----:B------:R-:W5:Y:S01]  /*9f90*/  @P0 LDG.E.U16 R68, desc[UR10][R124.64] ;  /* 0x0000000a7c440981 */ /* 0x000f62000c1e1500 */
[----:B------:R-:W-:-:S02]  /*9fa0*/  PRMT R77, RZ, 0x7610, R77 ;  /* 0x00007610ff4d7816 */ /* 0x000fc4000000004d */
[----:B------:R-:W-:Y:S01]  /*9fb0*/  PRMT R78, RZ, 0x7610, R78 ;  /* 0x00007610ff4e7816 */ /* 0x000fe2000000004e */
[----:B------:R-:W5:Y:S04]  /*9fc0*/  @P0 LDG.E.U16 R69, desc[UR10][R122.64] ;  /* 0x0000000a7a450981 */ /* 0x000f68000c1e1500 */
[----:B------:R-:W5:Y:S04]  /*9fd0*/  @P0 LDG.E.U16 R70, desc[UR10][R120.64] ;  /* 0x0000000a78460981 */ /* 0x000f68000c1e1500 */
[----:B------:R-:W5:Y:S04]  /*9fe0*/  @P0 LDG.E.U16 R71, desc[UR10][R118.64] ;  /* 0x0000000a76470981 */ /* 0x000f68000c1e1500 */
[----:B------:R-:W5:Y:S04]  /*9ff0*/  @P0 LDG.E.U16 R72, desc[UR10][R116.64] ;  /* 0x0000000a74480981 */ /* 0x000f68000c1e1500 */
[----:B------:R-:W5:Y:S04]  /*a000*/  @P0 LDG.E.U16 R73, desc[UR10][R114.64] ;  /* 0x0000000a72490981 */ /* 0x000f68000c1e1500 */
[----:B------:R-:W5:Y:S04]  /*a010*/  @P0 LDG.E.U16 R74, desc[UR10][R112.64] ;  /* 0x0000000a704a0981 */ /* 0x000f68000c1e1500 */
[----:B------:R-:W5:Y:S04]  /*a020*/  @P0 LDG.E.U16 R76, desc[UR10][R110.64] ;  /* 0x0000000a6e4c0981 */ /* 0x000f68000c1e1500 */
[----:B------:R-:W5:Y:S04]  /*a030*/  @P0 LDG.E.U16 R77, desc[UR10][R108.64] ;  /* 0x0000000a6c4d0981 */ /* 0x000f68000c1e1500 */
[----:B------:R-:W3:Y:S04]  /*a040*/  LDL.64 R162, [R1+0x178] ;  /* 0x0001780001a27983 */ /* 0x000ee80000100a00 */
        /* <DEDUP_REMOVED lines=26> */
[----:B--2---:R-:W5:Y:S04]  /*a1f0*/  @P0 LDG.E.U16 R78, desc[UR10][R104.64] ;  /* 0x0000000a684e0981 */ /* 0x004f68000c1e1500 */
[----:B------:R-:W2:Y:S01]  /*a200*/  LDL.64 R104, [R1+0x100] ;  /* 0x0001000001687983 */ /* 0x000ea20000100a00 */
[----:B------:R-:W-:-:S04]  /*a210*/  LEA R42, R42, R40, 0x2 ;  /* 0x000000282a2a7211 */ /* 0x000fc800078e10ff */
[----:B------:R-:W-:-:S04]  /*a220*/  LEA R39, R39, R42, 0x2 ;  /* 0x0000002a27277211 */ /* 0x000fc800078e10ff */
[----:B------:R-:W-:-:S04]  /*a230*/  LEA R36, R36, R39, 0x2 ;  /* 0x0000002724247211 */ /* 0x000fc800078e10ff */
[----:B------:R-:W-:Y:S02]  /*a240*/  LEA R41, R44, R36, 0x2 ;  /* 0x000000242c297211 */ /* 0x000fe400078e10ff */
[C---:B------:R-:W-:Y:S02]  /*a250*/  LEA R248, P4, R38.reuse, R220, 0x1 ;  /* 0x000000dc26f87211 */ /* 0x040fe400078808ff */
[----:B------:R-:W-:Y:S02]  /*a260*/  LEA R37, R45, R41, 0x3 ;  /* 0x000000292d257211 */ /* 0x000fe400078e18ff */
[----:B------:R-:W-:Y:S02]  /*a270*/  LEA.HI.X.SX32 R249, R38, R2, 0x1, P4 ;  /* 0x0000000226f97211 */ /* 0x000fe400020f0eff */
[----:B------:R-:W-:Y:S02]  /*a280*/  LEA R246, P2, R40, R220, 0x1 ;  /* 0x000000dc28f67211 */ /* 0x000fe400078408ff */
[----:B------:R-:W-:-:S02]  /*a290*/  LEA R38, R46, R37, 0x2 ;  /* 0x000000252e267211 */ /* 0x000fc400078e10ff */
[----:B------:R-:W-:Y:S02]  /*a2a0*/  LEA R242, P4, R39, R220, 0x1 ;  /* 0x000000dc27f27211 */ /* 0x000fe400078808ff */
[----:B------:R-:W-:Y:S02]  /*a2b0*/  LEA.HI.X.SX32 R247, R40, R2, 0x1, P2 ;  /* 0x0000000228f77211 */ /* 0x000fe400010f0eff */
[----:B------:R-:W-:Y:S02]  /*a2c0*/  LEA R250, P3, R43, R220, 0x1 ;  /* 0x000000dc2bfa7211 */ /* 0x000fe400078608ff */
[----:B------:R-:W-:Y:S02]  /*a2d0*/  LEA R40, R47, R38, 0x2 ;  /* 0x000000262f287211 */ /* 0x000fe400078e10ff */
[----:B------:R-:W-:Y:S02]  /*a2e0*/  LEA.HI.X.SX32 R243, R39, R2, 0x1, P4 ;  /* 0x0000000227f37211 */ /* 0x000fe400020f0eff */
[----:B------:R-:W-:-:S02]  /*a2f0*/  LEA R240, P2, R36, R220, 0x1 ;  /* 0x000000dc24f07211 */ /* 0x000fc400078408ff */
[----:B------:R-:W-:Y:S02]  /*a300*/  LEA.HI.X.SX32 R251, R43, R2, 0x1, P3 ;  /* 0x000000022bfb7211 */ /* 0x000fe400018f0eff */
[----:B------:R-:W-:Y:S02]  /*a310*/  LEA R39, R48, R40, 0x2 ;  /* 0x0000002830277211 */ /* 0x000fe400078e10ff */
[-C--:B------:R-:W-:Y:S02]  /*a320*/  LEA R244, P3, R42, R220.reuse, 0x1 ;  /* 0x000000dc2af47211 */ /* 0x080fe400078608ff */
[----:B------:R-:W-:Y:S02]  /*a330*/  LEA R234, P4, R37, R220, 0x1 ;  /* 0x000000dc25ea7211 */ /* 0x000fe400078808ff */
[----:B------:R-:W-:Y:S02]  /*a340*/  LEA.HI.X.SX32 R241, R36, R2, 0x1, P2 ;  /* 0x0000000224f17211 */ /* 0x000fe400010f0eff */
[----:B------:R-:W-:-:S02]  /*a350*/  LEA R36, R49, R39, 0x2 ;  /* 0x0000002731247211 */ /* 0x000fc400078e10ff */
[----:B------:R-:W-:Y:S02]  /*a360*/  LEA.HI.X.SX32 R245, R42, R2, 0x1, P3 ;  /* 0x000000022af57211 */ /* 0x000fe400018f0eff */
[----:B------:R-:W-:Y:S02]  /*a370*/  LEA R238, P3, R41, R220, 0x1 ;  /* 0x000000dc29ee7211 */ /* 0x000fe400078608ff */
[----:B------:R-:W-:Y:S02]  /*a380*/  LEA.HI.X.SX32 R235, R37, R2, 0x1, P4 ;  /* 0x0000000225eb7211 */ /* 0x000fe400020f0eff */
[----:B------:R-:W-:Y:S02]  /*a390*/  LEA R232, P2, R38, R220, 0x1 ;  /* 0x000000dc26e87211 */ /* 0x000fe400078408ff */
[----:B------:R-:W-:Y:S02]  /*a3a0*/  LEA R37, R50, R36, 0x2 ;  /* 0x0000002432257211 */ /* 0x000fe400078e10ff */
[----:B------:R-:W-:-:S02]  /*a3b0*/  LEA.HI.X.SX32 R239, R41, R2, 0x1, P3 ;  /* 0x0000000229ef7211 */ /* 0x000fc400018f0eff */
[-C--:B------:R-:W-:Y:S02]  /*a3c0*/  LEA R230, P3, R40, R220.reuse, 0x1 ;  /* 0x000000dc28e67211 */ /* 0x080fe400078608ff */
[C---:B------:R-:W-:Y:S02]  /*a3d0*/  LEA R228, P4, R39.reuse, R220, 0x1 ;  /* 0x000000dc27e47211 */ /* 0x040fe400078808ff */
[-C--:B------:R-:W-:Y:S02]  /*a3e0*/  LEA.HI.X.SX32 R233, R38, R2.reuse, 0x1, P2 ;  /* 0x0000000226e97211 */ /* 0x080fe400010f0eff */
[----:B------:R-:W-:Y:S02]  /*a3f0*/  LEA R38, R52, R37, 0x2 ;  /* 0x0000002534267211 */ /* 0x000fe400078e10ff */
[-C--:B------:R-:W-:Y:S02]  /*a400*/  LEA.HI.X.SX32 R231, R40, R2.reuse, 0x1, P3 ;  /* 0x0000000228e77211 */ /* 0x080fe400018f0eff */
[----:B------:R-:W-:-:S02]  /*a410*/  LEA.HI.X.SX32 R229, R39, R2, 0x1, P4 ;  /* 0x0000000227e57211 */ /* 0x000fc400020f0eff */
[-C--:B------:R-:W-:Y:S02]  /*a420*/  LEA R226, P2, R36, R220.reuse, 0x1 ;  /* 0x000000dc24e27211 */ /* 0x080fe400078408ff */
[-C--:B------:R-:W-:Y:S02]  /*a430*/  LEA R224, P3, R37, R220.reuse, 0x1 ;  /* 0x000000dc25e07211 */ /* 0x080fe400078608ff */
[-C--:B------:R-:W-:Y:S02]  /*a440*/  LEA R222, P4, R38, R220.reuse, 0x1 ;  /* 0x000000dc26de7211 */ /* 0x080fe400078808ff */
[----:B------:R-:W-:Y:S01]  /*a450*/  LEA R220, P5, R3, R220, 0x1 ;  /* 0x000000dc03dc7211 */ /* 0x000fe200078a08ff */
[----:B------:R-:W-:Y:S01]  /*a460*/  FMUL R97, R6, UR8 ;  /* 0x0000000806617c20 */ /* 0x000fe20008400000 */
[-C--:B------:R-:W-:Y:S01]  /*a470*/  LEA.HI.X.SX32 R227, R36, R2.reuse, 0x1, P2 ;  /* 0x0000000224e37211 */ /* 0x080fe200010f0eff */
[----:B------:R-:W-:Y:S01]  /*a480*/  FMUL R96, R8, UR8 ;  /* 0x0000000808607c20 */ /* 0x000fe20008400000 */
[-C--:B------:R-:W-:Y:S01]  /*a490*/  LEA.HI.X.SX32 R225, R37, R2.reuse, 0x1, P3 ;  /* 0x0000000225e17211 */ /* 0x080fe200018f0eff */
[----:B------:R-:W-:Y:S01]  /*a4a0*/  FMUL R6, R9, UR8 ;  /* 0x0000000809067c20 */ /* 0x000fe20008400000 */
[-C--:B------:R-:W-:Y:S01]  /*a4b0*/  LEA.HI.X.SX32 R223, R38, R2.reuse, 0x1, P4 ;  /* 0x0000000226df7211 */ /* 0x080fe200020f0eff */
[----:B------:R-:W-:Y:S01]  /*a4c0*/  FMUL R95, R10, UR8 ;  /* 0x000000080a5f7c20 */ /* 0x000fe20008400000 */
[----:B------:R-:W-:Y:S01]  /*a4d0*/  LEA.HI.X.SX32 R221, R3, R2, 0x1, P5 ;  /* 0x0000000203dd7211 */ /* 0x000fe200028f0eff */
[----:B------:R-:W-:Y:S01]  /*a4e0*/  FMUL R94, R12, UR8 ;  /* 0x000000080c5e7c20 */ /* 0x000fe20008400000 */
        /* <DEDUP_REMOVED lines=22> */
[----:B------:R-:W-:-:S02]  /*a650*/  PRMT R79, RZ, 0x7610, R79 ;  /* 0x00007610ff4f7816 */ /* 0x000fc4000000004f */
[----:B------:R-:W-:Y:S02]  /*a660*/  PRMT R80, RZ, 0x7610, R80 ;  /* 0x00007610ff507816 */ /* 0x000fe40000000050 */
[----:B------:R-:W-:Y:S02]  /*a670*/  PRMT R81, RZ, 0x7610, R81 ;  /* 0x00007610ff517816 */ /* 0x000fe40000000051 */
[----:B------:R-:W-:Y:S01]  /*a680*/  PRMT R82, RZ, 0x7610, R82 ;  /* 0x00007610ff527816 */ /* 0x000fe20000000052 */
[----:B----4-:R-:W5:Y:S01]  /*a690*/  @P0 LDG.E.U16 R79, desc[UR10][R164.64] ;  /* 0x0000000aa44f0981 */ /* 0x010f62000c1e1500 */
[----:B------:R-:W-:Y:S02]  /*a6a0*/  PRMT R83, RZ, 0x7610, R83 ;  /* 0x00007610ff537816 */ /* 0x000fe40000000053 */
[----:B------:R-:W-:Y:S01]  /*a6b0*/  PRMT R84, RZ, 0x7610, R84 ;  /* 0x00007610ff547816 */ /* 0x000fe20000000054 */
[----:B---3--:R-:W5:Y:S01]  /*a6c0*/  @P0 LDG.E.U16 R80, desc[UR10][R162.64] ;  /* 0x0000000aa2500981 */ /* 0x008f62000c1e1500 */
        /* <DEDUP_REMOVED lines=86> */
[----:B--2---:R-:W5:Y:S04]  /*ac30*/  @P0 LDG.E.U16 R54, desc[UR10][R104.64] ;  /* 0x0000000a68360981 */ /* 0x004f68000c1e1500 */
[----:B------:R-:W5:Y:S01]  /*ac40*/  @P0 LDG.E.U16 R30, desc[UR10][R222.64] ;  /* 0x0000000ade1e0981 */ /* 0x000f62000c1e1500 */
[----:B------:R-:W2:Y:S01]  /*ac50*/  S2R R197, SR_CTAID.X ;  /* 0x0000000000c57919 */ /* 0x000ea20000002500 */
[----:B------:R-:W-:Y:S01]  /*ac60*/  FMUL R4, R4, UR8 ;  /* 0x0000000804047c20 */ /* 0x000fe20008400000 */
[----:B------:R-:W-:Y:S01]  /*ac70*/  FMUL R98, R5, UR8 ;  /* 0x0000000805627c20 */ /* 0x000fe20008400000 */
[----:B------:R-:W-:-:S02]  /*ac80*/  ISETP.GT.AND P5, PT, R218, RZ, PT ;  /* 0x000000ffda00720c */ /* 0x000fc40003fa4270 */
[C---:B------:R-:W-:Y:S01]  /*ac90*/  ISETP.GT.AND P2, PT, R218.reuse, 0x1, PT ;  /* 0x00000001da00780c */ /* 0x040fe20003f44270 */
[----:B------:R-:W-:Y:S01]  /*aca0*/  FMUL R5, R7, UR8 ;  /* 0x0000000807057c20 */ /* 0x000fe20008400000 */
[----:B------:R-:W-:Y:S02]  /*acb0*/  ISETP.GT.AND P3, PT, R218, 0x2, PT ;  /* 0x00000002da00780c */ /* 0x000fe40003f64270 */
[----:B------:R-:W-:Y:S02]  /*acc0*/  FSEL R98, R98, -INF , P5 ;  /* 0xff80000062627808 */ /* 0x000fe40002800000 */
[----:B------:R-:W-:Y:S01]  /*acd0*/  FSEL R97, R97, -INF , P2 ;  /* 0xff80000061617808 */ /* 0x000fe20001000000 */
[----:B------:R-:W-:Y:S01]  /*ace0*/  FMUL R7, R11, UR8 ;  /* 0x000000080b077c20 */ /* 0x000fe20008400000 */
[C---:B------:R-:W-:Y:S01]  /*acf0*/  ISETP.GT.AND P2, PT, R218.reuse, 0x5, PT ;  /* 0x00000005da00780c */ /* 0x040fe20003f44270 */
[----:B------:R-:W-:Y:S01]  /*ad00*/  FMUL R11, R19, UR8 ;  /* 0x00000008130b7c20 */ /* 0x000fe20008400000 */
[----:B------:R-:W-:-:S02]  /*ad10*/  ISETP.GT.AND P5, PT, R218, 0x4, PT ;  /* 0x00000004da00780c */ /* 0x000fc40003fa4270 */
[----:B------:R-:W-:Y:S02]  /*ad20*/  FSEL R5, R5, -INF , P3 ;  /* 0xff80000005057808 */ /* 0x000fe40001800000 */
[----:B--2---:R-:W-:-:S04]  /*ad30*/  SHF.L.U32 R197, R197, 0x7, RZ ;  /* 0x00000007c5c57819 */ /* 0x004fc800000006ff */
[----:B------:R-:W-:-:S04]  /*ad40*/  ISETP.GT.AND P4, PT, R197, -0x1, PT ;  /* 0xffffffffc500780c */ /* 0x000fc80003f84270 */
[----:B------:R-:W-:Y:S02]  /*ad50*/  FSEL R4, R4, -INF , P4 ;  /* 0xff80000004047808 */ /* 0x000fe40002000000 */
[----:B------:R-:W-:Y:S02]  /*ad60*/  ISETP.GT.AND P4, PT, R218, 0x3, PT ;  /* 0x00000003da00780c */ /* 0x000fe40003f84270 */
[----:B------:R-:W-:Y:S02]  /*ad70*/  FMNMX3 R19, R4, R98, R97, !PT ;  /* 0x0000006204137276 */ /* 0x000fe40007800061 */
[----:B------:R-:W-:Y:S02]  /*ad80*/  FSEL R96, R96, -INF , P4 ;  /* 0xff80000060607808 */ /* 0x000fe40002000000 */
[----:B------:R-:W-:Y:S02]  /*ad90*/  FSEL R95, R95, -INF , P2 ;  /* 0xff8000005f5f7808 */ /* 0x000fe40001000000 */
[----:B------:R-:W-:-:S02]  /*ada0*/  ISETP.GT.AND P2, PT, R218, 0x9, PT ;  /* 0x00000009da00780c */ /* 0x000fc40003f44270 */
[C---:B------:R-:W-:Y:S02]  /*adb0*/  ISETP.GT.AND P3, PT, R218.reuse, 0x6, PT ;  /* 0x00000006da00780c */ /* 0x040fe40003f64270 */
[----:B------:R-:W-:Y:S02]  /*adc0*/  ISETP.GT.AND P4, PT, R218, 0x7, PT ;  /* 0x00000007da00780c */ /* 0x000fe40003f84270 */
[----:B------:R-:W-:Y:S02]  /*add0*/  FSEL R6, R6, -INF , P5 ;  /* 0xff80000006067808 */ /* 0x000fe40002800000 */
[----:B------:R-:W-:Y:S02]  /*ade0*/  FMNMX3 R19, R19, R5, R96, !PT ;  /* 0x0000000513137276 */ /* 0x000fe40007800060 */
[----:B------:R-:W-:Y:S02]  /*adf0*/  FSEL R93, R93, -INF , P2 ;  /* 0xff8000005d5d7808 */ /* 0x000fe40001000000 */
[----:B------:R-:W-:-:S02]  /*ae00*/  ISETP.GT.AND P2, PT, R218, 0xd, PT ;  /* 0x0000000dda00780c */ /* 0x000fc40003f44270 */
[----:B------:R-:W-:Y:S02]  /*ae10*/  ISETP.GT.AND P5, PT, R218, 0x8, PT ;  /* 0x00000008da00780c */ /* 0x000fe40003fa4270 */
[----:B------:R-:W-:Y:S02]  /*ae20*/  FSEL R7, R7, -INF , P3 ;  /* 0xff80000007077808 */ /* 0x000fe40001800000 */
[----:B------:R-:W-:Y:S02]  /*ae30*/  FSEL R94, R94, -INF , P4 ;  /* 0xff8000005e5e7808 */ /* 0x000fe40002000000 */
[----:B------:R-:W-:Y:S02]  /*ae40*/  FMNMX3 R99, R19, R6, R95, !PT ;  /* 0x0000000613637276 */ /* 0x000fe4000780005f */
[----:B------:R-:W-:Y:S02]  /*ae50*/  FSEL R19, R2, -INF , P2 ;  /* 0xff80000002137808 */ /* 0x000fe40001000000 */
[----:B------:R-:W-:-:S02]  /*ae60*/  ISETP.GT.AND P3, PT, R218, 0xa, PT ;  /* 0x0000000ada00780c */ /* 0x000fc40003f64270 */
[----:B------:R-:W-:Y:S02]  /*ae70*/  ISETP.GT.AND P4, PT, R218, 0xb, PT ;  /* 0x0000000bda00780c */ /* 0x000fe40003f84270 */
[----:B------:R-:W-:Y:S02]  /*ae80*/  FSEL R8, R8, -INF , P5 ;  /* 0xff80000008087808 */ /* 0x000fe40002800000 */
[----:B------:R-:W-:Y:S02]  /*ae90*/  FMNMX3 R2, R99, R7, R94, !PT ;  /* 0x0000000763027276 */ /* 0x000fe4000780005e */
[----:B------:R-:W-:Y:S02]  /*aea0*/  ISETP.GT.AND P5, PT, R218, 0xc, PT ;  /* 0x0000000cda00780c */ /* 0x000fe40003fa4270 */
[----:B------:R-:W-:Y:S02]  /*aeb0*/  FSEL R9, R9, -INF , P3 ;  /* 0xff80000009097808 */ /* 0x000fe40001800000 */
[----:B------:R-:W-:-:S02]  /*aec0*/  FSEL R92, R92, -INF , P4 ;  /* 0xff8000005c5c7808 */ /* 0x000fc40002000000 */
[----:B------:R-:W-:Y:S02]  /*aed0*/  FMNMX3 R2, R2, R8, R93, !PT ;  /* 0x0000000802027276 */ /* 0x000fe4000780005d */
[C---:B------:R-:W-:Y:S02]  /*aee0*/  ISETP.GT.AND P3, PT, R218.reuse, 0xe, PT ;  /* 0x0000000eda00780c */ /* 0x040fe40003f64270 */
[----:B------:R-:W-:Y:S02]  /*aef0*/  ISETP.GT.AND P4, PT, R218, 0xf, PT ;  /* 0x0000000fda00780c */ /* 0x000fe40003f84270 */
[----:B------:R-:W-:Y:S02]  /*af00*/  FSEL R10, R10, -INF , P5 ;  /* 0xff8000000a0a7808 */ /* 0x000fe40002800000 */
[----:B------:R-:W-:Y:S02]  /*af10*/  FMNMX3 R2, R2, R9, R92, !PT ;  /* 0x0000000902027276 */ /* 0x000fe4000780005c */
[----:B------:R-:W-:-:S02]  /*af20*/  ISETP.GT.AND P5, PT, R218, 0x10, PT ;  /* 0x00000010da00780c */ /* 0x000fc40003fa4270 */
[----:B------:R-:W-:Y:S02]  /*af30*/  ISETP.GT.AND P2, PT, R218, 0x11, PT ;  /* 0x00000011da00780c */ /* 0x000fe40003f44270 */
[----:B------:R-:W-:Y:S02]  /*af40*/  FSEL R11, R11, -INF , P3 ;  /* 0xff8000000b0b7808 */ /* 0x000fe40001800000 */
[----:B------:R-:W-:Y:S02]  /*af50*/  FSEL R18, R18, -INF , P4 ;  /* 0xff80000012127808 */ /* 0x000fe40002000000 */
[----:B------:R-:W-:Y:S02]  /*af60*/  FMNMX3 R2, R2, R10, R19, !PT ;  /* 0x0000000a02027276 */ /* 0x000fe40007800013 */
[C---:B------:R-:W-:Y:S02]  /*af70*/  ISETP.GT.AND P3, PT, R218.reuse, 0x12, PT ;  /* 0x00000012da00780c */ /* 0x040fe40003f64270 */
[----:B------:R-:W-:-:S02]  /*af80*/  ISETP.GT.AND P4, PT, R218, 0x13, PT ;  /* 0x00000013da00780c */ /* 0x000fc40003f84270 */
[----:B------:R-:W-:Y:S02]  /*af90*/  FSEL R12, R12, -INF , P5 ;  /* 0xff8000000c0c7808 */ /* 0x000fe40002800000 */
[----:B------:R-:W-:Y:S02]  /*afa0*/  FSEL R17, R17, -INF , P2 ;  /* 0xff80000011117808 */ /* 0x000fe40001000000 */
[----:B------:R-:W-:Y:S02]  /*afb0*/  FMNMX3 R2, R2, R11, R18, !PT ;  /* 0x0000000b02027276 */ /* 0x000fe40007800012 */
[C---:B------:R-:W-:Y:S02]  /*afc0*/  ISETP.GT.AND P5, PT, R218.reuse, 0x14, PT ;  /* 0x00000014da00780c */ /* 0x040fe40003fa4270 */
[----:B------:R-:W-:Y:S02]  /*afd0*/  ISETP.GT.AND P2, PT, R218, 0x15, PT ;  /* 0x00000015da00780c */ /* 0x000fe40003f44270 */
[----:B------:R-:W-:-:S02]  /*afe0*/  FSEL R13, R13, -INF , P3 ;  /* 0xff8000000d0d7808 */ /* 0x000fc40001800000 */
[----:B------:R-:W-:Y:S02]  /*aff0*/  FSEL R16, R16, -INF , P4 ;  /* 0xff80000010107808 */ /* 0x000fe40002000000 */
[----:B------:R-:W-:Y:S02]  /*b000*/  FMNMX3 R2, R2, R12, R17, !PT ;  /* 0x0000000c02027276 */ /* 0x000fe40007800011 */
[C---:B------:R-:W-:Y:S02]  /*b010*/  ISETP.GT.AND P3, PT, R218.reuse, 0x16, PT ;  /* 0x00000016da00780c */ /* 0x040fe40003f64270 */
[----:B------:R-:W-:Y:S02]  /*b020*/  ISETP.GT.AND P4, PT, R218, 0x17, PT ;  /* 0x00000017da00780c */ /* 0x000fe40003f84270 */
[----:B------:R-:W-:Y:S02]  /*b030*/  FSEL R14, R14, -INF , P5 ;  /* 0xff8000000e0e7808 */ /* 0x000fe40002800000 */
[----:B------:R-:W-:-:S02]  /*b040*/  FSEL R15, R15, -INF , P2 ;  /* 0xff8000000f0f7808 */ /* 0x000fc40001000000 */
[----:B------:R-:W-:Y:S02]  /*b050*/  FMNMX3 R2, R2, R13, R16, !PT ;  /* 0x0000000d02027276 */ /* 0x000fe40007800010 */
[C---:B------:R-:W-:Y:S02]  /*b060*/  ISETP.GT.AND P5, PT, R218.reuse, 0x18, PT ;  /* 0x00000018da00780c */ /* 0x040fe40003fa4270 */
[----:B------:R-:W-:Y:S02]  /*b070*/  ISETP.GT.AND P2, PT, R218, 0x19, PT ;  /* 0x00000019da00780c */ /* 0x000fe40003f44270 */
[----:B------:R-:W-:Y:S02]  /*b080*/  FSEL R63, R63, -INF , P3 ;  /* 0xff8000003f3f7808 */ /* 0x000fe40001800000 */
[----:B------:R-:W-:Y:S02]  /*b090*/  FSEL R26, R26, -INF , P4 ;  /* 0xff8000001a1a7808 */ /* 0x000fe40002000000 */
[----:B------:R-:W-:-:S02]  /*b0a0*/  FMNMX3 R2, R2, R14, R15, !PT ;  /* 0x0000000e02027276 */ /* 0x000fc4000780000f */
[C---:B------:R-:W-:Y:S02]  /*b0b0*/  ISETP.GT.AND P3, PT, R218.reuse, 0x1a, PT ;  /* 0x0000001ada00780c */ /* 0x040fe40003f64270 */
[----:B------:R-:W-:Y:S02]  /*b0c0*/  ISETP.GT.AND P4, PT, R218, 0x1b, PT ;  /* 0x0000001bda00780c */ /* 0x000fe40003f84270 */
[----:B------:R-:W-:Y:S02]  /*b0d0*/  FSEL R24, R24, -INF , P5 ;  /* 0xff80000018187808 */ /* 0x000fe40002800000 */
[----:B------:R-:W-:Y:S02]  /*b0e0*/  FSEL R25, R25, -INF , P2 ;  /* 0xff80000019197808 */ /* 0x000fe40001000000 */
[----:B------:R-:W-:Y:S02]  /*b0f0*/  FMNMX3 R2, R2, R63, R26, !PT ;  /* 0x0000003f02027276 */ /* 0x000fe4000780001a */
[----:B------:R-:W-:-:S02]  /*b100*/  ISETP.GT.AND P5, PT, R218, 0x1c, PT ;  /* 0x0000001cda00780c */ /* 0x000fc40003fa4270 */
[----:B------:R-:W-:Y:S02]  /*b110*/  ISETP.GT.AND P2, PT, R218, 0x1d, PT ;  /* 0x0000001dda00780c */ /* 0x000fe40003f44270 */
[----:B------:R-:W-:Y:S02]  /*b120*/  FSEL R20, R20, -INF , P3 ;  /* 0xff80000014147808 */ /* 0x000fe40001800000 */
[----:B------:R-:W-:Y:S02]  /*b130*/  FSEL R21, R21, -INF , P4 ;  /* 0xff80000015157808 */ /* 0x000fe40002000000 */
[----:B------:R-:W-:Y:S02]  /*b140*/  FMNMX3 R2, R2, R24, R25, !PT ;  /* 0x0000001802027276 */ /* 0x000fe40007800019 */
[----:B------:R-:W-:Y:S02]  /*b150*/  ISETP.GT.AND P3, PT, R218, 0x1e, PT ;  /* 0x0000001eda00780c */ /* 0x000fe40003f64270 */
[----:B------:R-:W-:-:S02]  /*b160*/  FSEL R22, R22, -INF , P5 ;  /* 0xff80000016167808 */ /* 0x000fc40002800000 */
[----:B------:R-:W-:Y:S02]  /*b170*/  FSEL R23, R23, -INF , P2 ;  /* 0xff80000017177808 */ /* 0x000fe40001000000 */
[----:B------:R-:W-:Y:S02]  /*b180*/  FMNMX3 R2, R2, R20, R21, !PT ;  /* 0x0000001402027276 */ /* 0x000fe40007800015 */
[----:B------:R-:W-:Y:S02]  /*b190*/  FSEL R3, R3, -INF , P3 ;  /* 0xff80000003037808 */ /* 0x000fe40001800000 */
[----:B------:R-:W-:-:S04]  /*b1a0*/  FMNMX3 R2, R2, R22, R23, !PT ;  /* 0x0000001602027276 */ /* 0x000fc80007800017 */
[----:B------:R-:W-:-:S05]  /*b1b0*/  FMNMX3 R2, R2, -INF , R3, !PT ;  /* 0xff80000002027876 */ /* 0x000fca0007800003 */
[--C-:B------:R-:W-:Y:S01]  /*b1c0*/  FADD R98, R98, -R2.reuse ;  /* 0x8000000262627221 */ /* 0x100fe20000000000 */
[----:B------:R-:W-:-:S03]  /*b1d0*/  FADD R99, R97, -R2 ;  /* 0x8000000261637221 */ /* 0x000fc60000000000 */
[----:B------:R-:W-:Y:S01]  /*b1e0*/  FMUL R98, R98, 1.4426950216293334961 ;  /* 0x3fb8aa3b62627820 */ /* 0x000fe20000400000 */
[----:B------:R-:W-:-:S03]  /*b1f0*/  FMUL R99, R99, 1.4426950216293334961 ;  /* 0x3fb8aa3b63637820 */ /* 0x000fc60000400000 */
[----:B------:R2:W-:Y:S02]  /*b200*/  MUFU.EX2 R97, R98 ;  /* 0x0000006200617308 */ /* 0x0005e40000000800 */
[----:B--2---:R-:W-:-:S06]  /*b210*/  FADD R98, R5, -R2 ;  /* 0x8000000205627221 */ /* 0x004fcc0000000000 */
[----:B------:R2:W-:Y:S01]  /*b220*/  MUFU.EX2 R5, R99 ;  /* 0x0000006300057308 */ /* 0x0005e20000000800 */
[----:B------:R-:W-:Y:S01]  /*b230*/  FMUL R98, R98, 1.4426950216293334961 ;  /* 0x3fb8aa3b62627820 */ /* 0x000fe20000400000 */
        /* <DEDUP_REMOVED lines=36> */
[--C-:B------:R-:W-:Y:S01]  /*b480*/  FADD R4, R4, -R2.reuse ;  /* 0x8000000204047221 */ /* 0x100fe20000000000 */
[----:B--2---:R-:W-:-:S05]  /*b490*/  FADD R99, R18, -R2 ;  /* 0x8000000212637221 */ /* 0x004fca0000000000 */
[----:B------:R2:W-:Y:S01]  /*b4a0*/  MUFU.EX2 R18, R98 ;  /* 0x0000006200127308 */ /* 0x0005e20000000800 */
[----:B------:R-:W-:Y:S01]  /*b4b0*/  FMUL R99, R99, 1.4426950216293334961 ;  /* 0x3fb8aa3b63637820 */ /* 0x000fe20000400000 */
[----:B------:R-:W-:Y:S01]  /*b4c0*/  FMUL R4, R4, 1.4426950216293334961 ;  /* 0x3fb8aa3b04047820 */ /* 0x000fe20000400000 */
[----:B--2---:R-:W-:-:S05]  /*b4d0*/  FADD R98, R12, -R2 ;  /* 0x800000020c627221 */ /* 0x004fca0000000000 */
[----:B------:R2:W-:Y:S01]  /*b4e0*/  MUFU.EX2 R12, R99 ;  /* 0x00000063000c7308 */ /* 0x0005e20000000800 */
[----:B------:R-:W-:Y:S01]  /*b4f0*/  FMUL R98, R98, 1.4426950216293334961 ;  /* 0x3fb8aa3b62627820 */ /* 0x000fe20000400000 */
[----:B--2---:R-:W-:-:S06]  /*b500*/  FADD R99, R17, -R2 ;  /* 0x8000000211637221 */ /* 0x004fcc0000000000 */
[----:B------:R2:W-:Y:S01]  /*b510*/  MUFU.EX2 R17, R98 ;  /* 0x0000006200117308 */ /* 0x0005e20000000800 */
[----:B------:R-:W-:-:S07]  /*b520*/  FMUL R99, R99, 1.4426950216293334961 ;  /* 0x3fb8aa3b63637820 */ /* 0x000fce0000400000 */
[----:B------:R-:W3:Y:S01]  /*b530*/  MUFU.EX2 R4, R4 ;  /* 0x0000000400047308 */ /* 0x000ee20000000800 */
[----:B--2---:R-:W-:-:S04]  /*b540*/  FADD R98, R13, -R2 ;  /* 0x800000020d627221 */ /* 0x004fc80000000000 */
[----:B------:R-:W-:-:S03]  /*b550*/  FMUL R98, R98, 1.4426950216293334961 ;  /* 0x3fb8aa3b62627820 */ /* 0x000fc60000400000 */
[----:B------:R2:W4:Y:S02]  /*b560*/  MUFU.EX2 R13, R99 ;  /* 0x00000063000d7308 */ /* 0x0005240000000800 */
[----:B--2---:R-:W-:-:S06]  /*b570*/  FADD R99, R16, -R2 ;  /* 0x8000000210637221 */ /* 0x004fcc0000000000 */
[----:B------:R2:W0:Y:S01]  /*b580*/  MUFU.EX2 R16, R98 ;  /* 0x0000006200107308 */ /* 0x0004220000000800 */
[----:B------:R-:W-:Y:S01]  /*b590*/  FMUL R99, R99, 1.4426950216293334961 ;  /* 0x3fb8aa3b63637820 */ /* 0x000fe20000400000 */
[----:B--2---:R-:W-:-:S06]  /*b5a0*/  FADD R98, R14, -R2 ;  /* 0x800000020e627221 */ /* 0x004fcc0000000000 */
[----:B------:R2:W0:Y:S01]  /*b5b0*/  MUFU.EX2 R14, R99 ;  /* 0x00000063000e7308 */ /* 0x0004220000000800 */
[----:B------:R-:W-:Y:S01]  /*b5c0*/  FMUL R98, R98, 1.4426950216293334961 ;  /* 0x3fb8aa3b62627820 */ /* 0x000fe20000400000 */
[----:B--2---:R-:W-:-:S06]  /*b5d0*/  FADD R99, R15, -R2 ;  /* 0x800000020f637221 */ /* 0x004fcc0000000000 */
[----:B------:R3:W2:Y:S02]  /*b5e0*/  MUFU.EX2 R15, R98 ;  /* 0x00000062000f7308 */ /* 0x0006a40000000800 */
[----:B---3--:R-:W-:-:S04]  /*b5f0*/  FADD R98, R4, R97 ;  /* 0x0000006104627221 */ /* 0x008fc80000000000 */
[----:B------:R-:W-:-:S04]  /*b600*/  FADD R98, R5, R98 ;  /* 0x0000006205627221 */ /* 0x000fc80000000000 */
[----:B------:R-:W-:-:S04]  /*b610*/  FADD R98, R96, R98 ;  /* 0x0000006260627221 */ /* 0x000fc80000000000 */
[----:B------:R-:W-:Y:S01]  /*b620*/  FADD R98, R6, R98 ;  /* 0x0000006206627221 */ /* 0x000fe20000000000 */
[----:B------:R-:W-:-:S03]  /*b630*/  PRMT R87, RZ, 0x7610, R87 ;  /* 0x00007610ff577816 */ /* 0x000fc60000000057 */
[----:B------:R-:W-:Y:S01]  /*b640*/  FADD R98, R95, R98 ;  /* 0x000000625f627221 */ /* 0x000fe20000000000 */
[----:B------:R-:W-:Y:S02]  /*b650*/  FMUL R99, R99, 1.4426950216293334961 ;  /* 0x3fb8aa3b63637820 */ /* 0x000fe40000400000 */
[----:B------:R3:W5:Y:S01]  /*b660*/  @P0 LDG.E.U16 R87, desc[UR10][R100.64] ;  /* 0x0000000a64570981 */ /* 0x000762000c1e1500 */
[----:B------:R-:W-:-:S04]  /*b670*/  FADD R98, R7, R98 ;  /* 0x0000006207627221 */ /* 0x000fc80000000000 */
[----:B------:R-:W-:Y:S01]  /*b680*/  FADD R98, R94, R98 ;  /* 0x000000625e627221 */ /* 0x000fe20000000000 */
[----:B---3--:R-:W-:-:S03]  /*b690*/  FADD R100, R63, -R2 ;  /* 0x800000023f647221 */ /* 0x008fc60000000000 */
[----:B------:R-:W-:Y:S01]  /*b6a0*/  FADD R98, R8, R98 ;  /* 0x0000006208627221 */ /* 0x000fe20000000000 */
[----:B------:R3:W-:Y:S01]  /*b6b0*/  MUFU.EX2 R63, R99 ;  /* 0x00000063003f7308 */ /* 0x0007e20000000800 */
[----:B------:R-:W-:Y:S02]  /*b6c0*/  FMUL R100, R100, 1.4426950216293334961 ;  /* 0x3fb8aa3b64647820 */ /* 0x000fe40000400000 */
[----:B------:R-:W-:Y:S01]  /*b6d0*/  FADD R98, R93, R98 ;  /* 0x000000625d627221 */ /* 0x000fe20000000000 */
[----:B---3--:R-:W-:-:S04]  /*b6e0*/  FADD R99, R26, -R2 ;  /* 0x800000021a637221 */ /* 0x008fc80000000000 */
[----:B------:R3:W0:Y:S01]  /*b6f0*/  MUFU.EX2 R26, R100 ;  /* 0x00000064001a7308 */ /* 0x0006220000000800 */
[----:B------:R-:W-:Y:S01]  /*b700*/  FMUL R99, R99, 1.4426950216293334961 ;  /* 0x3fb8aa3b63637820 */ /* 0x000fe20000400000 */
[----:B------:R-:W-:Y:S01]  /*b710*/  FADD R98, R9, R98 ;  /* 0x0000006209627221 */ /* 0x000fe20000000000 */
[----:B---3--:R-:W-:-:S05]  /*b720*/  FADD R100, R24, -R2 ;  /* 0x8000000218647221 */ /* 0x008fca0000000000 */
[----:B------:R3:W-:Y:S01]  /*b730*/  MUFU.EX2 R24, R99 ;  /* 0x0000006300187308 */ /* 0x0007e20000000800 */
[----:B------:R-:W-:Y:S01]  /*b740*/  FMUL R100, R100, 1.4426950216293334961 ;  /* 0x3fb8aa3b64647820 */ /* 0x000fe20000400000 */
[----:B------:R-:W-:Y:S01]  /*b750*/  FADD R98, R92, R98 ;  /* 0x000000625c627221 */ /* 0x000fe20000000000 */
[----:B---3--:R-:W-:-:S05]  /*b760*/  FADD R99, R25, -R2 ;  /* 0x8000000219637221 */ /* 0x008fca0000000000 */
[----:B------:R3:W0:Y:S01]  /*b770*/  MUFU.EX2 R25, R100 ;  /* 0x0000006400197308 */ /* 0x0006220000000800 */
[----:B------:R-:W-:Y:S01]  /*b780*/  FADD R98, R10, R98 ;  /* 0x000000620a627221 */ /* 0x000fe20000000000 */
[----:B------:R-:W-:Y:S01]  /*b790*/  FMUL R99, R99, 1.4426950216293334961 ;  /* 0x3fb8aa3b63637820 */ /* 0x000fe20000400000 */
[----:B---3--:R-:W-:Y:S02]  /*b7a0*/  FADD R100, R20, -R2 ;  /* 0x8000000214647221 */ /* 0x008fe40000000000 */
[----:B------:R-:W-:-:S03]  /*b7b0*/  FADD R98, R19, R98 ;  /* 0x0000006213627221 */ /* 0x000fc60000000000 */
[----:B------:R3:W-:Y:S01]  /*b7c0*/  MUFU.EX2 R20, R99 ;  /* 0x0000006300147308 */ /* 0x0007e20000000800 */
[----:B------:R-:W-:Y:S01]  /*b7d0*/  FMUL R100, R100, 1.4426950216293334961 ;  /* 0x3fb8aa3b64647820 */ /* 0x000fe20000400000 */
[----:B------:R-:W-:Y:S01]  /*b7e0*/  FADD R98, R11, R98 ;  /* 0x000000620b627221 */ /* 0x000fe20000000000 */
[----:B---3--:R-:W-:-:S05]  /*b7f0*/  FADD R99, R21, -R2 ;  /* 0x8000000215637221 */ /* 0x008fca0000000000 */
[----:B------:R3:W0:Y:S01]  /*b800*/  MUFU.EX2 R21, R100 ;  /* 0x0000006400157308 */ /* 0x0006220000000800 */
[----:B------:R-:W-:Y:S01]  /*b810*/  FMUL R99, R99, 1.4426950216293334961 ;  /* 0x3fb8aa3b63637820 */ /* 0x000fe20000400000 */
[----:B------:R-:W-:Y:S01]  /*b820*/  ISETP.NE.U32.AND P2, PT, R0, RZ, PT ;  /* 0x000000ff0000720c */ /* 0x000fe20003f45070 */
[----:B------:R-:W-:Y:S01]  /*b830*/  FADD R0, R18, R98 ;  /* 0x0000006212007221 */ /* 0x000fe20000000000 */
[--C-:B---3--:R-:W-:Y:S01]  /*b840*/  FADD R100, R22, -R2.reuse ;  /* 0x8000000216647221 */ /* 0x108fe20000000000 */
[----:B------:R-:W-:-:S03]  /*b850*/  FADD R98, R3, -R2 ;  /* 0x8000000203627221 */ /* 0x000fc60000000000 */
[----:B------:R3:W-:Y:S01]  /*b860*/  MUFU.EX2 R22, R99 ;  /* 0x0000006300167308 */ /* 0x0007e20000000800 */
[----:B------:R-:W-:Y:S01]  /*b870*/  FMUL R100, R100, 1.4426950216293334961 ;  /* 0x3fb8aa3b64647820 */ /* 0x000fe20000400000 */
[----:B------:R-:W-:Y:S01]  /*b880*/  FADD R0, R12, R0 ;  /* 0x000000000c007221 */ /* 0x000fe20000000000 */
[----:B------:R-:W-:Y:S01]  /*b890*/  FMUL R98, R98, 1.4426950216293334961 ;  /* 0x3fb8aa3b62627820 */ /* 0x000fe20000400000 */
[----:B---3--:R-:W-:-:S04]  /*b8a0*/  FADD R99, R23, -R2 ;  /* 0x8000000217637221 */ /* 0x008fc80000000000 */
[----:B------:R3:W0:Y:S01]  /*b8b0*/  MUFU.EX2 R23, R100 ;  /* 0x0000006400177308 */ /* 0x0006220000000800 */
[----:B------:R-:W-:Y:S01]  /*b8c0*/  FADD R0, R17, R0 ;  /* 0x0000000011007221 */ /* 0x000fe20000000000 */
[----:B---3--:R-:W-:-:S06]  /*b8d0*/  FMUL R100, R99, 1.4426950216293334961 ;  /* 0x3fb8aa3b63647820 */ /* 0x008fcc0000400000 */
[----:B------:R-:W-:Y:S01]  /*b8e0*/  MUFU.EX2 R196, R98 ;  /* 0x0000006200c47308 */ /* 0x000fe20000000800 */
[----:B----4-:R-:W-:-:S07]  /*b8f0*/  FADD R0, R13, R0 ;  /* 0x000000000d007221 */ /* 0x010fce0000000000 */
[----:B------:R-:W3:Y:S01]  /*b900*/  MUFU.EX2 R3, R100 ;  /* 0x0000006400037308 */ /* 0x000ee20000000800 */
[----:B0-----:R-:W-:Y:S01]  /*b910*/  FADD R0, R16, R0 ;  /* 0x0000000010007221 */ /* 0x001fe20000000000 */
[----:B------:R-:W-:-:S03]  /*b920*/  SEL R99, RZ, 0x90, !P2 ;  /* 0x00000090ff637807 */ /* 0x000fc60005000000 */
[----:B------:R-:W-:Y:S01]  /*b930*/  FADD R0, R14, R0 ;  /* 0x000000000e007221 */ /* 0x000fe20000000000 */
[----:B------:R-:W-:Y:S02]  /*b940*/  F2FP.BF16.F32.PACK_AB R10, R19, R10 ;  /* 0x0000000a130a723e */ /* 0x000fe400000010ff */
[----:B------:R-:W-:Y:S01]  /*b950*/  F2FP.BF16.F32.PACK_AB R11, R18, R11 ;  /* 0x0000000b120b723e */ /* 0x000fe200000010ff */
[----:B--2---:R-:W-:Y:S01]  /*b960*/  FADD R0, R15, R0 ;  /* 0x000000000f007221 */ /* 0x004fe20000000000 */
[----:B------:R-:W-:Y:S02]  /*b970*/  F2FP.BF16.F32.PACK_AB R12, R17, R12 ;  /* 0x0000000c110c723e */ /* 0x000fe400000010ff */
[----:B------:R-:W-:Y:S02]  /*b980*/  F2FP.BF16.F32.PACK_AB R13, R16, R13 ;  /* 0x0000000d100d723e */ /* 0x000fe400000010ff */
[----:B------:R-:W-:Y:S02]  /*b990*/  F2FP.BF16.F32.PACK_AB R14, R15, R14 ;  /* 0x0000000e0f0e723e */ /* 0x000fe400000010ff */
[----:B------:R-:W-:-:S02]  /*b9a0*/  LOP3.LUT R199, R99, R199, RZ, 0x3c, !PT ;  /* 0x000000c763c77212 */ /* 0x000fc400078e3cff */
[----:B------:R-:W-:Y:S02]  /*b9b0*/  F2FP.BF16.F32.PACK_AB R4, R97, R4 ;  /* 0x000000046104723e */ /* 0x000fe400000010ff */
[----:B------:R-:W-:Y:S02]  /*b9c0*/  F2FP.BF16.F32.PACK_AB R5, R96, R5 ;  /* 0x000000056005723e */ /* 0x000fe400000010ff */
[----:B------:R-:W-:Y:S02]  /*b9d0*/  F2FP.BF16.F32.PACK_AB R6, R95, R6 ;  /* 0x000000065f06723e */ /* 0x000fe400000010ff */
[----:B------:R-:W-:Y:S02]  /*b9e0*/  F2FP.BF16.F32.PACK_AB R7, R94, R7 ;  /* 0x000000075e07723e */ /* 0x000fe400000010ff */
[----:B------:R-:W-:Y:S02]  /*b9f0*/  F2FP.BF16.F32.PACK_AB R8, R93, R8 ;  /* 0x000000085d08723e */ /* 0x000fe400000010ff */
[----:B------:R-:W-:-:S02]  /*ba00*/  F2FP.BF16.F32.PACK_AB R9, R92, R9 ;  /* 0x000000095c09723e */ /* 0x000fc400000010ff */
[----:B------:R-:W-:Y:S02]  /*ba10*/  F2FP.BF16.F32.PACK_AB R15, R26, R63 ;  /* 0x0000003f1a0f723e */ /* 0x000fe400000010ff */
[----:B------:R-:W-:Y:S02]  /*ba20*/  F2FP.BF16.F32.PACK_AB R16, R25, R24 ;  /* 0x000000181910723e */ /* 0x000fe400000010ff */
[----:B------:R-:W-:Y:S02]  /*ba30*/  F2FP.BF16.F32.PACK_AB R17, R21, R20 ;  /* 0x000000141511723e */ /* 0x000fe400000010ff */
[----:B------:R-:W-:Y:S02]  /*ba40*/  F2FP.BF16.F32.PACK_AB R18, R23, R22 ;  /* 0x000000161712723e */ /* 0x000fe400000010ff */
[----:B---3--:R-:W-:Y:S01]  /*ba50*/  F2FP.BF16.F32.PACK_AB R19, R196, R3 ;  /* 0x00000003c413723e */ /* 0x008fe200000010ff */
[----:B-1----:R-:W-:Y:S06]  /*ba60*/  @!P0 BRA `(.L_x_9) ;  /* 0x0000000000048947 */ /* 0x002fec0003800000 */
[----:B------:R0:W-:Y:S02]  /*ba70*/  STTM.x16 tmem[UR6+0x120], R4 ;  /* 0x00012004000079ed */ /* 0x0001e40008240006 */
.L_x_9:
[----:B0-----:R-:W-:Y:S01]  /*ba80*/  LOP3.LUT R4, R199, 0x20, RZ, 0x3c, !PT ;  /* 0x00000020c7047812 */ /* 0x001fe200078e3cff */
[----:B-----5:R-:W-:Y:S01]  /*ba90*/  STS.U16 [R199+UR4+0x10000], R64 ;  /* 0x01000040c7007988 */ /* 0x020fe20008000404 */
[----:B------:R-:W-:Y:S01]  /*baa0*/  FADD R63, R63, R0 ;  /* 0x000000003f3f7221 */ /* 0x000fe20000000000 */
[----:B------:R-:W-:Y:S02]  /*bab0*/  FADD R0, -R2, -INF ;  /* 0xff80000002007421 */ /* 0x000fe40000000100 */
[----:B------:R-:W-:Y:S01]  /*bac0*/  STS.U16 [R199+UR4+0x10200], R65 ;  /* 0x01020041c7007988 */ /* 0x000fe20008000404 */
[----:B------:R-:W-:Y:S01]  /*bad0*/  FADD R63, R26, R63 ;  /* 0x0000003f1a3f7221 */ /* 0x000fe20000000000 */
[----:B------:R-:W-:Y:S02]  /*bae0*/  FMUL R0, R0, 1.4426950216293334961 ;  /* 0x3fb8aa3b00007820 */ /* 0x000fe40000400000 */
[----:B------:R-:W-:Y:S01]  /*baf0*/  STS.U16 [R199+UR4+0x10400], R66 ;  /* 0x01040042c7007988 */ /* 0x000fe20008000404 */
[----:B------:R-:W-:-:S03]  /*bb00*/  FADD R63, R24, R63 ;  /* 0x0000003f183f7221 */ /* 0x000fc60000000000 */
[----:B------:R-:W-:Y:S01]  /*bb10*/  STS.U16 [R199+UR4+0x10600], R67 ;  /* 0x01060043c7007988 */ /* 0x000fe20008000404 */
[----:B------:R-:W-:Y:S01]  /*bb20*/  FADD R63, R25, R63 ;  /* 0x0000003f193f7221 */ /* 0x000fe20000000000 */
[----:B------:R-:W0:Y:S02]  /*bb30*/  MUFU.EX2 R0, R0 ;  /* 0x0000000000007308 */ /* 0x000e240000000800 */
[----:B------:R-:W-:Y:S01]  /*bb40*/  STS.U16 [R199+UR4+0x10800], R68 ;  /* 0x01080044c7007988 */ /* 0x000fe20008000404 */
[----:B------:R-:W-:-:S03]  /*bb50*/  FADD R63, R20, R63 ;  /* 0x0000003f143f7221 */ /* 0x000fc60000000000 */
        /* <DEDUP_REMOVED lines=63> */
[----:B------:R-:W3:Y:S02]  /*bf50*/  FENCE.VIEW.ASYNC.T ;  /* 0x00000000000073c6 */ /* 0x000ee40000000200 */
[----:B---3--:R-:W-:Y:S06]  /*bf60*/  BAR.SYNC.DEFER_BLOCKING 0x0 ;  /* 0x0000000000007b1d */ /* 0x008fec0000010000 */
[----:B-1----:R-:W0:Y:S01]  /*bf70*/  LDTM.x64 R68, tmem[UR6] ;  /* 0x00000006004479ee */ /* 0x002e220008340000 */
[----:B--2---:R-:W-:Y:S01]  /*bf80*/  LDTM.x64 R4, tmem[UR6+0x40] ;  /* 0x00004006000479ee */ /* 0x004fe20008340000 */
[----:B------:R-:W1:Y:S01]  /*bf90*/  LDTM.x64 R132, tmem[UR6+0x80] ;  /* 0x00008006008479ee */ /* 0x000e620008340000 */
[C---:B0-----:R-:W-:Y:S01]  /*bfa0*/  FMUL R68, R0.reuse, R68 ;  /* 0x0000004400447220 */ /* 0x041fe20000400000 */
[C---:B------:R-:W-:Y:S01]  /*bfb0*/  FMUL R69, R0.reuse, R69 ;  /* 0x0000004500457220 */ /* 0x040fe20000400000 */
[----:B-1----:R-:W-:Y:S01]  /*bfc0*/  STL.64 [R1], R132 ;  /* 0x0000008401007387 */ /* 0x002fe20000100a00 */
[C---:B------:R-:W-:Y:S01]  /*bfd0*/  FMUL R70, R0.reuse, R70 ;  /* 0x0000004600467220 */ /* 0x040fe20000400000 */
[C---:B------:R-:W-:Y:S01]  /*bfe0*/  FMUL R71, R0.reuse, R71 ;  /* 0x0000004700477220 */ /* 0x040fe20000400000 */
[C---:B------:R-:W-:Y:S01]  /*bff0*/  FMUL R72, R0.reuse, R72 ;  /* 0x0000004800487220 */ /* 0x040fe20000400000 */
[----:B------:R-:W-:Y:S01]  /*c000*/  STL.64 [R1+0x8], R134 ;  /* 0x0000088601007387 */ /* 0x000fe20000100a00 */
        /* <DEDUP_REMOVED lines=119> */
[----:B------:R0:W-:Y:S01]  /*c780*/  STL.64 [R1+0xf8], R194 ;  /* 0x0000f8c201007387 */ /* 0x0001e20000100a00 */
[C---:B------:R-:W-:Y:S01]  /*c790*/  FMUL R35, R0.reuse, R35 ;  /* 0x0000002300237220 */ /* 0x040fe20000400000 */
        /* <DEDUP_REMOVED lines=10> */
[----:B0-----:R-:W0:Y:S01]  /*c840*/  LDTM.x64 R132, tmem[UR6+0xc0] ;  /* 0x0000c006008479ee */ /* 0x001e220008340000 */
[----:B------:R-:W-:Y:S01]  /*c850*/  NOP ;  /* 0x0000000000007918 */ /* 0x000fe20000000000 */
        /* <DEDUP_REMOVED lines=21> */
[----:B------:R-:W-:Y:S01]  /*c9b0*/  FMUL R67, R0, R67 ;  /* 0x0000004300437220 */ /* 0x000fe20000400000 */
[----:B0-----:R-:W-:Y:S06]  /*c9c0*/  @!P0 BRA `(.L_x_10) ;  /* 0x0000000000088947 */ /* 0x001fec0003800000 */
[----:B------:R0:W-:Y:S01]  /*c9d0*/  STTM.x64 tmem[UR6], R68 ;  /* 0x00000044000079ed */ /* 0x0001e20008340006 */
[----:B------:R0:W-:Y:S02]  /*c9e0*/  STTM.x64 tmem[UR6+0x40], R4 ;  /* 0x00004004000079ed */ /* 0x0001e40008340006 */
.L_x_10:
[----:B0-----:R-:W2:Y:S04]  /*c9f0*/  LDL.LU R66, [R1+0x4] ;  /* 0x0000040001427983 */ /* 0x001ea80000300800 */
[----:B------:R-:W3:Y:S04]  /*ca00*/  LDL.LU R65, [R1+0x8] ;  /* 0x0000080001417983 */ /* 0x000ee80000300800 */
[----:B------:R-:W4:Y:S04]  /*ca10*/  LDL.LU R64, [R1+0xc] ;  /* 0x00000c0001407983 */ /* 0x000f280000300800 */
[----:B------:R-:W5:Y:S04]  /*ca20*/  LDL.LU R63, [R1+0x10] ;  /* 0x00001000013f7983 */ /* 0x000f680000300800 */
        /* <DEDUP_REMOVED lines=10> */
[----:B------:R-:W5:Y:S04]  /*cad0*/  LDL.LU R67, [R1] ;  /* 0x0000000001437983 */ /* 0x000f680000300800 */
        /* <DEDUP_REMOVED lines=48> */
[----:B------:R-:W5:Y:S01]  /*cde0*/  LDL.LU R4, [R1+0xfc] ;  /* 0x0000fc0001047983 */ /* 0x000f620000300800 */
[C---:B--2---:R-:W-:Y:S01]  /*cdf0*/  FMUL R69, R0.reuse, R66 ;  /* 0x0000004200457220 */ /* 0x044fe20000400000 */
[C---:B------:R-:W-:Y:S01]  /*ce00*/  FMUL R66, R0.reuse, R194 ;  /* 0x000000c200427220 */ /* 0x040fe20000400000 */
[C---:B---3--:R-:W-:Y:S01]  /*ce10*/  FMUL R70, R0.reuse, R65 ;  /* 0x0000004100467220 */ /* 0x048fe20000400000 */
[C---:B------:R-:W-:Y:S01]  /*ce20*/  FMUL R65, R0.reuse, R193 ;  /* 0x000000c100417220 */ /* 0x040fe20000400000 */
[C---:B----4-:R-:W-:Y:S01]  /*ce30*/  FMUL R71, R0.reuse, R64 ;  /* 0x0000004000477220 */ /* 0x050fe20000400000 */
[C---:B------:R-:W-:Y:S01]  /*ce40*/  FMUL R64, R0.reuse, R192 ;  /* 0x000000c000407220 */ /* 0x040fe20000400000 */
[C---:B-----5:R-:W-:Y:S01]  /*ce50*/  FMUL R72, R0.reuse, R63 ;  /* 0x0000003f00487220 */ /* 0x060fe20000400000 */
        /* <DEDUP_REMOVED lines=121> */
[----:B------:R-:W-:Y:S06]  /*d5f0*/  @!P0 BRA `(.L_x_11) ;  /* 0x00000000000c8947 */ /* 0x000fec0003800000 */
[----:B------:R0:W-:Y:S01]  /*d600*/  STTM.x64 tmem[UR6+0x80], R68 ;  /* 0x00008044000079ed */ /* 0x0001e20008340006 */
[----:B------:R-:W-:Y:S05]  /*d610*/  @!P0 BRA `(.L_x_11) ;  /* 0x0000000000048947 */ /* 0x000fea0003800000 */
[----:B------:R1:W-:Y:S02]  /*d620*/  STTM.x64 tmem[UR6+0xc0], R4 ;  /* 0x0000c004000079ed */ /* 0x0003e40008340006 */
.L_x_11:
[----:B------:R-:W2:Y:S02]  /*d630*/  FENCE.VIEW.ASYNC.T ;  /* 0x00000000000073c6 */ /* 0x000ea40000000200 */
[----:B--2---:R-:W-:Y:S01]  /*d640*/  BAR.SYNC.DEFER_BLOCKING 0x0 ;  /* 0x0000000000007b1d */ /* 0x004fe20000010000 */
[----:B------:R-:W-:Y:S01]  /*d650*/  FADD R3, R196, R3 ;  /* 0x00000003c4037221 */ /* 0x000fe20000000000 */
[----:B------:R-:W-:Y:S02]  /*d660*/  UIADD3 UR70, UPT, UPT, UR4, 0x1c000, URZ ;  /* 0x0001c00004467890 */ /* 0x000fe4000fffe0ff */
[----:B------:R-:W-:Y:S01]  /*d670*/  UIADD3 UR8, UPT, UPT, UR5, 0x120, URZ ;  /* 0x0000012005087890 */ /* 0x000fe2000fffe0ff */
[----:B------:R-:W-:Y:S01]  /*d680*/  FADD R3, R0, R3 ;  /* 0x0000000300037221 */ /* 0x000fe20000000000 */
[----:B------:R-:W2:Y:S01]  /*d690*/  LDCU UR46, c[0x0][0x3c4] ;  /* 0x00007880ff2e77ac */ /* 0x000ea20008000800 */
[----:B------:R-:W-:-:S03]  /*d6a0*/  FSEL R0, R2, -INF , P0 ;  /* 0xff80000002007808 */ /* 0x000fc60000000000 */
[----:B------:R-:W-:Y:S01]  /*d6b0*/  FSEL R214, R3, 1, P0 ;  /* 0x3f80000003d67808 */ /* 0x000fe20000000000 */
[----:B------:R3:W-:Y:S06]  /*d6c0*/  MEMBAR.ALL.CTA ;  /* 0x0000000000007992 */ /* 0x0007ec0000008000 */
[----:B---3--:R-:W3:Y:S02]  /*d6d0*/  FENCE.VIEW.ASYNC.S ;  /* 0x00000000000073c6 */ /* 0x008ee40000000000 */
[----:B---3--:R-:W-:Y:S06]  /*d6e0*/  BAR.SYNC.DEFER_BLOCKING 0x0 ;  /* 0x0000000000007b1d */ /* 0x008fec0000010000 */
[----:B--2---:R-:W-:Y:S05]  /*d6f0*/  @!P1 BRA `(.L_x_12) ;  /* 0x0000000000609947 */ /* 0x004fea0003800000 */
[----:B------:R-:W-:Y:S01]  /*d700*/  UIADD3 UR12, UPT, UPT, UR4, 0x10000, URZ ;  /* 0x00010000040c7890 */ /* 0x000fe2000fffe0ff */
[----:B------:R-:W-:Y:S01]  /*d710*/  BSSY.RECONVERGENT B0, `(.L_x_13) ;  /* 0x0000015000007945 */ /* 0x000fe20003800200 */
[----:B------:R-:W-:Y:S02]  /*d720*/  ELECT P0, URZ, PT ;  /* 0x0000000000ff782f */ /* 0x000fe40003800000 */
[----:B------:R-:W-:Y:S01]  /*d730*/  USHF.R.U32.HI UR12, URZ, 0x4, UR12 ;  /* 0x00000004ff0c7899 */ /* 0x000fe2000801160c */
[----:B------:R-:W-:Y:S01]  /*d740*/  UMOV UR14, 0xfffffffe ;  /* 0xfffffffe000e7882 */ /* 0x000fe20000000000 */
[----:B------:R-:W-:Y:S02]  /*d750*/  UMOV UR15, 0x7fffbfdf ;  /* 0x7fffbfdf000f7882 */ /* 0x000fe40000000000 */
[----:B------:R-:W-:Y:S01]  /*d760*/  USGXT.U32 UR12, UR12, 0xe ;  /* 0x0000000e0c0c789a */ /* 0x000fe20008000000 */
[----:B------:R-:W-:Y:S01]  /*d770*/  UMOV UR13, URZ ;  /* 0x000000ff000d7c82 */ /* 0x000fe20008000000 */
[----:B------:R-:W-:-:S02]  /*d780*/  UIADD3 UR16, UPT, UPT, UR5, 0x128, URZ ;  /* 0x0000012805107890 */ /* 0x000fc4000fffe0ff */
[----:B------:R-:W-:Y:S01]  /*d790*/  UIADD3.64 UR14, UPT, UPT, UR12, -UR14, URZ ;  /* 0x8000000e0c0e7297 */ /* 0x000fe2000fffe0ff */
[----:B------:R-:W-:Y:S01]  /*d7a0*/  UMOV UR18, 0x0 ;  /* 0x0000000000127882 */ /* 0x000fe20000000000 */
[----:B------:R-:W-:Y:S01]  /*d7b0*/  UMOV UR19, 0x8400490 ;  /* 0x0840049000137882 */ /* 0x000fe20000000000 */
[----:B------:R-:W-:Y:S01]  /*d7c0*/  UMOV UR13, 0x80004020 ;  /* 0x80004020000d7882 */ /* 0x000fe20000000000 */
[----:B------:R-:W-:Y:S01]  /*d7d0*/  UMOV UR20, 0x0 ;  /* 0x0000000000147882 */ /* 0x000fe20000000000 */
[----:B------:R-:W-:Y:S01]  /*d7e0*/  UMOV UR21, 0x8400490 ;  /* 0x0840049000157882 */ /* 0x000fe20000000000 */
[----:B------:R2:W-:Y:S03]  /*d7f0*/  UTCHMMA tmem[UR8], gdesc[UR12], tmem[UR5], tmem[UR18], idesc[UR19], UPT ;  /* 0x00ff120c080079ea */ /* 0x0005e6000b800005 */
[----:B------:R2:W-:Y:S01]  /*d800*/  UTCHMMA tmem[UR16], gdesc[UR14], tmem[UR5], tmem[UR20], idesc[UR21], UPT ;  /* 0x00ff140e100079ea */ /* 0x0005e2000b800005 */
[----:B------:R-:W-:Y:S05]  /*d810*/  @!P0 BRA `(.L_x_14) ;  /* 0x0000000000108947 */ /* 0x000fea0003800000 */
[----:B------:R-:W-:Y:S02]  /*d820*/  UMOV UR71, URZ ;  /* 0x000000ff00477c82 */ /* 0x000fe40008000000 */
[----:B--2---:R-:W-:Y:S02]  /*d830*/  UMOV UR12, UR70 ;  /* 0x00000046000c7c82 */ /* 0x004fe40008000000 */
[----:B------:R3:W-:Y:S01]  /*d840*/  UTCBAR [UR12], URZ ;  /* 0x000000ff0c0073e9 */ /* 0x0007e200080000ff */
[----:B------:R-:W-:Y:S02]  /*d850*/  NOP ;  /* 0x0000000000007918 */ /* 0x000fe40000000000 */
.L_x_14:
[----:B--23--:R-:W-:Y:S05]  /*d860*/  BSYNC.RECONVERGENT B0 ;  /* 0x0000000000007941 */ /* 0x00cfea0003800200 */
.L_x_13:
[----:B------:R-:W-:Y:S05]  /*d870*/  BRA `(.L_x_15) ;  /* 0x0000000000087947 */ /* 0x000fea0003800000 */
.L_x_12:
[----:B------:R-:W-:-:S13]  /*d880*/  ISETP.GE.AND P0, PT, R197, RZ, PT ;  /* 0x000000ffc500720c */ /* 0x000fda0003f06270 */
[----:B------:R-:W-:Y:S05]  /*d890*/  @!P0 BRA `(.L_x_16) ;  /* 0x0000006800208947 */ /* 0x000fea0003800000 */
.L_x_15:
[----:B------:R-:W-:Y:S01]  /*d8a0*/  MOV R2, UR4 ;  /* 0x0000000400027c02 */ /* 0x000fe20008000f00 */
[----:B------:R-:W-:Y:S01]  /*d8b0*/  USHF.R.U32.HI UR9, URZ, 0x4, UR9 ;  /* 0x00000004ff097899 */ /* 0x000fe20008011609 */
[----:B-1----:R-:W-:Y:S01]  /*d8c0*/  MOV R9, UR4 ;  /* 0x0000000400097c02 */ /* 0x002fe20008000f00 */
[----:B------:R-:W-:Y:S01]  /*d8d0*/  USHF.L.U32 UR71, UR45, 0x5, URZ ;  /* 0x000000052d477899 */ /* 0x000fe200080006ff */
[----:B------:R-:W-:Y:S01]  /*d8e0*/  SHF.R.U32.HI R2, RZ, 0x4, R2 ;  /* 0x00000004ff027819 */ /* 0x000fe20000011602 */
[----:B------:R-:W-:Y:S01]  /*d8f0*/  USGXT.U32 UR9, UR9, 0xe ;  /* 0x0000000e0909789a */ /* 0x000fe20008000000 */
[----:B------:R-:W-:Y:S01]  /*d900*/  MOV R209, RZ ;  /* 0x000000ff00d17202 */ /* 0x000fe20000000f00 */
[----:B------:R-:W-:Y:S01]  /*d910*/  UMOV UR43, URZ ;  /* 0x000000ff002b7c82 */ /* 0x000fe20008000000 */
[----:B------:R-:W-:Y:S01]  /*d920*/  SGXT.U32 R219, R2, 0xe ;  /* 0x0000000e02db781a */ /* 0x000fe20000000000 */
[----:B------:R-:W-:Y:S01]  /*d930*/  UIADD3 UR42, UP2, UPT, UR9, 0x2, URZ ;  /* 0x00000002092a7890 */ /* 0x000fe2000ff5e0ff */
[----:B------:R-:W-:Y:S01]  /*d940*/  R2UR UR67, R209 ;  /* 0x00000000d14372ca */ /* 0x000fe200000e0000 */
[----:B------:R-:W-:Y:S01]  /*d950*/  USHF.L.U32 UR72, UR46, 0x5, URZ ;  /* 0x000000052e487899 */ /* 0x000fe200080006ff */
[----:B------:R-:W-:Y:S01]  /*d960*/  IADD3 R7, P3, PT, R219, 0x8000080, RZ ;  /* 0x08000080db077810 */ /* 0x000fe20007f7e0ff */
[----:B------:R-:W-:Y:S01]  /*d970*/  UIADD3.X UR43, UPT, UPT, UR43, 0x40004040, URZ, UP2, !UPT ;  /* 0x400040402b2b7890 */ /* 0x000fe200097fe4ff */
[----:B------:R-:W-:Y:S01]  /*d980*/  HFMA2 R206, -RZ, RZ, 0, 5.9604644775390625e-08 ;  /* 0x00000001ffce7431 */ /* 0x000fe200000001ff */
[----:B------:R-:W-:Y:S01]  /*d990*/  UISETP.NE.U32.AND UP2, UPT, UR44, URZ, UPT ;  /* 0x000000ff2c00728c */ /* 0x000fe2000bf45070 */
[C---:B------:R-:W-:Y:S01]  /*d9a0*/  IADD3 R2, P2, PT, R7.reuse, 0x80, RZ ;  /* 0x0000008007027810 */ /* 0x040fe20007f5e0ff */
[----:B------:R-:W-:Y:S01]  /*d9b0*/  UIADD3.64 UR44, UPT, UPT, UR42, 0x2, URZ ;  /* 0x000000022a2c7897 */ /* 0x000fe2000fffe0ff */
[C---:B------:R-:W-:Y:S01]  /*d9c0*/  R2UR UR38, R7.reuse ;  /* 0x00000000072672ca */ /* 0x040fe200000e0000 */
[----:B------:R-:W-:Y:S01]  /*d9d0*/  UIADD3.64 UR48, UPT, UPT, UR42, 0x4, URZ ;  /* 0x000000042a307897 */ /* 0x000fe2000fffe0ff */
[----:B------:R-:W-:Y:S01]  /*d9e0*/  R2UR UR12, R2 ;  /* 0x00000000020c72ca */ /* 0x000fe200000e0000 */
[----:B------:R-:W-:Y:S01]  /*d9f0*/  HFMA2 R197, -RZ, RZ, 0, 0 ;  /* 0x00000000ffc57431 */ /* 0x000fe200000001ff */
[C---:B------:R-:W-:Y:S01]  /*da00*/  IADD3 R2, P1, PT, R7.reuse, 0x100, RZ ;  /* 0x0000010007027810 */ /* 0x040fe20007f3e0ff */
[----:B------:R-:W-:Y:S01]  /*da10*/  HFMA2 R207, -RZ, RZ, 0, 0 ;  /* 0x00000000ffcf7431 */ /* 0x000fe200000001ff */
[----:B------:R-:W-:Y:S01]  /*da20*/  UMOV UR68, 0xfffffffe ;  /* 0xfffffffe00447882 */ /* 0x000fe20000000000 */
[----:B------:R-:W-:Y:S01]  /*da30*/  UMOV UR69, 0x7fffbfdf ;  /* 0x7fffbfdf00457882 */ /* 0x000fe20000000000 */
[----:B------:R-:W-:Y:S01]  /*da40*/  R2UR UR14, R2 ;  /* 0x00000000020e72ca */ /* 0x000fe200000e0000 */
[----:B------:R-:W-:Y:S01]  /*da50*/  UIADD3.64 UR46, UPT, UPT, UR42, 0x100, URZ ;  /* 0x000001002a2e7897 */ /* 0x000fe2000fffe0ff */
[C---:B------:R-:W-:Y:S01]  /*da60*/  IADD3 R2, P0, PT, R7.reuse, 0x180, RZ ;  /* 0x0000018007027810 */ /* 0x040fe20007f1e0ff */
[----:B------:R-:W-:Y:S01]  /*da70*/  UIADD3.64 UR50, UPT, UPT, UR42, 0x104, URZ ;  /* 0x000001042a327897 */ /* 0x000fe2000fffe0ff */
[----:B------:R-:W-:Y:S01]  /*da80*/  MOV R252, UR72 ;  /* 0x0000004800fc7c02 */ /* 0x000fe20008000f00 */
[----:B------:R-:W-:Y:S01]  /*da90*/  UIADD3.64 UR52, UPT, UPT, UR42, 0x1fe, URZ ;  /* 0x000001fe2a347897 */ /* 0x000fe2000fffe0ff */
[----:B------:R-:W-:Y:S01]  /*daa0*/  R2UR UR16, R2 ;  /* 0x00000000021072ca */ /* 0x000fe200000e0000 */
[----:B------:R-:W-:Y:S01]  /*dab0*/  UIADD3.64 UR54, UPT, UPT, UR42, 0x200, URZ ;  /* 0x000002002a367897 */ /* 0x000fe2000fffe0ff */
[----:B------:R-:W-:Y:S01]  /*dac0*/  IADD3 R2, P5, PT, R7, 0x200, RZ ;  /* 0x0000020007027810 */ /* 0x000fe20007fbe0ff */
[----:B------:R-:W-:Y:S01]  /*dad0*/  UIADD3.64 UR56, UPT, UPT, UR42, 0x202, URZ ;  /* 0x000002022a387897 */ /* 0x000fe2000fffe0ff */
[----:B------:R-:W-:Y:S01]  /*dae0*/  LOP3.LUT R219, R219, 0x8000000, RZ, 0xfc, !PT ;  /* 0x08000000dbdb7812 */ /* 0x000fe200078efcff */
[----:B------:R-:W-:Y:S01]  /*daf0*/  UIADD3.64 UR58, UPT, UPT, UR42, 0x204, URZ ;  /* 0x000002042a3a7897 */ /* 0x000fe2000fffe0ff */
[----:B------:R-:W-:Y:S01]  /*db00*/  R2UR UR18, R2 ;  /* 0x00000000021272ca */ /* 0x000fe200000e0000 */
[----:B------:R-:W-:Y:S01]  /*db10*/  UIADD3.64 UR60, UPT, UPT, UR42, 0x2fe, URZ ;  /* 0x000002fe2a3c7897 */ /* 0x000fe2000fffe0ff */
[----:B------:R-:W-:Y:S01]  /*db20*/  IADD3 R2, P4, PT, R7, 0x280, RZ ;  /* 0x0000028007027810 */ /* 0x000fe20007f9e0ff */
[----:B------:R-:W-:Y:S01]  /*db30*/  UIADD3.64 UR62, UPT, UPT, UR42, 0x300, URZ ;  /* 0x000003002a3e7897 */ /* 0x000fe2000fffe0ff */
[----:B------:R-:W-:Y:S01]  /*db40*/  MOV R37, RZ ;  /* 0x000000ff00257202 */ /* 0x000fe20000000f00 */
[----:B------:R-:W-:Y:S01]  /*db50*/  UIADD3.64 UR64, UPT, UPT, UR42, 0x302, URZ ;  /* 0x000003022a407897 */ /* 0x000fe2000fffe0ff */
[----:B------:R-:W-:Y:S01]  /*db60*/  R2UR UR20, R2 ;  /* 0x00000000021472ca */ /* 0x000fe200000e0000 */
[----:B------:R-:W-:Y:S01]  /*db70*/  HFMA2 R2, -RZ, RZ, 0, 0 ;  /* 0x00000000ff027431 */ /* 0x000fe200000001ff */
[----:B------:R-:W-:-:S02]  /*db80*/  MOV R198, RZ ;  /* 0x000000ff00c67202 */ /* 0x000fc40000000f00 */
[----:B------:R-:W-:Y:S02]  /*db90*/  MOV R36, UR70 ;  /* 0x0000004600247c02 */ /* 0x000fe40008000f00 */
[----:B------:R-:W-:Y:S02]  /*dba0*/  MOV R212, UR44 ;  /* 0x0000002c00d47c02 */ /* 0x000fe40008000f00 */
[----:B------:R-:W-:Y:S01]  /*dbb0*/  MOV R213, UR45 ;  /* 0x0000002d00d57c02 */ /* 0x000fe20008000f00 */
[----:B------:R-:W-:Y:S01]  /*dbc0*/  UIADD3.64 UR44, UPT, UPT, UR42, 0xfe, URZ ;  /* 0x000000fe2a2c7897 */ /* 0x000fe2000fffe0ff */
[----:B------:R-:W-:Y:S02]  /*dbd0*/  MOV R216, UR48 ;  /* 0x0000003000d87c02 */ /* 0x000fe40008000f00 */
[----:B------:R-:W-:Y:S02]  /*dbe0*/  IADD3.X R2, PT, PT, R2, 0x40004040, RZ, P3, !PT ;  /* 0x4000404002027810 */ /* 0x000fe40001ffe4ff */
[----:B------:R-:W-:-:S02]  /*dbf0*/  IADD3 R3, P3, PT, R7, 0x300, RZ ;  /* 0x0000030007037810 */ /* 0x000fc40007f7e0ff */
[C---:B------:R-:W-:Y:S02]  /*dc00*/  R2UR UR39, R2.reuse ;  /* 0x00000000022772ca */ /* 0x040fe400000e0000 */
[----:B------:R-:W-:Y:S02]  /*dc10*/  R2UR UR22, R3 ;  /* 0x00000000031672ca */ /* 0x000fe400000e0000 */
[----:B------:R-:W-:Y:S02]  /*dc20*/  IADD3.X R3, PT, PT, R2, RZ, RZ, P2, !PT ;  /* 0x000000ff02037210 */ /* 0x000fe400017fe4ff */
[----:B------:R-:W-:Y:S02]  /*dc30*/  IADD3 R4, P2, PT, R7, 0x380, RZ ;  /* 0x0000038007047810 */ /* 0x000fe40007f5e0ff */
[----:B------:R-:W-:Y:S02]  /*dc40*/  R2UR UR13, R3 ;  /* 0x00000000030d72ca */ /* 0x000fe400000e0000 */
[----:B------:R-:W-:-:S02]  /*dc50*/  R2UR UR24, R4 ;  /* 0x00000000041872ca */ /* 0x000fc400000e0000 */
[C---:B------:R-:W-:Y:S02]  /*dc60*/  IADD3.X R4, PT, PT, R2.reuse, RZ, RZ, P1, !PT ;  /* 0x000000ff02047210 */ /* 0x040fe40000ffe4ff */
[----:B------:R-:W-:Y:S02]  /*dc70*/  IADD3 R5, P1, PT, R7, 0x400, RZ ;  /* 0x0000040007057810 */ /* 0x000fe40007f3e0ff */
[C---:B------:R-:W-:Y:S02]  /*dc80*/  IADD3.X R3, PT, PT, R2.reuse, RZ, RZ, P4, !PT ;  /* 0x000000ff02037210 */ /* 0x040fe400027fe4ff */
[----:B------:R-:W-:Y:S02]  /*dc90*/  R2UR UR26, R5 ;  /* 0x00000000051a72ca */ /* 0x000fe400000e0000 */
[----:B------:R-:W-:Y:S02]  /*dca0*/  IADD3.X R5, PT, PT, R2, RZ, RZ, P0, !PT ;  /* 0x000000ff02057210 */ /* 0x000fe400007fe4ff */
[----:B------:R-:W-:-:S02]  /*dcb0*/  IADD3 R6, P0, PT, R7, 0x480, RZ ;  /* 0x0000048007067810 */ /* 0x000fc40007f1e0ff */
[----:B------:R-:W-:Y:S02]  /*dcc0*/  R2UR UR15, R4 ;  /* 0x00000000040f72ca */ /* 0x000fe400000e0000 */
[----:B------:R-:W-:Y:S02]  /*dcd0*/  R2UR UR28, R6 ;  /* 0x00000000061c72ca */ /* 0x000fe400000e0000 */
[C---:B------:R-:W-:Y:S02]  /*dce0*/  IADD3.X R6, PT, PT, R2.reuse, RZ, RZ, P5, !PT ;  /* 0x000000ff02067210 */ /* 0x040fe40002ffe4ff */
[----:B------:R-:W-:Y:S02]  /*dcf0*/  IADD3 R8, P5, PT, R7, 0x500, RZ ;  /* 0x0000050007087810 */ /* 0x000fe40007fbe0ff */
[----:B------:R-:W-:Y:S02]  /*dd00*/  IADD3.X R4, PT, PT, R2, RZ, RZ, P3, !PT ;  /* 0x000000ff02047210 */ /* 0x000fe40001ffe4ff */
[----:B------:R-:W-:-:S02]  /*dd10*/  R2UR UR30, R8 ;  /* 0x00000000081e72ca */ /* 0x000fc400000e0000 */
[----:B------:R-:W-:Y:S02]  /*dd20*/  IADD3 R8, P4, PT, R7, 0x580, RZ ;  /* 0x0000058007087810 */ /* 0x000fe40007f9e0ff */
[----:B------:R-:W-:Y:S02]  /*dd30*/  R2UR UR21, R3 ;  /* 0x00000000031572ca */ /* 0x000fe400000e0000 */
[----:B------:R-:W-:Y:S02]  /*dd40*/  R2UR UR32, R8 ;  /* 0x00000000082072ca */ /* 0x000fe400000e0000 */
[----:B------:R-:W-:Y:S02]  /*dd50*/  IADD3 R8, P3, PT, R7, 0x600, RZ ;  /* 0x0000060007087810 */ /* 0x000fe40007f7e0ff */
[----:B------:R-:W-:Y:S02]  /*dd60*/  IADD3.X R3, PT, PT, R2, RZ, RZ, P0, !PT ;  /* 0x000000ff02037210 */ /* 0x000fe400007fe4ff */
[----:B------:R-:W-:-:S02]  /*dd70*/  R2UR UR17, R5 ;  /* 0x00000000051172ca */ /* 0x000fc400000e0000 */
[----:B------:R-:W-:Y:S02]  /*dd80*/  R2UR UR34, R8 ;  /* 0x00000000082272ca */ /* 0x000fe400000e0000 */
[C---:B------:R-:W-:Y:S02]  /*dd90*/  IADD3.X R5, PT, PT, R2.reuse, RZ, RZ, P2, !PT ;  /* 0x000000ff02057210 */ /* 0x040fe400017fe4ff */
[----:B------:R-:W-:Y:S02]  /*dda0*/  IADD3 R8, P2, PT, R7, 0x680, RZ ;  /* 0x0000068007087810 */ /* 0x000fe40007f5e0ff */
[----:B------:R-:W-:Y:S02]  /*ddb0*/  R2UR UR29, R3 ;  /* 0x00000000031d72ca */ /* 0x000fe400000e0000 */
[----:B------:R-:W-:Y:S02]  /*ddc0*/  IADD3.X R3, PT, PT, R2, RZ, RZ, P5, !PT ;  /* 0x000000ff02037210 */ /* 0x000fe40002ffe4ff */
[----:B------:R-:W-:-:S02]  /*ddd0*/  R2UR UR19, R6 ;  /* 0x00000000061372ca */ /* 0x000fc400000e0000 */
[----:B------:R-:W-:Y:S02]  /*dde0*/  R2UR UR36, R8 ;  /* 0x00000000082472ca */ /* 0x000fe400000e0000 */
[C---:B------:R-:W-:Y:S02]  /*ddf0*/  IADD3.X R6, PT, PT, R2.reuse, RZ, RZ, P1, !PT ;  /* 0x000000ff02067210 */ /* 0x040fe40000ffe4ff */
[----:B------:R-:W-:Y:S02]  /*de00*/  IADD3 R8, P1, PT, R7, 0x700, RZ ;  /* 0x0000070007087810 */ /* 0x000fe40007f3e0ff */
[----:B------:R-:W-:Y:S02]  /*de10*/  IADD3 R7, PT, PT, R9, 0x18000, RZ ;  /* 0x0001800009077810 */ /* 0x000fe40007ffe0ff */
[----:B------:R-:W-:Y:S02]  /*de20*/  R2UR UR31, R3 ;  /* 0x00000000031f72ca */ /* 0x000fe400000e0000 */
[----:B------:R-:W-:-:S02]  /*de30*/  IADD3.X R3, PT, PT, R2, RZ, RZ, P4, !PT ;  /* 0x000000ff02037210 */ /* 0x000fc400027fe4ff */
[----:B------:R-:W-:Y:S02]  /*de40*/  SHF.R.U32.HI R7, RZ, 0x4, R7 ;  /* 0x00000004ff077819 */ /* 0x000fe40000011607 */
[----:B------:R-:W-:Y:S02]  /*de50*/  R2UR UR33, R3 ;  /* 0x00000000032172ca */ /* 0x000fe400000e0000 */
[C---:B------:R-:W-:Y:S02]  /*de60*/  IADD3.X R3, PT, PT, R2.reuse, RZ, RZ, P3, !PT ;  /* 0x000000ff02037210 */ /* 0x040fe40001ffe4ff */
[----:B------:R-:W-:Y:S02]  /*de70*/  SGXT.U32 R208, R7, 0xe ;  /* 0x0000000e07d0781a */ /* 0x000fe40000000000 */
[----:B------:R-:W-:Y:S02]  /*de80*/  R2UR UR35, R3 ;  /* 0x00000000032372ca */ /* 0x000fe400000e0000 */
[----:B------:R-:W-:-:S02]  /*de90*/  IADD3.X R3, PT, PT, R2, RZ, RZ, P2, !PT ;  /* 0x000000ff02037210 */ /* 0x000fc400017fe4ff */
[----:B------:R-:W-:Y:S02]  /*dea0*/  R2UR UR66, R208 ;  /* 0x00000000d04272ca */ /* 0x000fe400000e0000 */
[----:B------:R-:W-:Y:S02]  /*deb0*/  R2UR UR40, R8 ;  /* 0x00000000082872ca */ /* 0x000fe400000e0000 */
[----:B------:R-:W-:Y:S02]  /*dec0*/  R2UR UR23, R4 ;  /* 0x00000000041772ca */ /* 0x000fe400000e0000 */
[----:B------:R-:W-:Y:S02]  /*ded0*/  R2UR UR25, R5 ;  /* 0x00000000051972ca */ /* 0x000fe400000e0000 */
[----:B------:R-:W-:Y:S02]  /*dee0*/  R2UR UR27, R6 ;  /* 0x00000000061b72ca */ /* 0x000fe400000e0000 */
[----:B------:R-:W-:-:S02]  /*def0*/  R2UR UR37, R3 ;  /* 0x00000000032572ca */ /* 0x000fc400000e0000 */
[----:B------:R-:W-:Y:S01]  /*df00*/  IADD3.X R3, PT, PT, R2, RZ, RZ, P1, !PT ;  /* 0x000000ff02037210 */ /* 0x000fe20000ffe4ff */
[----:B------:R-:W-:Y:S01]  /*df10*/  UIADD3.64 UR66, UPT, UPT, UR66, -UR68, URZ ;  /* 0x8000004442427297 */ /* 0x000fe2000fffe0ff */
[----:B------:R-:W-:Y:S01]  /*df20*/  MOV R2, UR71 ;  /* 0x0000004700027c02 */ /* 0x000fe20008000f00 */
[----:B------:R-:W-:Y:S01]  /*df30*/  UIADD3.64 UR68, UPT, UPT, UR42, 0x304, URZ ;  /* 0x000003042a447897 */ /* 0x000fe2000fffe0ff */
[----:B------:R-:W-:Y:S02]  /*df40*/  R2UR UR41, R3 ;  /* 0x00000000032972ca */ /* 0x000fe400000e0000 */
[----:B------:R-:W-:Y:S01]  /*df50*/  MOV R3, UR72 ;  /* 0x0000004800037c02 */ /* 0x000fe20008000f00 */
[----:B------:R1:W-:Y:S01]  /*df60*/  STL [R1+0x280], R2 ;  /* 0x0002800201007387 */ /* 0x0003e20000100800 */
[----:B------:R-:W-:Y:S01]  /*df70*/  MOV R217, UR49 ;  /* 0x0000003100d97c02 */ /* 0x000fe20008000f00 */
[----:B------:R-:W-:Y:S01]  /*df80*/  UIADD3.64 UR48, UPT, UPT, UR42, 0x102, URZ ;  /* 0x000001022a307897 */ /* 0x000fe2000fffe0ff */
[----:B-1----:R-:W-:-:S11]  /*df90*/  MOV R2, UR71 ;  /* 0x0000004700027c02 */ /* 0x002fd60008000f00 */
.L_x_21:
[----:B------:R-:W2:Y:S04]  /*dfa0*/  LDL.64 R6, [R1+0x420] ;  /* 0x0004200001067983 */ /* 0x000ea80000100a00 */
[----:B------:R-:W3:Y:S04]  /*dfb0*/  LDL.64 R8, [R1+0x418] ;  /* 0x0004180001087983 */ /* 0x000ee80000100a00 */
[----:B------:R-:W4:Y:S04]  /*dfc0*/  LDL.64 R24, [R1+0x3b0] ;  /* 0x0003b00001187983 */ /* 0x000f280000100a00 */
[----:B------:R-:W5:Y:S04]  /*dfd0*/  LDL.64 R30, [R1+0x358] ;  /* 0x00035800011e7983 */ /* 0x000f680000100a00 */
[----:B------:R-:W4:Y:S04]  /*dfe0*/  LDL.64 R14, [R1+0x350] ;  /* 0x00035000010e7983 */ /* 0x000f280000100a00 */
[----:B------:R-:W4:Y:S04]  /*dff0*/  LDL.64 R44, [R1+0x410] ;  /* 0x00041000012c7983 */ /* 0x000f280000100a00 */
[----:B------:R-:W4:Y:S04]  /*e000*/  LDL.64 R20, [R1+0x408] ;  /* 0x0004080001147983 */ /* 0x000f280000100a00 */
[----:B------:R-:W5:Y:S04]  /*e010*/  LDL.64 R34, [R1+0x468] ;  /* 0x0004680001227983 */ /* 0x000f680000100a00 */
[----:B------:R-:W5:Y:S04]  /*e020*/  LDL.64 R16, [R1+0x3a8] ;  /* 0x0003a80001107983 */ /* 0x000f680000100a00 */
[----:B------:R-:W5:Y:S04]  /*e030*/  LDL.64 R12, [R1+0x470] ;  /* 0x00047000010c7983 */ /* 0x000f680000100a00 */
[----:B------:R-:W5:Y:S04]  /*e040*/  LDL.64 R28, [R1+0x3a0] ;  /* 0x0003a000011c7983 */ /* 0x000f680000100a00 */
[----:B------:R-:W5:Y:S04]  /*e050*/  LDL.64 R22, [R1+0x478] ;  /* 0x0004780001167983 */ /* 0x000f680000100a00 */
[----:B------:R-:W5:Y:S01]  /*e060*/  LDL.64 R18, [R1+0x398] ;  /* 0x0003980001127983 */ /* 0x000f620000100a00 */
[----:B------:R-:W-:-:S03]  /*e070*/  IMAD.WIDE R4, R3, 0x2, R204 ;  /* 0x0000000203047825 */ /* 0x000fc600078e02cc */
[----:B------:R-:W5:Y:S01]  /*e080*/  LDL.64 R38, [R1+0x348] ;  /* 0x0003480001267983 */ /* 0x000f620000100a00 */
[----:B------:R-:W-:-:S03]  /*e090*/  IMAD.WIDE R10, R3, 0x2, R202 ;  /* 0x00000002030a7825 */ /* 0x000fc600078e02ca */
[----:B------:R-:W5:Y:S04]  /*e0a0*/  LDL.64 R42, [R1+0x400] ;  /* 0x00040000012a7983 */ /* 0x000f680000100a00 */
[----:B------:R-:W5:Y:S04]  /*e0b0*/  LDL.64 R40, [R1+0x390] ;  /* 0x0003900001287983 */ /* 0x000f680000100a00 */
[----:B------:R-:W5:Y:S04]  /*e0c0*/  LDG.E.U16 R4, desc[UR10][R4.64] ;  /* 0x0000000a04047981 */ /* 0x000f68000c1e1500 */
[----:B------:R-:W5:Y:S04]  /*e0d0*/  LDL.64 R46, [R1+0x3f0] ;  /* 0x0003f000012e7983 */ /* 0x000f680000100a00 */
[----:B------:R-:W5:Y:S04]  /*e0e0*/  LDL.64 R56, [R1+0x328] ;  /* 0x0003280001387983 */ /* 0x000f680000100a00 */
[----:B------:R-:W5:Y:S04]  /*e0f0*/  LDG.E.U16 R5, desc[UR10][R10.64] ;  /* 0x0000000a0a057981 */ /* 0x000f68000c1e1500 */
[----:B------:R-:W5:Y:S04]  /*e100*/  LDL.64 R26, [R1+0x340] ;  /* 0x00034000011a7983 */ /* 0x000f680000100a00 */
        /* <DEDUP_REMOVED lines=8> */
[----:B0-----:R-:W5:Y:S04]  /*e190*/  LDL.64 R68, [R1+0x438] ;  /* 0x0004380001447983 */ /* 0x001f680000100a00 */
        /* <DEDUP_REMOVED lines=14> */
[----:B------:R-:W5:Y:S01]  /*e280*/  LDL.64 R80, [R1+0x2b0] ;  /* 0x0002b00001507983 */ /* 0x000f620000100a00 */
[----:B--2---:R-:W-:-:S04]  /*e290*/  IMAD.WIDE R6, R3, 0x2, R6 ;  /* 0x0000000203067825 */ /* 0x004fc800078e0206 */
[C---:B---3--:R-:W-:Y:S02]  /*e2a0*/  IMAD.WIDE R8, R3.reuse, 0x2, R8 ;  /* 0x0000000203087825 */ /* 0x048fe400078e0208 */
[----:B------:R-:W2:Y:S04]  /*e2b0*/  LDG.E.U16 R6, desc[UR10][R6.64] ;  /* 0x0000000a06067981 */ /* 0x000ea8000c1e1500 */
[----:B------:R4:W3:Y:S02]  /*e2c0*/  LDG.E.U16 R7, desc[UR10][R8.64] ;  /* 0x0000000a08077981 */ /* 0x0008e4000c1e1500 */
[C---:B----4-:R-:W-:Y:S02]  /*e2d0*/  IMAD.WIDE R8, R3.reuse, 0x2, R24 ;  /* 0x0000000203087825 */ /* 0x050fe400078e0218 */
[----:B------:R-:W4:Y:S02]  /*e2e0*/  LDL.64 R24, [R1+0x460] ;  /* 0x0004600001187983 */ /* 0x000f240000100a00 */
[----:B-----5:R-:W-:-:S02]  /*e2f0*/  IMAD.WIDE R10, R3, 0x2, R30 ;  /* 0x00000002030a7825 */ /* 0x020fc400078e021e */
[----:B------:R-:W5:Y:S02]  /*e300*/  LDL.64 R30, [R1+0x388] ;  /* 0x00038800011e7983 */ /* 0x000f640000100a00 */
[C---:B------:R-:W-:Y:S02]  /*e310*/  IMAD.WIDE R14, R3.reuse, 0x2, R14 ;  /* 0x00000002030e7825 */ /* 0x040fe400078e020e */
[----:B------:R-:W2:Y:S02]  /*e320*/  LDG.E.U16 R10, desc[UR10][R10.64] ;  /* 0x0000000a0a0a7981 */ /* 0x000ea4000c1e1500 */
[C---:B------:R-:W-:Y:S02]  /*e330*/  IMAD.WIDE R20, R3.reuse, 0x2, R20 ;  /* 0x0000000203147825 */ /* 0x040fe400078e0214 */
[----:B------:R-:W2:Y:S04]  /*e340*/  LDG.E.U16 R8, desc[UR10][R8.64] ;  /* 0x0000000a08087981 */ /* 0x000ea8000c1e1500 */
[----:B------:R0:W2:Y:S02]  /*e350*/  LDG.E.U16 R11, desc[UR10][R14.64] ;  /* 0x0000000a0e0b7981 */ /* 0x0000a4000c1e1500 */
[----:B0-----:R-:W-:-:S02]  /*e360*/  IMAD.WIDE R14, R3, 0x2, R44 ;  /* 0x00000002030e7825 */ /* 0x001fc400078e022c */
[----:B------:R-:W2:Y:S04]  /*e370*/  LDL.64 R44, [R1+0x338] ;  /* 0x00033800012c7983 */ /* 0x000ea80000100a00 */
[----:B------:R-:W2:Y:S04]  /*e380*/  LDG.E.U16 R14, desc[UR10][R14.64] ;  /* 0x0000000a0e0e7981 */ /* 0x000ea8000c1e1500 */
[----:B------:R0:W2:Y:S02]  /*e390*/  LDG.E.U16 R15, desc[UR10][R20.64] ;  /* 0x0000000a140f7981 */ /* 0x0000a4000c1e1500 */
[----:B0-----:R-:W-:-:S02]  /*e3a0*/  IMAD.WIDE R20, R3, 0x2, R34 ;  /* 0x0000000203147825 */ /* 0x001fc400078e0222 */
[----:B------:R-:W2:Y:S02]  /*e3b0*/  LDL.64 R34, [R1+0x3e8] ;  /* 0x0003e80001227983 */ /* 0x000ea40000100a00 */
[C---:B------:R-:W-:Y:S02]  /*e3c0*/  IMAD.WIDE R16, R3.reuse, 0x2, R16 ;  /* 0x0000000203107825 */ /* 0x040fe400078e0210 */
[----:B------:R-:W3:Y:S02]  /*e3d0*/  LDG.E.U16 R20, desc[UR10][R20.64] ;  /* 0x0000000a14147981 */ /* 0x000ee4000c1e1500 */
[C---:B------:R-:W-:Y:S02]  /*e3e0*/  IMAD.WIDE R12, R3.reuse, 0x2, R12 ;  /* 0x00000002030c7825 */ /* 0x040fe400078e020c */
[----:B------:R0:W3:Y:S02]  /*e3f0*/  LDG.E.U16 R9, desc[UR10][R16.64] ;  /* 0x0000000a10097981 */ /* 0x0000e4000c1e1500 */
[----:B------:R-:W-:-:S02]  /*e400*/  IMAD.WIDE R22, R3, 0x2, R22 ;  /* 0x0000000203167825 */ /* 0x000fc400078e0216 */
[----:B------:R-:W3:Y:S02]  /*e410*/  LDG.E.U16 R12, desc[UR10][R12.64] ;  /* 0x0000000a0c0c7981 */ /* 0x000ee4000c1e1500 */
[----:B------:R-:W-:-:S04]  /*e420*/  IMAD.WIDE R18, R3, 0x2, R18 ;  /* 0x0000000203127825 */ /* 0x000fc800078e0212 */
[C---:B0-----:R-:W-:Y:S02]  /*e430*/  IMAD.WIDE R16, R3.reuse, 0x2, R28 ;  /* 0x0000000203107825 */ /* 0x041fe400078e021c */
[----:B------:R-:W3:Y:S04]  /*e440*/  LDL.64 R28, [R1+0x330] ;  /* 0x00033000011c7983 */ /* 0x000ee80000100a00 */
[----:B------:R-:W3:Y:S04]  /*e450*/  LDG.E.U16 R16, desc[UR10][R16.64] ;  /* 0x0000000a10107981 */ /* 0x000ee8000c1e1500 */
[----:B------:R0:W3:Y:S04]  /*e460*/  LDG.E.U16 R13, desc[UR10][R22.64] ;  /* 0x0000000a160d7981 */ /* 0x0000e8000c1e1500 */
[----:B------:R1:W3:Y:S01]  /*e470*/  LDG.E.U16 R17, desc[UR10][R18.64] ;  /* 0x0000000a12117981 */ /* 0x0002e2000c1e1500 */
[----:B0-----:R-:W-:-:S03]  /*e480*/  IMAD.WIDE R22, R3, 0x2, R42 ;  /* 0x0000000203167825 */ /* 0x001fc600078e022a */
[----:B------:R-:W3:Y:S01]  /*e490*/  LDL.64 R42, [R1+0x378] ;  /* 0x00037800012a7983 */ /* 0x000ee20000100a00 */
[----:B-1----:R-:W-:-:S03]  /*e4a0*/  IMAD.WIDE R18, R3, 0x2, R38 ;  /* 0x0000000203127825 */ /* 0x002fc600078e0226 */
[----:B------:R-:W3:Y:S04]  /*e4b0*/  LDG.E.U16 R22, desc[UR10][R22.64] ;  /* 0x0000000a16167981 */ /* 0x000ee8000c1e1500 */
[----:B------:R-:W3:Y:S01]  /*e4c0*/  LDL.64 R38, [R1+0x450] ;  /* 0x0004500001267983 */ /* 0x000ee20000100a00 */
[----:B------:R-:W-:-:S03]  /*e4d0*/  IMAD.WIDE R26, R3, 0x2, R26 ;  /* 0x00000002031a7825 */ /* 0x000fc600078e021a */
[----:B------:R-:W3:Y:S01]  /*e4e0*/  LDG.E.U16 R18, desc[UR10][R18.64] ;  /* 0x0000000a12127981 */ /* 0x000ee2000c1e1500 */
[----:B------:R-:W-:-:S05]  /*e4f0*/  IMAD.WIDE R32, R3, 0x2, R32 ;  /* 0x0000000203207825 */ /* 0x000fca00078e0220 */
[----:B------:R-:W3:Y:S04]  /*e500*/  LDG.E.U16 R23, desc[UR10][R32.64] ;  /* 0x0000000a20177981 */ /* 0x000ee8000c1e1500 */
[----:B------:R-:W3:Y:S01]  /*e510*/  LDG.E.U16 R19, desc[UR10][R26.64] ;  /* 0x0000000a1a137981 */ /* 0x000ee2000c1e1500 */
[----:B----4-:R-:W-:-:S05]  /*e520*/  IMAD.WIDE R24, R3, 0x2, R24 ;  /* 0x0000000203187825 */ /* 0x010fca00078e0218 */
[----:B------:R0:W4:Y:S02]  /*e530*/  LDG.E.U16 R21, desc[UR10][R24.64] ;  /* 0x0000000a18157981 */ /* 0x000124000c1e1500 */
[C---:B0-----:R-:W-:Y:S02]  /*e540*/  IMAD.WIDE R24, R3.reuse, 0x2, R40 ;  /* 0x0000000203187825 */ /* 0x041fe400078e0228 */
[----:B------:R-:W4:Y:S02]  /*e550*/  LDL.64 R40, [R1+0x320] ;  /* 0x0003200001287983 */ /* 0x000f240000100a00 */
[C---:B-----5:R-:W-:Y:S02]  /*e560*/  IMAD.WIDE R30, R3.reuse, 0x2, R30 ;  /* 0x00000002031e7825 */ /* 0x060fe400078e021e */
[----:B------:R-:W5:Y:S04]  /*e570*/  LDG.E.U16 R24, desc[UR10][R24.64] ;  /* 0x0000000a18187981 */ /* 0x000f68000c1e1500 */
[----:B------:R0:W5:Y:S02]  /*e580*/  LDG.E.U16 R25, desc[UR10][R30.64] ;  /* 0x0000000a1e197981 */ /* 0x000164000c1e1500 */
[----:B0-----:R-:W-:-:S02]  /*e590*/  IMAD.WIDE R30, R3, 0x2, R46 ;  /* 0x00000002031e7825 */ /* 0x001fc400078e022e */
[----:B------:R-:W5:Y:S04]  /*e5a0*/  LDL.64 R46, [R1+0x318] ;  /* 0x00031800012e7983 */ /* 0x000f680000100a00 */
[----:B------:R-:W5:Y:S01]  /*e5b0*/  LDG.E.U16 R30, desc[UR10][R30.64] ;  /* 0x0000000a1e1e7981 */ /* 0x000f62000c1e1500 */
[----:B--2---:R-:W-:-:S05]  /*e5c0*/  IMAD.WIDE R34, R3, 0x2, R34 ;  /* 0x0000000203227825 */ /* 0x004fca00078e0222 */
[----:B------:R0:W2:Y:S02]  /*e5d0*/  LDG.E.U16 R31, desc[UR10][R34.64] ;  /* 0x0000000a221f7981 */ /* 0x0000a4000c1e1500 */
[C---:B0-----:R-:W-:Y:S02]  /*e5e0*/  IMAD.WIDE R34, R3.reuse, 0x2, R56 ;  /* 0x0000000203227825 */ /* 0x041fe400078e0238 */
[----:B------:R-:W2:Y:S02]  /*e5f0*/  LDL.64 R56, [R1+0x3c0] ;  /* 0x0003c00001387983 */ /* 0x000ea40000100a00 */
[C---:B------:R-:W-:Y:S02]  /*e600*/  IMAD.WIDE R26, R3.reuse, 0x2, R44 ;  /* 0x00000002031a7825 */ /* 0x040fe400078e022c */
[----:B------:R-:W2:Y:S02]  /*e610*/  LDL.64 R44, [R1+0x368] ;  /* 0x00036800012c7983 */ /* 0x000ea40000100a00 */
[----:B---3--:R-:W-:-:S02]  /*e620*/  IMAD.WIDE R28, R3, 0x2, R28 ;  /* 0x00000002031c7825 */ /* 0x008fc400078e021c */
[----:B------:R-:W3:Y:S02]  /*e630*/  LDG.E.U16 R26, desc[UR10][R26.64] ;  /* 0x0000000a1a1a7981 */ /* 0x000ee4000c1e1500 */
[C---:B------:R-:W-:Y:S02]  /*e640*/  IMAD.WIDE R32, R3.reuse, 0x2, R58 ;  /* 0x0000000203207825 */ /* 0x040fe400078e023a */
[----:B------:R-:W3:Y:S02]  /*e650*/  LDL.64 R58, [R1+0x3c8] ;  /* 0x0003c800013a7983 */ /* 0x000ee40000100a00 */
[C---:B------:R-:W-:Y:S02]  /*e660*/  IMAD.WIDE R48, R3.reuse, 0x2, R48 ;  /* 0x0000000203307825 */ /* 0x040fe400078e0230 */
[----:B------:R-:W3:Y:S04]  /*e670*/  LDG.E.U16 R32, desc[UR10][R32.64] ;  /* 0x0000000a20207981 */ /* 0x000ee8000c1e1500 */
[----:B------:R0:W3:Y:S01]  /*e680*/  LDG.E.U16 R27, desc[UR10][R28.64] ;  /* 0x0000000a1c1b7981 */ /* 0x0000e2000c1e1500 */
[----:B------:R-:W-:-:S03]  /*e690*/  IMAD.WIDE R42, R3, 0x2, R42 ;  /* 0x00000002032a7825 */ /* 0x000fc600078e022a */
[----:B------:R-:W3:Y:S04]  /*e6a0*/  LDG.E.U16 R34, desc[UR10][R34.64] ;  /* 0x0000000a22227981 */ /* 0x000ee8000c1e1500 */
[----:B------:R1:W3:Y:S01]  /*e6b0*/  LDG.E.U16 R33, desc[UR10][R42.64] ;  /* 0x0000000a2a217981 */ /* 0x0002e2000c1e1500 */
[----:B0-----:R-:W-:-:S03]  /*e6c0*/  IMAD.WIDE R28, R3, 0x2, R62 ;  /* 0x00000002031c7825 */ /* 0x001fc600078e023e */
[----:B------:R-:W3:Y:S01]  /*e6d0*/  LDL.64 R62, [R1+0x308] ;  /* 0x00030800013e7983 */ /* 0x000ee20000100a00 */
[----:B------:R-:W-:-:S03]  /*e6e0*/  IMAD.WIDE R38, R3, 0x2, R38 ;  /* 0x0000000203267825 */ /* 0x000fc600078e0226 */
[----:B------:R-:W3:Y:S01]  /*e6f0*/  LDG.E.U16 R28, desc[UR10][R28.64] ;  /* 0x0000000a1c1c7981 */ /* 0x000ee2000c1e1500 */
[----:B-1----:R-:W-:-:S03]  /*e700*/  IMAD.WIDE R42, R3, 0x2, R50 ;  /* 0x00000002032a7825 */ /* 0x002fc600078e0232 */
[----:B------:R-:W3:Y:S04]  /*e710*/  LDG.E.U16 R48, desc[UR10][R48.64] ;  /* 0x0000000a30307981 */ /* 0x000ee8000c1e1500 */
[----:B------:R0:W3:Y:S02]  /*e720*/  LDG.E.U16 R29, desc[UR10][R38.64] ;  /* 0x0000000a261d7981 */ /* 0x0000e4000c1e1500 */
[C---:B0-----:R-:W-:Y:S02]  /*e730*/  IMAD.WIDE R38, R3.reuse, 0x2, R60 ;  /* 0x0000000203267825 */ /* 0x041fe400078e023c */
[----:B------:R-:W3:Y:S04]  /*e740*/  LDL.64 R60, [R1+0x300] ;  /* 0x00030000013c7983 */ /* 0x000ee80000100a00 */
[----:B------:R0:W3:Y:S02]  /*e750*/  LDG.E.U16 R49, desc[UR10][R38.64] ;  /* 0x0000000a26317981 */ /* 0x0000e4000c1e1500 */
[----:B0-----:R-:W-:-:S05]  /*e760*/  IMAD.WIDE R38, R3, 0x2, R54 ;  /* 0x0000000203267825 */ /* 0x001fca00078e0236 */
[----:B------:R0:W3:Y:S02]  /*e770*/  LDG.E.U16 R50, desc[UR10][R38.64] ;  /* 0x0000000a26327981 */ /* 0x0000e4000c1e1500 */
[C---:B0-----:R-:W-:Y:S02]  /*e780*/  IMAD.WIDE R38, R3.reuse, 0x2, R70 ;  /* 0x0000000203267825 */ /* 0x041fe400078e0246 */
[----:B------:R-:W3:Y:S04]  /*e790*/  LDL.64 R70, [R1+0x2e0] ;  /* 0x0002e00001467983 */ /* 0x000ee80000100a00 */
[----:B------:R0:W3:Y:S02]  /*e7a0*/  LDG.E.U16 R55, desc[UR10][R38.64] ;  /* 0x0000000a26377981 */ /* 0x0000e4000c1e1500 */
[----:B0-----:R-:W-:-:S02]  /*e7b0*/  IMAD.WIDE R38, R3, 0x2, R78 ;  /* 0x0000000203267825 */ /* 0x001fc400078e024e */
[----:B------:R-:W3:Y:S02]  /*e7c0*/  LDL.64 R78, [R1+0x298] ;  /* 0x00029800014e7983 */ /* 0x000ee40000100a00 */
[----:B----4-:R-:W-:-:S05]  /*e7d0*/  IMAD.WIDE R40, R3, 0x2, R40 ;  /* 0x0000000203287825 */ /* 0x010fca00078e0228 */
[----:B------:R0:W4:Y:S02]  /*e7e0*/  LDG.E.U16 R35, desc[UR10][R40.64] ;  /* 0x0000000a28237981 */ /* 0x000124000c1e1500 */
[C---:B0-----:R-:W-:Y:S02]  /*e7f0*/  IMAD.WIDE R40, R3.reuse, 0x2, R52 ;  /* 0x0000000203287825 */ /* 0x041fe400078e0234 */
[----:B------:R0:W4:Y:S04]  /*e800*/  LDG.E.U16 R52, desc[UR10][R42.64] ;  /* 0x0000000a2a347981 */ /* 0x000128000c1e1500 */
[----:B------:R1:W4:Y:S01]  /*e810*/  LDG.E.U16 R51, desc[UR10][R40.64] ;  /* 0x0000000a28337981 */ /* 0x000322000c1e1500 */
[----:B0-----:R-:W-:-:S03]  /*e820*/  IMAD.WIDE R42, R3, 0x2, R66 ;  /* 0x00000002032a7825 */ /* 0x001fc600078e0242 */
[----:B------:R-:W4:Y:S01]  /*e830*/  LDL.64 R66, [R1+0x2c0] ;  /* 0x0002c00001427983 */ /* 0x000f220000100a00 */
[----:B-1----:R-:W-:-:S03]  /*e840*/  IMAD.WIDE R40, R3, 0x2, R68 ;  /* 0x0000000203287825 */ /* 0x002fc600078e0244 */
[----:B------:R-:W4:Y:S01]  /*e850*/  LDL.64 R68, [R1+0x2c8] ;  /* 0x0002c80001447983 */ /* 0x000f220000100a00 */
[----:B-----5:R-:W-:-:S05]  /*e860*/  IMAD.WIDE R46, R3, 0x2, R46 ;  /* 0x00000002032e7825 */ /* 0x020fca00078e022e */
[----:B------:R2:W5:Y:S02]  /*e870*/  LDG.E.U16 R54, desc[UR10][R46.64] ;  /* 0x0000000a2e367981 */ /* 0x000564000c1e1500 */
[C---:B--2---:R-:W-:Y:S02]  /*e880*/  IMAD.WIDE R46, R3.reuse, 0x2, R56 ;  /* 0x00000002032e7825 */ /* 0x044fe400078e0238 */
[----:B------:R0:W2:Y:S02]  /*e890*/  LDG.E.U16 R56, desc[UR10][R40.64] ;  /* 0x0000000a28387981 */ /* 0x0000a4000c1e1500 */
[C---:B------:R-:W-:Y:S02]  /*e8a0*/  IMAD.WIDE R44, R3.reuse, 0x2, R44 ;  /* 0x00000002032c7825 */ /* 0x040fe400078e022c */
[----:B------:R-:W2:Y:S04]  /*e8b0*/  LDG.E.U16 R57, desc[UR10][R42.64] ;  /* 0x0000000a2a397981 */ /* 0x000ea8000c1e1500 */
[----:B------:R3:W2:Y:S01]  /*e8c0*/  LDG.E.U16 R53, desc[UR10][R44.64] ;  /* 0x0000000a2c357981 */ /* 0x0006a2000c1e1500 */
[----:B0-----:R-:W-:-:S03]  /*e8d0*/  IMAD.WIDE R40, R3, 0x2, R76 ;  /* 0x0000000203287825 */ /* 0x001fc600078e024c */
[----:B------:R-:W2:Y:S01]  /*e8e0*/  LDL.64 R76, [R1+0x290] ;  /* 0x00029000014c7983 */ /* 0x000ea20000100a00 */
[----:B---3--:R-:W-:-:S03]  /*e8f0*/  IMAD.WIDE R44, R3, 0x2, R58 ;  /* 0x00000002032c7825 */ /* 0x008fc600078e023a */
[----:B------:R-:W3:Y:S01]  /*e900*/  LDG.E.U16 R59, desc[UR10][R46.64] ;  /* 0x0000000a2e3b7981 */ /* 0x000ee2000c1e1500 */
[----:B------:R-:W-:-:S03]  /*e910*/  IMAD.WIDE R42, R3, 0x2, R64 ;  /* 0x00000002032a7825 */ /* 0x000fc600078e0240 */
[----:B------:R0:W3:Y:S02]  /*e920*/  LDG.E.U16 R58, desc[UR10][R44.64] ;  /* 0x0000000a2c3a7981 */ /* 0x0000e4000c1e1500 */
[C---:B0-----:R-:W-:Y:S02]  /*e930*/  IMAD.WIDE R44, R3.reuse, 0x2, R62 ;  /* 0x00000002032c7825 */ /* 0x041fe400078e023e */
[----:B------:R0:W3:Y:S04]  /*e940*/  LDG.E.U16 R62, desc[UR10][R42.64] ;  /* 0x0000000a2a3e7981 */ /* 0x0000e8000c1e1500 */
[----:B------:R-:W3:Y:S01]  /*e950*/  LDG.E.U16 R63, desc[UR10][R44.64] ;  /* 0x0000000a2c3f7981 */ /* 0x000ee2000c1e1500 */
[----:B0-----:R-:W-:-:S04]  /*e960*/  IMAD.WIDE R42, R3, 0x2, R90 ;  /* 0x00000002032a7825 */ /* 0x001fc800078e025a */
[C---:B------:R-:W-:Y:S02]  /*e970*/  IMAD.WIDE R46, R3.reuse, 0x2, R60 ;  /* 0x00000002032e7825 */ /* 0x040fe400078e023c */
[----:B------:R0:W3:Y:S04]  /*e980*/  LDG.E.U16 R60, desc[UR10][R38.64] ;  /* 0x0000000a263c7981 */ /* 0x0000e8000c1e1500 */
[----:B------:R1:W3:Y:S04]  /*e990*/  LDG.E.U16 R61, desc[UR10][R40.64] ;  /* 0x0000000a283d7981 */ /* 0x0002e8000c1e1500 */
[----:B------:R-:W3:Y:S01]  /*e9a0*/  LDG.E.U16 R64, desc[UR10][R46.64] ;  /* 0x0000000a2e407981 */ /* 0x000ee2000c1e1500 */
[----:B0-----:R-:W-:-:S04]  /*e9b0*/  IMAD.WIDE R38, R3, 0x2, R94 ;  /* 0x0000000203267825 */ /* 0x001fc800078e025e */
[C---:B-1----:R-:W-:Y:S01]  /*e9c0*/  IMAD.WIDE R40, R3.reuse, 0x2, R92 ;  /* 0x0000000203287825 */ /* 0x042fe200078e025c */
[----:B------:R0:W3:Y:S03]  /*e9d0*/  LDG.E.U16 R65, desc[UR10][R38.64] ;  /* 0x0000000a26417981 */ /* 0x0000e6000c1e1500 */
[----:B0-----:R-:W-:-:S04]  /*e9e0*/  IMAD.WIDE R38, R3, 0x2, R88 ;  /* 0x0000000203267825 */ /* 0x001fc800078e0258 */
[C---:B----4-:R-:W-:Y:S02]  /*e9f0*/  IMAD.WIDE R46, R3.reuse, 0x2, R66 ;  /* 0x00000002032e7825 */ /* 0x050fe400078e0242 */
[----:B------:R0:W4:Y:S02]  /*ea00*/  LDG.E.U16 R66, desc[UR10][R40.64] ;  /* 0x0000000a28427981 */ /* 0x000124000c1e1500 */
[C---:B------:R-:W-:Y:S02]  /*ea10*/  IMAD.WIDE R44, R3.reuse, 0x2, R68 ;  /* 0x00000002032c7825 */ /* 0x040fe400078e0244 */
[----:B------:R1:W4:Y:S04]  /*ea20*/  LDG.E.U16 R67, desc[UR10][R42.64] ;  /* 0x0000000a2a437981 */ /* 0x000328000c1e1500 */
[----:B------:R5:W4:Y:S01]  /*ea30*/  LDG.E.U16 R68, desc[UR10][R44.64] ;  /* 0x0000000a2c447981 */ /* 0x000b22000c1e1500 */
[----:B0-----:R-:W-:-:S03]  /*ea40*/  IMAD.WIDE R40, R3, 0x2, R86 ;  /* 0x0000000203287825 */ /* 0x001fc600078e0256 */
[----:B------:R0:W4:Y:S01]  /*ea50*/  LDG.E.U16 R69, desc[UR10][R46.64] ;  /* 0x0000000a2e457981 */ /* 0x000122000c1e1500 */
[----:B-1----:R-:W-:-:S04]  /*ea60*/  IMAD.WIDE R42, R3, 0x2, R74 ;  /* 0x00000002032a7825 */ /* 0x002fc800078e024a */
[C---:B-----5:R-:W-:Y:S02]  /*ea70*/  IMAD.WIDE R44, R3.reuse, 0x2, R72 ;  /* 0x00000002032c7825 */ /* 0x060fe400078e0248 */
[----:B------:R1:W5:Y:S02]  /*ea80*/  LDG.E.U16 R72, desc[UR10][R42.64] ;  /* 0x0000000a2a487981 */ /* 0x000364000c1e1500 */
[C---:B0-----:R-:W-:Y:S02]  /*ea90*/  IMAD.WIDE R46, R3.reuse, 0x2, R70 ;  /* 0x00000002032e7825 */ /* 0x041fe400078e0246 */
[----:B------:R0:W5:Y:S04]  /*eaa0*/  LDG.E.U16 R70, desc[UR10][R38.64] ;  /* 0x0000000a26467981 */ /* 0x000168000c1e1500 */
[----:B------:R2:W5:Y:S01]  /*eab0*/  LDG.E.U16 R71, desc[UR10][R40.64] ;  /* 0x0000000a28477981 */ /* 0x000562000c1e1500 */
[----:B-1----:R-:W-:-:S03]  /*eac0*/  IMAD.WIDE R42, R3, 0x2, R80 ;  /* 0x00000002032a7825 */ /* 0x002fc600078e0250 */
[----:B------:R1:W5:Y:S01]  /*ead0*/  LDG.E.U16 R73, desc[UR10][R44.64] ;  /* 0x0000000a2c497981 */ /* 0x000362000c1e1500 */
[----:B0-----:R-:W-:-:S03]  /*eae0*/  IMAD.WIDE R38, R3, 0x2, R84 ;  /* 0x0000000203267825 */ /* 0x001fc600078e0254 */
[----:B------:R0:W5:Y:S01]  /*eaf0*/  LDG.E.U16 R74, desc[UR10][R46.64] ;  /* 0x0000000a2e4a7981 */ /* 0x000162000c1e1500 */
[----:B--2---:R-:W-:-:S03]  /*eb00*/  IMAD.WIDE R40, R3, 0x2, R82 ;  /* 0x0000000203287825 */ /* 0x004fc600078e0252 */
[----:B------:R-:W2:Y:S01]  /*eb10*/  LDG.E.U16 R38, desc[UR10][R38.64] ;  /* 0x0000000a26267981 */ /* 0x000ea2000c1e1500 */
[----:B-1----:R-:W-:-:S03]  /*eb20*/  IMAD.WIDE R44, R3, 0x2, R78 ;  /* 0x00000002032c7825 */ /* 0x002fc600078e024e */
[----:B------:R-:W2:Y:S01]  /*eb30*/  LDG.E.U16 R40, desc[UR10][R40.64] ;  /* 0x0000000a28287981 */ /* 0x000ea2000c1e1500 */
[----:B0-----:R-:W-:-:S03]  /*eb40*/  IMAD.WIDE R46, R3, 0x2, R76 ;  /* 0x00000002032e7825 */ /* 0x001fc600078e024c */
[----:B------:R-:W2:Y:S04]  /*eb50*/  LDG.E.U16 R42, desc[UR10][R42.64] ;  /* 0x0000000a2a2a7981 */ /* 0x000ea8000c1e1500 */
[----:B------:R-:W2:Y:S04]  /*eb60*/  LDG.E.U16 R44, desc[UR10][R44.64] ;  /* 0x0000000a2c2c7981 */ /* 0x000ea8000c1e1500 */
[----:B------:R-:W2:Y:S01]  /*eb70*/  LDG.E.U16 R46, desc[UR10][R46.64] ;  /* 0x0000000a2e2e7981 */ /* 0x000ea2000c1e1500 */
[----:B------:R-:W-:-:S03]  /*eb80*/  LOP3.LUT R75, R200, 0x10, RZ, 0x3c, !PT ;  /* 0x00000010c84b7812 */ /* 0x000fc600078e3cff */
        /* <DEDUP_REMOVED lines=18> */
[----:B------:R-:W-:Y:S01]  /*ecb0*/  STS.U16 [R76+UR4+0x16100], R21 ;  /* 0x016100154c007988 */ /* 0x000fe20008000404 */
[----:B0-----:R-:W-:-:S03]  /*ecc0*/  LOP3.LUT R75, R200, 0x30, RZ, 0x3c, !PT ;  /* 0x00000030c84b7812 */ /* 0x001fc600078e3cff */
        /* <DEDUP_REMOVED lines=27> */
[----:B---3--:R-:W-:Y:S04]  /*ee80*/  STS.U16 [R75+UR4+0x14680], R58 ;  /* 0x0146803a4b007988 */ /* 0x008fe80008000404 */
[----:B------:R-:W-:Y:S04]  /*ee90*/  STS.U16 [R75+UR4+0x16680], R59 ;  /* 0x0166803b4b007988 */ /* 0x000fe80008000404 */
[----:B------:R-:W-:Y:S04]  /*eea0*/  STS.U16 [R75+UR4+0x14a80], R60 ;  /* 0x014a803c4b007988 */ /* 0x000fe80008000404 */
[----:B------:R-:W-:Y:S04]  /*eeb0*/  STS.U16 [R75+UR4+0x16a80], R61 ;  /* 0x016a803d4b007988 */ /* 0x000fe80008000404 */
[----:B------:R-:W-:Y:S04]  /*eec0*/  STS.U16 [R75+UR4+0x14e80], R62 ;  /* 0x014e803e4b007988 */ /* 0x000fe80008000404 */
[----:B------:R0:W-:Y:S04]  /*eed0*/  STS.U16 [R75+UR4+0x16e80], R63 ;  /* 0x016e803f4b007988 */ /* 0x0001e80008000404 */
[----:B------:R-:W-:Y:S04]  /*eee0*/  STS.U16 [R6+UR4+0x14300], R64 ;  /* 0x0143004006007988 */ /* 0x000fe80008000404 */
[----:B------:R-:W-:Y:S01]  /*eef0*/  STS.U16 [R6+UR4+0x16300], R65 ;  /* 0x0163004106007988 */ /* 0x000fe20008000404 */
[----:B------:R-:W-:-:S02]  /*ef00*/  LOP3.LUT R4, R200, 0x70, RZ, 0x3c, !PT ;  /* 0x00000070c8047812 */ /* 0x000fc400078e3cff */
[----:B------:R-:W-:Y:S01]  /*ef10*/  LOP3.LUT P0, RZ, R210, 0x7f, RZ, 0xc0, !PT ;  /* 0x0000007fd2ff7812 */ /* 0x000fe2000780c0ff */
[----:B------:R-:W-:Y:S01]  /*ef20*/  UMOV UR70, 0x1 ;  /* 0x0000000100467882 */ /* 0x000fe20000000000 */
[----:B------:R-:W-:Y:S01]  /*ef30*/  IADD3 R78, P5, PT, R197, 0x22, RZ ;  /* 0x00000022c54e7810 */ /* 0x000fe20007fbe0ff */
[----:B------:R-:W-:-:S04]  /*ef40*/  @!UP1 UIADD3 UR70, UPT, UPT, -UR70, 0x100000, URZ ;  /* 0x0010000046469890 */ /* 0x000fc8000fffe1ff */
[----:B------:R-:W-:Y:S02]  /*ef50*/  @!UP1 USHF.L.U32 UR71, UR70, 0xb, URZ ;  /* 0x0000000b46479899 */ /* 0x000fe400080006ff */
[----:B------:R-:W-:Y:S01]  /*ef60*/  @!UP1 USHF.L.U32 UR70, UR70, 0x1, URZ ;  /* 0x0000000146469899 */ /* 0x000fe200080006ff */
[----:B0-----:R-:W-:Y:S02]  /*ef70*/  IADD3.X R75, PT, PT, RZ, R198, RZ, P5, !PT ;  /* 0x000000c6ff4b7210 */ /* 0x001fe40002ffe4ff */
[----:B------:R-:W-:Y:S01]  /*ef80*/  IADD3 R79, P3, PT, R197, 0x21, RZ ;  /* 0x00000021c54f7810 */ /* 0x000fe20007f7e0ff */
[----:B------:R-:W-:-:S03]  /*ef90*/  VOTEU.ALL UP3, P0 ;  /* 0x0000000000ff7886 */ /* 0x000fc60000060000 */
[----:B------:R-:W-:Y:S02]  /*efa0*/  IADD3.X R77, PT, PT, RZ, R198, RZ, P3, !PT ;  /* 0x000000c6ff4d7210 */ /* 0x000fe40001ffe4ff */
[C---:B------:R-:W-:Y:S01]  /*efb0*/  IADD3 R76, P3, PT, R197.reuse, 0x25, RZ ;  /* 0x00000025c54c7810 */ /* 0x040fe20007f7e0ff */
[----:B----4-:R0:W-:Y:S04]  /*efc0*/  STS.U16 [R6+UR4+0x14700], R66 ;  /* 0x0147004206007988 */ /* 0x0101e80008000404 */
[----:B------:R-:W-:Y:S04]  /*efd0*/  STS.U16 [R6+UR4+0x16700], R67 ;  /* 0x0167004306007988 */ /* 0x000fe80008000404 */
[----:B------:R-:W-:Y:S04]  /*efe0*/  STS.U16 [R6+UR4+0x14b00], R68 ;  /* 0x014b004406007988 */ /* 0x000fe80008000404 */
[----:B------:R-:W-:Y:S01]  /*eff0*/  STS.U16 [R6+UR4+0x16b00], R69 ;  /* 0x016b004506007988 */ /* 0x000fe20008000404 */
[----:B0-----:R-:W-:-:S03]  /*f000*/  IADD3 R66, P5, PT, R197, 0x26, RZ ;  /* 0x00000026c5427810 */ /* 0x001fc60007fbe0ff */
[----:B-----5:R-:W-:Y:S04]  /*f010*/  STS.U16 [R6+UR4+0x14f00], R70 ;  /* 0x014f004606007988 */ /* 0x020fe80008000404 */
[----:B------:R0:W-:Y:S04]  /*f020*/  STS.U16 [R6+UR4+0x16f00], R71 ;  /* 0x016f004706007988 */ /* 0x0001e80008000404 */
[----:B------:R1:W-:Y:S01]  /*f030*/  STS.U16 [R4+UR4+0x14380], R72 ;  /* 0x0143804804007988 */ /* 0x0003e20008000404 */
[----:B0-----:R-:W-:-:S03]  /*f040*/  IADD3 R71, P1, PT, R197, 0x24, RZ ;  /* 0x00000024c5477810 */ /* 0x001fc60007f3e0ff */
[----:B------:R-:W-:Y:S01]  /*f050*/  STS.U16 [R4+UR4+0x16380], R73 ;  /* 0x0163804904007988 */ /* 0x000fe20008000404 */
[----:B------:R-:W-:-:S03]  /*f060*/  IADD3.X R69, PT, PT, RZ, R198, RZ, P1, !PT ;  /* 0x000000c6ff457210 */ /* 0x000fc60000ffe4ff */
[----:B------:R-:W-:Y:S01]  /*f070*/  STS.U16 [R4+UR4+0x14780], R74 ;  /* 0x0147804a04007988 */ /* 0x000fe20008000404 */
[C---:B-1----:R-:W-:Y:S02]  /*f080*/  IADD3 R72, P2, PT, R197.reuse, 0x23, RZ ;  /* 0x00000023c5487810 */ /* 0x042fe40007f5e0ff */
[----:B------:R-:W-:Y:S01]  /*f090*/  IADD3 R61, P1, PT, R197, 0x28, RZ ;  /* 0x00000028c53d7810 */ /* 0x000fe20007f3e0ff */
[----:B--2---:R-:W-:Y:S01]  /*f0a0*/  STS.U16 [R4+UR4+0x16780], R38 ;  /* 0x0167802604007988 */ /* 0x004fe20008000404 */
[----:B------:R-:W-:-:S03]  /*f0b0*/  IADD3.X R70, PT, PT, RZ, R198, RZ, P2, !PT ;  /* 0x000000c6ff467210 */ /* 0x000fc600017fe4ff */
[----:B------:R-:W-:Y:S01]  /*f0c0*/  STS.U16 [R4+UR4+0x14b80], R40 ;  /* 0x014b802804007988 */ /* 0x000fe20008000404 */
[----:B------:R-:W-:-:S03]  /*f0d0*/  IADD3.X R57, PT, PT, RZ, R198, RZ, P1, !PT ;  /* 0x000000c6ff397210 */ /* 0x000fc60000ffe4ff */
[----:B------:R-:W-:Y:S01]  /*f0e0*/  STS.U16 [R4+UR4+0x16b80], R42 ;  /* 0x016b802a04007988 */ /* 0x000fe20008000404 */
[----:B------:R-:W-:-:S03]  /*f0f0*/  IADD3 R64, P2, PT, R197, 0x27, RZ ;  /* 0x00000027c5407810 */ /* 0x000fc60007f5e0ff */
[----:B------:R0:W-:Y:S01]  /*f100*/  STS.U16 [R4+UR4+0x14f80], R44 ;  /* 0x014f802c04007988 */ /* 0x0001e20008000404 */
[-C--:B------:R-:W-:Y:S02]  /*f110*/  IADD3.X R63, PT, PT, RZ, R198.reuse, RZ, P5, !PT ;  /* 0x000000c6ff3f7210 */ /* 0x080fe40002ffe4ff */
[C---:B------:R-:W-:Y:S02]  /*f120*/  IADD3 R56, P5, PT, R197.reuse, 0x2a, RZ ;  /* 0x0000002ac5387810 */ /* 0x040fe40007fbe0ff */
[-C--:B------:R-:W-:Y:S02]  /*f130*/  IADD3.X R62, PT, PT, RZ, R198.reuse, RZ, P2, !PT ;  /* 0x000000c6ff3e7210 */ /* 0x080fe400017fe4ff */
[C---:B0-----:R-:W-:Y:S01]  /*f140*/  IADD3 R44, P1, PT, R197.reuse, 0x2c, RZ ;  /* 0x0000002cc52c7810 */ /* 0x041fe20007f3e0ff */
[----:B------:R0:W-:Y:S01]  /*f150*/  STS.U16 [R4+UR4+0x16f80], R46 ;  /* 0x016f802e04007988 */ /* 0x0001e20008000404 */
[C---:B------:R-:W-:Y:S02]  /*f160*/  IADD3 R38, P2, PT, R197.reuse, 0x2b, RZ ;  /* 0x0000002bc5267810 */ /* 0x040fe40007f5e0ff */
[----:B------:R-:W-:Y:S01]  /*f170*/  IADD3.X R40, PT, PT, RZ, R198, RZ, P1, !PT ;  /* 0x000000c6ff287210 */ /* 0x000fe20000ffe4ff */
[----:B------:R1:W-:Y:S06]  /*f180*/  MEMBAR.ALL.CTA ;  /* 0x0000000000007992 */ /* 0x0003ec0000008000 */
[----:B-1----:R-:W-:Y:S01]  /*f190*/  FENCE.VIEW.ASYNC.S ;  /* 0x00000000000073c6 */ /* 0x002fe20000000000 */
[----:B------:R-:W-:-:S03]  /*f1a0*/  IADD3 R18, P1, PT, R197, 0x30, RZ ;  /* 0x00000030c5127810 */ /* 0x000fc60007f3e0ff */
[----:B------:R-:W1:Y:S02]  /*f1b0*/  FENCE.VIEW.ASYNC.S ;  /* 0x00000000000073c6 */ /* 0x000e640000000000 */
[----:B-1----:R1:W2:Y:S01]  /*f1c0*/  @!UP3 SYNCS.EXCH.64 URZ, [UR4+0x1c010], UR70 ;  /* 0x01c0104604ffb5b2 */ /* 0x0022a20008000100 */
[-C--:B------:R-:W-:Y:S01]  /*f1d0*/  IADD3.X R47, PT, PT, RZ, R198.reuse, RZ, P5, !PT ;  /* 0x000000c6ff2f7210 */ /* 0x080fe20002ffe4ff */
[----:B--2---:R-:W-:Y:S01]  /*f1e0*/  BAR.SYNC.DEFER_BLOCKING 0x0 ;  /* 0x0000000000007b1d */ /* 0x004fe20000010000 */
[C---:B------:R-:W-:Y:S02]  /*f1f0*/  IADD3 R74, P5, PT, R197.reuse, 0x2e, RZ ;  /* 0x0000002ec54a7810 */ /* 0x040fe40007fbe0ff */
[-C--:B------:R-:W-:Y:S02]  /*f200*/  IADD3.X R39, PT, PT, RZ, R198.reuse, RZ, P2, !PT ;  /* 0x000000c6ff277210 */ /* 0x080fe400017fe4ff */
[----:B------:R-:W-:Y:S02]  /*f210*/  IADD3.X R11, PT, PT, RZ, R198, RZ, P1, !PT ;  /* 0x000000c6ff0b7210 */ /* 0x000fe40000ffe4ff */
[----:B0-----:R-:W-:-:S02]  /*f220*/  IADD3 R4, P4, PT, R197, 0x35, RZ ;  /* 0x00000035c5047810 */ /* 0x001fc40007f9e0ff */
[C---:B------:R-:W-:Y:S02]  /*f230*/  IADD3 R73, P2, PT, R197.reuse, 0x2f, RZ ;  /* 0x0000002fc5497810 */ /* 0x040fe40007f5e0ff */
[C---:B------:R-:W-:Y:S02]  /*f240*/  IADD3 R16, P1, PT, R197.reuse, 0x33, RZ ;  /* 0x00000033c5107810 */ /* 0x040fe40007f3e0ff */
[-C--:B------:R-:W-:Y:S02]  /*f250*/  IADD3.X R68, PT, PT, RZ, R198.reuse, RZ, P3, !PT ;  /* 0x000000c6ff447210 */ /* 0x080fe40001ffe4ff */
[----:B------:R-:W-:Y:S02]  /*f260*/  IADD3.X R42, PT, PT, RZ, R198, RZ, P5, !PT ;  /* 0x000000c6ff2a7210 */ /* 0x000fe40002ffe4ff */
[----:B------:R-:W-:Y:S02]  /*f270*/  ISETP.GT.U32.AND P0, PT, R4, R218, PT ;  /* 0x000000da0400720c */ /* 0x000fe40003f04070 */
[----:B------:R-:W-:-:S02]  /*f280*/  IADD3 R45, P3, PT, R197, 0x29, RZ ;  /* 0x00000029c52d7810 */ /* 0x000fc40007f7e0ff */
[C---:B------:R-:W-:Y:S02]  /*f290*/  IADD3 R15, P5, PT, R197.reuse, 0x32, RZ ;  /* 0x00000032c50f7810 */ /* 0x040fe40007fbe0ff */
[-C--:B------:R-:W-:Y:S02]  /*f2a0*/  IADD3.X R43, PT, PT, RZ, R198.reuse, RZ, P2, !PT ;  /* 0x000000c6ff2b7210 */ /* 0x080fe400017fe4ff */
[-C--:B------:R-:W-:Y:S02]  /*f2b0*/  IADD3.X R12, PT, PT, RZ, R198.reuse, RZ, P1, !PT ;  /* 0x000000c6ff0c7210 */ /* 0x080fe40000ffe4ff */
[C---:B------:R-:W-:Y:S02]  /*f2c0*/  IADD3 R4, P2, PT, R197.reuse, 0x34, RZ ;  /* 0x00000034c5047810 */ /* 0x040fe40007f5e0ff */
[----:B------:R-:W-:Y:S02]  /*f2d0*/  IADD3 R24, P1, PT, R197, 0x37, RZ ;  /* 0x00000037c5187810 */ /* 0x000fe40007f3e0ff */
[----:B------:R-:W-:-:S02]  /*f2e0*/  IADD3.X R46, PT, PT, RZ, R198, RZ, P3, !PT ;  /* 0x000000c6ff2e7210 */ /* 0x000fc40001ffe4ff */
[-C--:B------:R-:W-:Y:S02]  /*f2f0*/  IADD3.X R6, PT, PT, RZ, R198.reuse, RZ, P5, !PT ;  /* 0x000000c6ff067210 */ /* 0x080fe40002ffe4ff */
[C---:B------:R-:W-:Y:S02]  /*f300*/  IADD3 R67, P3, PT, R197.reuse, 0x2d, RZ ;  /* 0x0000002dc5437810 */ /* 0x040fe40007f7e0ff */
[C---:B------:R-:W-:Y:S02]  /*f310*/  IADD3 R21, P5, PT, R197.reuse, 0x36, RZ ;  /* 0x00000036c5157810 */ /* 0x040fe40007fbe0ff */
[-C--:B------:R-:W-:Y:S02]  /*f320*/  IADD3.X R22, PT, PT, RZ, R198.reuse, RZ, P2, !PT ;  /* 0x000000c6ff167210 */ /* 0x080fe400017fe4ff */
[----:B------:R-:W-:Y:S02]  /*f330*/  IADD3.X R19, PT, PT, RZ, R198, RZ, P1, !PT ;  /* 0x000000c6ff137210 */ /* 0x000fe40000ffe4ff */
[----:B------:R-:W-:-:S02]  /*f340*/  IADD3 R84, P2, PT, R197, 0x38, RZ ;  /* 0x00000038c5547810 */ /* 0x000fc40007f5e0ff */
[C---:B------:R-:W-:Y:S02]  /*f350*/  IADD3 R55, P1, PT, R197.reuse, 0x3b, RZ ;  /* 0x0000003bc5377810 */ /* 0x040fe40007f3e0ff */
[-C--:B------:R-:W-:Y:S02]  /*f360*/  IADD3.X R41, PT, PT, RZ, R198.reuse, RZ, P3, !PT ;  /* 0x000000c6ff297210 */ /* 0x080fe40001ffe4ff */
[-C--:B------:R-:W-:Y:S02]  /*f370*/  IADD3.X R23, PT, PT, RZ, R198.reuse, RZ, P4, !PT ;  /* 0x000000c6ff177210 */ /* 0x080fe400027fe4ff */
[----:B------:R-:W-:Y:S02]  /*f380*/  IADD3.X R17, PT, PT, RZ, R198, RZ, P5, !PT ;  /* 0x000000c6ff117210 */ /* 0x000fe40002ffe4ff */
[C---:B------:R-:W-:Y:S02]  /*f390*/  IADD3 R20, P3, PT, R197.reuse, 0x31, RZ ;  /* 0x00000031c5147810 */ /* 0x040fe40007f7e0ff */
        /* <DEDUP_REMOVED lines=8> */
[----:B------:R-:W-:Y:S02]  /*f420*/  IADD3.X R81, PT, PT, RZ, R198, RZ, P5, !PT ;  /* 0x000000c6ff517210 */ /* 0x000fe40002ffe4ff */
[----:B------:R-:W-:Y:S02]  /*f430*/  ISETP.GT.U32.AND P3, PT, R4, R218, PT ;  /* 0x000000da0400720c */ /* 0x000fe40003f64070 */
[C---:B------:R-:W-:Y:S02]  /*f440*/  IADD3 R8, P4, PT, R197.reuse, 0x3e, RZ ;  /* 0x0000003ec5087810 */ /* 0x040fe40007f9e0ff */
[----:B------:R-:W-:Y:S02]  /*f450*/  IADD3 R9, P5, PT, R197, 0x3f, RZ ;  /* 0x0000003fc5097810 */ /* 0x000fe40007fbe0ff */
[----:B------:R-:W-:-:S02]  /*f460*/  IADD3.X R54, PT, PT, RZ, R198, RZ, P2, !PT ;  /* 0x000000c6ff367210 */ /* 0x000fc400017fe4ff */
[----:B------:R-:W-:Y:S01]  /*f470*/  IADD3.X R53, PT, PT, RZ, R198, RZ, P1, !PT ;  /* 0x000000c6ff357210 */ /* 0x000fe20000ffe4ff */
[----:B-1----:R-:W-:Y:S08]  /*f480*/  BRA.U UP2, `(.L_x_17) ;  /* 0x0000000102b47547 */ /* 0x002ff0000b800000 */
[----:B------:R-:W-:Y:S02]  /*f490*/  R2UR UR70, R219 ;  /* 0x00000000db4672ca */ /* 0x000fe400000e0000 */
[----:B------:R-:W-:Y:S02]  /*f4a0*/  ELECT P1, URZ, PT ;  /* 0x0000000000ff782f */ /* 0x000fe40003820000 */
[----:B------:R-:W-:Y:S01]  /*f4b0*/  MOV R25, UR4 ;  /* 0x0000000400197c02 */ /* 0x000fe20008000f00 */
[----:B------:R-:W-:Y:S01]  /*f4c0*/  UMOV UR74, 0x0 ;  /* 0x00000000004a7882 */ /* 0x000fe20000000000 */
[----:B------:R-:W-:Y:S01]  /*f4d0*/  UMOV UR75, 0x8088490 ;  /* 0x08088490004b7882 */ /* 0x000fe20000000000 */
[----:B------:R-:W-:Y:S01]  /*f4e0*/  UMOV UR72, UR9 ;  /* 0x0000000900487c82 */ /* 0x000fe20008000000 */
[----:B------:R-:W-:Y:S01]  /*f4f0*/  UMOV UR73, 0x40004040 ;  /* 0x4000404000497882 */ /* 0x000fe20000000000 */
[----:B------:R-:W-:Y:S01]  /*f500*/  UMOV UR76, 0x0 ;  /* 0x00000000004c7882 */ /* 0x000fe20000000000 */
[----:B------:R-:W-:-:S03]  /*f510*/  UMOV UR77, 0x8088490 ;  /* 0x08088490004d7882 */ /* 0x000fc60000000000 */
[----:B------:R-:W-:Y:S02]  /*f520*/  MOV R4, UR70 ;  /* 0x0000004600047c02 */ /* 0x000fe40008000f00 */
[----:B------:R-:W-:Y:S02]  /*f530*/  @P1 MOV R5, 0x40004040 ;  /* 0x4000404000051802 */ /* 0x000fe40000000f00 */
[----:B------:R-:W-:Y:S02]  /*f540*/  @P1 R2UR UR70, R4 ;  /* 0x00000000044612ca */ /* 0x000fe400000e0000 */
[----:B------:R-:W-:Y:S01]  /*f550*/  @P1 R2UR UR71, R5 ;  /* 0x00000000054712ca */ /* 0x000fe200000e0000 */
[----:B------:R-:W-:Y:S01]  /*f560*/  HFMA2 R5, -RZ, RZ, 0, 0 ;  /* 0x00000000ff057431 */ /* 0x000fe200000001ff */
[----:B------:R-:W-:-:S04]  /*f570*/  IADD3 R4, PT, PT, R25, 0x1c010, RZ ;  /* 0x0001c01019047810 */ /* 0x000fc80007ffe0ff */
[----:B------:R-:W-:-:S07]  /*f580*/  @P1 MOV R4, R4 ;  /* 0x0000000400041202 */ /* 0x000fce0000000f00 */
[----:B------:R0:W-:Y:S01]  /*f590*/  UTCHMMA gdesc[UR70], gdesc[UR72], tmem[UR7], tmem[UR74], idesc[UR75], !UPT ;  /* 0x00ff4a48460075ea */ /* 0x0001e2000f800007 */
[----:B------:R-:W-:Y:S01]  /*f5a0*/  UTCHMMA gdesc[UR38], gdesc[UR42], tmem[UR7], tmem[UR76], idesc[UR77], UPT ;  /* 0x00ff4c2a260075ea */ /* 0x000fe2000b800007 */
[----:B0-----:R-:W-:Y:S01]  /*f5b0*/  R2UR UR72, R212 ;  /* 0x00000000d44872ca */ /* 0x001fe200000e0000 */
[----:B------:R-:W-:Y:S01]  /*f5c0*/  UMOV UR70, 0x0 ;  /* 0x0000000000467882 */ /* 0x000fe20000000000 */
[----:B------:R-:W-:Y:S01]  /*f5d0*/  R2UR UR73, R213 ;  /* 0x00000000d54972ca */ /* 0x000fe200000e0000 */
[----:B------:R-:W-:Y:S01]  /*f5e0*/  UMOV UR71, 0x8088490 ;  /* 0x0808849000477882 */ /* 0x000fe20000000000 */
[----:B------:R-:W-:Y:S02]  /*f5f0*/  R2UR UR74, R216 ;  /* 0x00000000d84a72ca */ /* 0x000fe400000e0000 */
[----:B------:R-:W-:-:S09]  /*f600*/  R2UR UR75, R217 ;  /* 0x00000000d94b72ca */ /* 0x000fd200000e0000 */
[----:B------:R0:W-:Y:S02]  /*f610*/  UTCHMMA gdesc[UR12], gdesc[UR72], tmem[UR7], tmem[UR70], idesc[UR71], UPT ;  /* 0x00ff46480c0075ea */ /* 0x0001e4000b800007 */
[----:B0-----:R-:W-:Y:S01]  /*f620*/  UMOV UR72, 0x0 ;  /* 0x0000000000487882 */ /* 0x001fe20000000000 */
[----:B------:R-:W-:Y:S02]  /*f630*/  UMOV UR73, 0x8088490 ;  /* 0x0808849000497882 */ /* 0x000fe40000000000 */
[----:B------:R0:W-:Y:S02]  /*f640*/  UTCHMMA gdesc[UR14], gdesc[UR74], tmem[UR7], tmem[UR72], idesc[UR73], UPT ;  /* 0x00ff484a0e0075ea */ /* 0x0001e4000b800007 */
[----:B0-----:R-:W-:Y:S01]  /*f650*/  UMOV UR74, 0x0 ;  /* 0x00000000004a7882 */ /* 0x001fe20000000000 */
[----:B------:R-:W-:Y:S02]  /*f660*/  UMOV UR75, 0x8088490 ;  /* 0x08088490004b7882 */ /* 0x000fe40000000000 */
[----:B------:R-:W-:Y:S01]  /*f670*/  UTCHMMA gdesc[UR16], gdesc[UR44], tmem[UR7], tmem[UR74], idesc[UR75], UPT ;  /* 0x00ff4a2c100075ea */ /* 0x000fe2000b800007 */
[----:B------:R-:W-:Y:S01]  /*f680*/  UTCHMMA gdesc[UR18], gdesc[UR46], tmem[UR7], tmem[UR76], idesc[UR77], UPT ;  /* 0x00ff4c2e120075ea */ /* 0x000fe2000b800007 */
[----:B------:R-:W-:Y:S01]  /*f690*/  UTCHMMA gdesc[UR20], gdesc[UR48], tmem[UR7], tmem[UR70], idesc[UR71], UPT ;  /* 0x00ff4630140075ea */ /* 0x000fe2000b800007 */
[----:B------:R-:W-:Y:S01]  /*f6a0*/  UTCHMMA gdesc[UR22], gdesc[UR50], tmem[UR7], tmem[UR72], idesc[UR73], UPT ;  /* 0x00ff4832160075ea */ /* 0x000fe2000b800007 */
[----:B------:R-:W-:Y:S01]  /*f6b0*/  UTCHMMA gdesc[UR24], gdesc[UR52], tmem[UR7], tmem[UR70], idesc[UR71], UPT ;  /* 0x00ff4634180075ea */ /* 0x000fe2000b800007 */
[----:B------:R-:W-:Y:S01]  /*f6c0*/  UTCHMMA gdesc[UR26], gdesc[UR54], tmem[UR7], tmem[UR72], idesc[UR73], UPT ;  /* 0x00ff48361a0075ea */ /* 0x000fe2000b800007 */
[----:B------:R0:W-:Y:S01]  /*f6d0*/  UTCHMMA gdesc[UR28], gdesc[UR56], tmem[UR7], tmem[UR74], idesc[UR75], UPT ;  /* 0x00ff4a381c0075ea */ /* 0x0001e2000b800007 */
[----:B------:R1:W-:Y:S01]  /*f6e0*/  UTCHMMA gdesc[UR30], gdesc[UR58], tmem[UR7], tmem[UR76], idesc[UR77], UPT ;  /* 0x00ff4c3a1e0075ea */ /* 0x0003e2000b800007 */
[----:B------:R1:W-:Y:S01]  /*f6f0*/  UTCHMMA gdesc[UR32], gdesc[UR60], tmem[UR7], tmem[UR70], idesc[UR71], UPT ;  /* 0x00ff463c200075ea */ /* 0x0003e2000b800007 */
[----:B------:R1:W-:Y:S01]  /*f700*/  UTCHMMA gdesc[UR34], gdesc[UR62], tmem[UR7], tmem[UR72], idesc[UR73], UPT ;  /* 0x00ff483e220075ea */ /* 0x0003e2000b800007 */
[----:B------:R1:W-:Y:S01]  /*f710*/  UTCHMMA gdesc[UR36], gdesc[UR64], tmem[UR7], tmem[UR70], idesc[UR71], UPT ;  /* 0x00ff4640240075ea */ /* 0x0003e2000b800007 */
[----:B------:R1:W-:Y:S01]  /*f720*/  UTCHMMA gdesc[UR40], gdesc[UR68], tmem[UR7], tmem[UR72], idesc[UR73], UPT ;  /* 0x00ff4844280075ea */ /* 0x0003e2000b800007 */
[----:B0-----:R-:W-:-:S13]  /*f730*/  @P1 R2UR UR74, R4 ;  /* 0x00000000044a12ca */ /* 0x001fda00000e0000 */
[----:B------:R1:W-:Y:S01]  /*f740*/  UTCBAR [UR74], URZ ;  /* 0x000000ff4a0073e9 */ /* 0x0003e200080000ff */
[----:B------:R-:W-:Y:S01]  /*f750*/  NOP ;  /* 0x0000000000007918 */ /* 0x000fe20000000000 */
.L_x_17:
[----:B------:R-:W0:Y:S01]  /*f760*/  SYNCS.PHASECHK.TRANS64.TRYWAIT P2, [UR4+0x1c010], RZ ;  /* 0x01c010ffff0075a7 */ /* 0x000e220008041104 */
[-C--:B------:R-:W-:Y:S02]  /*f770*/  IADD3.X R85, PT, PT, RZ, R198.reuse, RZ, P4, !PT ;  /* 0x000000c6ff557210 */ /* 0x080fe400027fe4ff */
[----:B------:R-:W-:Y:S02]  /*f780*/  IADD3 R197, P4, PT, R197, 0x20, RZ ;  /* 0x00000020c5c57810 */ /* 0x000fe40007f9e0ff */
[----:B------:R-:W-:Y:S02]  /*f790*/  ISETP.GT.U32.AND.EX P0, PT, R23, RZ, PT, P0 ;  /* 0x000000ff1700720c */ /* 0x000fe40003f04100 */
[----:B------:R-:W-:Y:S02]  /*f7a0*/  ISETP.GT.U32.AND.EX P3, PT, R22, RZ, PT, P3 ;  /* 0x000000ff1600720c */ /* 0x000fe40003f64130 */
[-C--:B------:R-:W-:Y:S02]  /*f7b0*/  IADD3.X R65, PT, PT, RZ, R198.reuse, RZ, P5, !PT ;  /* 0x000000c6ff417210 */ /* 0x080fe40002ffe4ff */
[----:B------:R-:W-:-:S02]  /*f7c0*/  IADD3.X R198, PT, PT, RZ, R198, RZ, P4, !PT ;  /* 0x000000c6ffc67210 */ /* 0x000fc400027fe4ff */
[----:B------:R-:W-:Y:S02]  /*f7d0*/  SEL R48, RZ, 0x4, !P0 ;  /* 0x00000004ff307807 */ /* 0x000fe40004000000 */
[----:B------:R-:W-:Y:S02]  /*f7e0*/  SEL R49, RZ, 0x7fff8, !P3 ;  /* 0x0007fff8ff317807 */ /* 0x000fe40005800000 */
[-C--:B------:R-:W-:Y:S02]  /*f7f0*/  ISETP.GT.U32.AND P1, PT, R24, R218.reuse, PT ;  /* 0x000000da1800720c */ /* 0x080fe40003f24070 */
[-C--:B------:R-:W-:Y:S02]  /*f800*/  ISETP.GT.U32.AND P5, PT, R21, R218.reuse, PT ;  /* 0x000000da1500720c */ /* 0x080fe40003fa4070 */
[-C--:B------:R-:W-:Y:S02]  /*f810*/  ISETP.GT.U32.AND P4, PT, R20, R218.reuse, PT ;  /* 0x000000da1400720c */ /* 0x080fe40003f84070 */
[----:B------:R-:W-:-:S02]  /*f820*/  ISETP.GT.U32.AND P0, PT, R18, R218, PT ;  /* 0x000000da1200720c */ /* 0x000fc40003f04070 */
[----:B------:R-:W-:Y:S02]  /*f830*/  ISETP.GT.U32.AND P3, PT, R16, R218, PT ;  /* 0x000000da1000720c */ /* 0x000fe40003f64070 */
[----:B------:R-:W-:Y:S02]  /*f840*/  ISETP.GT.U32.AND.EX P1, PT, R19, RZ, PT, P1 ;  /* 0x000000ff1300720c */ /* 0x000fe40003f24110 */
[----:B------:R-:W-:Y:S02]  /*f850*/  ISETP.GT.U32.AND.EX P5, PT, R17, RZ, PT, P5 ;  /* 0x000000ff1100720c */ /* 0x000fe40003fa4150 */
[----:B------:R-:W-:Y:S02]  /*f860*/  ISETP.GT.U32.AND.EX P4, PT, R14, RZ, PT, P4 ;  /* 0x000000ff0e00720c */ /* 0x000fe40003f84140 */
[----:B------:R-:W-:Y:S02]  /*f870*/  ISETP.GT.U32.AND.EX P0, PT, R11, RZ, PT, P0 ;  /* 0x000000ff0b00720c */ /* 0x000fe40003f04100 */
[----:B------:R-:W-:-:S02]  /*f880*/  ISETP.GT.U32.AND.EX P3, PT, R12, RZ, PT, P3 ;  /* 0x000000ff0c00720c */ /* 0x000fc40003f64130 */
[----:B------:R-:W-:Y:S02]  /*f890*/  SEL R58, RZ, 0x1, !P1 ;  /* 0x00000001ff3a7807 */ /* 0x000fe40004800000 */
[----:B------:R-:W-:Y:S02]  /*f8a0*/  SEL R59, RZ, 0x1fffe, !P5 ;  /* 0x0001fffeff3b7807 */ /* 0x000fe40006800000 */
[----:B------:R-:W-:Y:S02]  /*f8b0*/  SEL R50, RZ, 0x4, !P4 ;  /* 0x00000004ff327807 */ /* 0x000fe40006000000 */
[----:B------:R-:W-:Y:S02]  /*f8c0*/  SEL R51, RZ, 0x7fff8, !P0 ;  /* 0x0007fff8ff337807 */ /* 0x000fe40004000000 */
[----:B------:R-:W-:Y:S02]  /*f8d0*/  SEL R52, RZ, 0x1, !P3 ;  /* 0x00000001ff347807 */ /* 0x000fe40005800000 */
[----:B------:R-:W-:-:S02]  /*f8e0*/  ISETP.GT.U32.AND P1, PT, R15, R218, PT ;  /* 0x000000da0f00720c */ /* 0x000fc40003f24070 */
[-C--:B------:R-:W-:Y:S02]  /*f8f0*/  ISETP.GT.U32.AND P5, PT, R13, R218.reuse, PT ;  /* 0x000000da0d00720c */ /* 0x080fe40003fa4070 */
[-C--:B------:R-:W-:Y:S02]  /*f900*/  ISETP.GT.U32.AND P4, PT, R10, R218.reuse, PT ;  /* 0x000000da0a00720c */ /* 0x080fe40003f84070 */
[-C--:B------:R-:W-:Y:S02]  /*f910*/  ISETP.GT.U32.AND P0, PT, R9, R218.reuse, PT ;  /* 0x000000da0900720c */ /* 0x080fe40003f04070 */
[----:B------:R-:W-:Y:S01]  /*f920*/  ISETP.GT.U32.AND P3, PT, R8, R218, PT ;  /* 0x000000da0800720c */ /* 0x000fe20003f64070 */
[----:B0-----:R-:W-:-:S12]  /*f930*/  @!P2 BRA `(.L_x_18) ;  /* 0x000000e80024a947 */ /* 0x001fd80003800000 */
.L_x_26:
[-C--:B------:R-:W-:Y:S01]  /*f940*/  ISETP.GT.U32.AND P2, PT, R7, R218.reuse, PT ;  /* 0x000000da0700720c */ /* 0x080fe20003f44070 */
[----:B------:R-:W-:Y:S01]  /*f950*/  BAR.SYNC.DEFER_BLOCKING 0x0 ;  /* 0x0000000000007b1d */ /* 0x000fe20000010000 */
[----:B------:R-:W-:Y:S02]  /*f960*/  ISETP.GT.U32.AND.EX P1, PT, R6, RZ, PT, P1 ;  /* 0x000000ff0600720c */ /* 0x000fe40003f24110 */
[----:B------:R-:W-:Y:S02]  /*f970*/  ISETP.GT.U32.AND.EX P5, PT, R53, RZ, PT, P5 ;  /* 0x000000ff3500720c */ /* 0x000fe40003fa4150 */
[----:B------:R-:W-:Y:S01]  /*f980*/  SEL R53, RZ, 0x1fffe, !P1 ;  /* 0x0001fffeff357807 */ /* 0x000fe20004800000 */
[----:B-1----:R-:W0:Y:S01]  /*f990*/  LDCU UR70, c[0x0][0x3a8] ;  /* 0x00007500ff4677ac */ /* 0x002e220008000800 */
[----:B------:R-:W-:Y:S01]  /*f9a0*/  ISETP.GT.U32.AND P1, PT, R84, R218, PT ;  /* 0x000000da5400720c */ /* 0x000fe20003f24070 */
[----:B------:R-:W0:Y:S01]  /*f9b0*/  LDTM.x32 R4, tmem[UR6+0x100] ;  /* 0x00010006000479ee */ /* 0x000e2200082c0000 */
[----:B------:R-:W-:-:S02]  /*f9c0*/  ISETP.GT.U32.AND.EX P4, PT, R54, RZ, PT, P4 ;  /* 0x000000ff3600720c */ /* 0x000fc40003f84140 */
[----:B------:R-:W-:Y:S02]  /*f9d0*/  ISETP.GT.U32.AND.EX P3, PT, R85, RZ, PT, P3 ;  /* 0x000000ff5500720c */ /* 0x000fe40003f64130 */
[----:B------:R-:W-:Y:S02]  /*f9e0*/  SEL R54, RZ, 0x4, !P5 ;  /* 0x00000004ff367807 */ /* 0x000fe40006800000 */
[----:B------:R-:W-:Y:S02]  /*f9f0*/  ISETP.GT.U32.AND P5, PT, R55, R218, PT ;  /* 0x000000da3700720c */ /* 0x000fe40003fa4070 */
[----:B------:R-:W-:Y:S02]  /*fa00*/  ISETP.GT.U32.AND.EX P2, PT, R60, RZ, PT, P2 ;  /* 0x000000ff3c00720c */ /* 0x000fe40003f44120 */
[----:B------:R-:W-:Y:S02]  /*fa10*/  SEL R60, RZ, 0x1fffe, !P3 ;  /* 0x0001fffeff3c7807 */ /* 0x000fe40005800000 */
[----:B------:R-:W-:-:S02]  /*fa20*/  ISETP.GT.U32.AND.EX P1, PT, R80, RZ, PT, P1 ;  /* 0x000000ff5000720c */ /* 0x000fc40003f24110 */
[-C--:B------:R-:W-:Y:S02]  /*fa30*/  ISETP.GT.U32.AND P3, PT, R73, R218.reuse, PT ;  /* 0x000000da4900720c */ /* 0x080fe40003f64070 */
[----:B------:R-:W-:Y:S02]  /*fa40*/  ISETP.GT.U32.AND.EX P5, PT, R82, RZ, PT, P5 ;  /* 0x000000ff5200720c */ /* 0x000fe40003fa4150 */
[----:B------:R-:W-:Y:S02]  /*fa50*/  SEL R73, RZ, 0x4, !P2 ;  /* 0x00000004ff497807 */ /* 0x000fe40005000000 */
[-C--:B------:R-:W-:Y:S02]  /*fa60*/  ISETP.GT.U32.AND P2, PT, R74, R218.reuse, PT ;  /* 0x000000da4a00720c */ /* 0x080fe40003f44070 */
[----:B------:R-:W-:Y:S01]  /*fa70*/  SEL R74, RZ, 0x7fff8, !P1 ;  /* 0x0007fff8ff4a7807 */ /* 0x000fe20004800000 */
[----:B0-----:R-:W-:Y:S01]  /*fa80*/  FMUL R5, R5, UR70 ;  /* 0x0000004605057c20 */ /* 0x001fe20008400000 */
[----:B------:R-:W-:Y:S01]  /*fa90*/  SEL R55, RZ, 0x7fff8, !P4 ;  /* 0x0007fff8ff377807 */ /* 0x000fe20006000000 */
[----:B------:R-:W-:Y:S01]  /*faa0*/  FMUL R7, R7, UR70 ;  /* 0x0000004607077c20 */ /* 0x000fe20008400000 */
[-C--:B------:R-:W-:Y:S01]  /*fab0*/  ISETP.GT.U32.AND P1, PT, R78, R218.reuse, PT ;  /* 0x000000da4e00720c */ /* 0x080fe20003f24070 */
[----:B------:R-:W-:Y:S01]  /*fac0*/  FMUL R11, R11, UR70 ;  /* 0x000000460b0b7c20 */ /* 0x000fe20008400000 */
[-C--:B------:R-:W-:Y:S01]  /*fad0*/  ISETP.GT.U32.AND P4, PT, R83, R218.reuse, PT ;  /* 0x000000da5300720c */ /* 0x080fe20003f84070 */
[----:B------:R-:W-:Y:S01]  /*fae0*/  FMUL R8, R8, UR70 ;  /* 0x0000004608087c20 */ /* 0x000fe20008400000 */
[----:B------:R-:W-:Y:S01]  /*faf0*/  SEL R78, RZ, 0x1, !P5 ;  /* 0x00000001ff4e7807 */ /* 0x000fe20006800000 */
[----:B------:R-:W-:Y:S01]  /*fb00*/  FMUL R10, R10, UR70 ;  /* 0x000000460a0a7c20 */ /* 0x000fe20008400000 */
[-C--:B------:R-:W-:Y:S01]  /*fb10*/  ISETP.GT.U32.AND P5, PT, R79, R218.reuse, PT ;  /* 0x000000da4f00720c */ /* 0x080fe20003fa4070 */
[----:B------:R-:W-:Y:S01]  /*fb20*/  FMUL R12, R12, UR70 ;  /* 0x000000460c0c7c20 */ /* 0x000fe20008400000 */
[----:B------:R-:W-:Y:S01]  /*fb30*/  ISETP.GT.U32.AND.EX P4, PT, R81, RZ, PT, P4 ;  /* 0x000000ff5100720c */ /* 0x000fe20003f84140 */
[----:B------:R-:W-:Y:S01]  /*fb40*/  FMUL R14, R14, UR70 ;  /* 0x000000460e0e7c20 */ /* 0x000fe20008400000 */
[----:B------:R-:W-:Y:S01]  /*fb50*/  ISETP.GT.U32.AND.EX P5, PT, R77, RZ, PT, P5 ;  /* 0x000000ff4d00720c */ /* 0x000fe20003fa4150 */
[----:B------:R-:W-:Y:S01]  /*fb60*/  FMUL R77, R6, UR70 ;  /* 0x00000046064d7c20 */ /* 0x000fe20008400000 */
[----:B------:R-:W-:Y:S01]  /*fb70*/  ISETP.GT.U32.AND.EX P1, PT, R75, RZ, PT, P1 ;  /* 0x000000ff4b00720c */ /* 0x000fe20003f24110 */
[----:B------:R-:W-:Y:S01]  /*fb80*/  FMUL R13, R13, UR70 ;  /* 0x000000460d0d7c20 */ /* 0x000fe20008400000 */
[----:B------:R-:W-:Y:S01]  /*fb90*/  SEL R75, RZ, 0x1fffe, !P4 ;  /* 0x0001fffeff4b7807 */ /* 0x000fe20006000000 */
[----:B------:R-:W-:Y:S01]  /*fba0*/  FMUL R16, R16, UR70 ;  /* 0x0000004610107c20 */ /* 0x000fe20008400000 */
[-C--:B------:R-:W-:Y:S01]  /*fbb0*/  ISETP.GT.U32.AND P4, PT, R76, R218.reuse, PT ;  /* 0x000000da4c00720c */ /* 0x080fe20003f84070 */
[----:B------:R-:W-:Y:S01]  /*fbc0*/  FMUL R15, R15, UR70 ;  /* 0x000000460f0f7c20 */ /* 0x000fe20008400000 */
[----:B------:R-:W-:Y:S01]  /*fbd0*/  FSEL R6, R5, -INF , !P5 ;  /* 0xff80000005067808 */ /* 0x000fe20006800000 */
[----:B------:R-:W-:Y:S01]  /*fbe0*/  FMUL R19, R19, UR70 ;  /* 0x0000004613137c20 */ /* 0x000fe20008400000 */
[-C--:B------:R-:W-:Y:S01]  /*fbf0*/  ISETP.GT.U32.AND P5, PT, R72, R218.reuse, PT ;  /* 0x000000da4800720c */ /* 0x080fe20003fa4070 */
[----:B------:R-:W-:Y:S01]  /*fc00*/  FMUL R21, R21, UR70 ;  /* 0x0000004615157c20 */ /* 0x000fe20008400000 */
[----:B------:R-:W-:Y:S01]  /*fc10*/  ISETP.GT.U32.AND.EX P4, PT, R68, RZ, PT, P4 ;  /* 0x000000ff4400720c */ /* 0x000fe20003f84140 */
[----:B------:R-:W-:Y:S01]  /*fc20*/  FMUL R68, R9, UR70 ;  /* 0x0000004609447c20 */ /* 0x000fe20008400000 */
[----:B------:R-:W-:Y:S01]  /*fc30*/  ISETP.GT.U32.AND.EX P5, PT, R70, RZ, PT, P5 ;  /* 0x000000ff4600720c */ /* 0x000fe20003fa4150 */
[----:B------:R-:W-:Y:S01]  /*fc40*/  FMUL R24, R24, UR70 ;  /* 0x0000004618187c20 */ /* 0x000fe20008400000 */
[----:B------:R-:W-:Y:S01]  /*fc50*/  FSEL R5, R77, -INF , !P1 ;  /* 0xff8000004d057808 */ /* 0x000fe20004800000 */
[----:B------:R-:W-:Y:S01]  /*fc60*/  FMUL R20, R20, UR70 ;  /* 0x0000004614147c20 */ /* 0x000fe20008400000 */
[----:B------:R-:W-:Y:S01]  /*fc70*/  FSEL R9, R7, -INF , !P5 ;  /* 0xff80000007097808 */ /* 0x000fe20006800000 */
[----:B------:R-:W-:Y:S01]  /*fc80*/  FMUL R23, R23, UR70 ;  /* 0x0000004617177c20 */ /* 0x000fe20008400000 */
[----:B------:R-:W-:Y:S01]  /*fc90*/  FSEL R7, R68, -INF , !P4 ;  /* 0xff80000044077808 */ /* 0x000fe20006000000 */
[----:B------:R-:W-:Y:S01]  /*fca0*/  FMUL R26, R26, UR70 ;  /* 0x000000461a1a7c20 */ /* 0x000fe20008400000 */
[-C--:B------:R-:W-:Y:S01]  /*fcb0*/  ISETP.GT.U32.AND P4, PT, R64, R218.reuse, PT ;  /* 0x000000da4000720c */ /* 0x080fe20003f84070 */
        /* <DEDUP_REMOVED lines=9> */
[----:B------:R-:W-:Y:S01]  /*fd50*/  ISETP.GT.U32.AND.EX P1, PT, R69, RZ, PT, P1 ;  /* 0x000000ff4500720c */ /* 0x000fe20003f24110 */
[----:B------:R-:W-:Y:S01]  /*fd60*/  FMUL R29, R29, UR70 ;  /* 0x000000461d1d7c20 */ /* 0x000fe20008400000 */
[----:B------:R-:W-:-:S02]  /*fd70*/  ISETP.GT.U32.AND P4, PT, R56, R218, PT ;  /* 0x000000da3800720c */ /* 0x000fc40003f84070 */
[----:B------:R-:W-:Y:S02]  /*fd80*/  SEL R56, RZ, 0x1, !P0 ;  /* 0x00000001ff387807 */ /* 0x000fe40004000000 */
[----:B------:R-:W-:Y:S02]  /*fd90*/  FSEL R8, R8, -INF , !P1 ;  /* 0xff80000008087808 */ /* 0x000fe40004800000 */
[----:B------:R-:W-:Y:S02]  /*fda0*/  ISETP.GT.U32.AND P1, PT, R66, R218, PT ;  /* 0x000000da4200720c */ /* 0x000fe40003f24070 */
[----:B------:R-:W-:Y:S02]  /*fdb0*/  IADD3 R58, PT, PT, R58, R59, RZ ;  /* 0x0000003b3a3a7210 */ /* 0x000fe40007ffe0ff */
[----:B------:R-:W-:Y:S02]  /*fdc0*/  IADD3 R56, PT, PT, R56, R60, RZ ;  /* 0x0000003c38387210 */ /* 0x000fe40007ffe0ff */
[----:B------:R-:W-:-:S02]  /*fdd0*/  ISETP.GT.U32.AND.EX P1, PT, R63, RZ, PT, P1 ;  /* 0x000000ff3f00720c */ /* 0x000fc40003f24110 */
[----:B------:R-:W-:Y:S02]  /*fde0*/  IADD3 R75, PT, PT, R78, R75, RZ ;  /* 0x0000004b4e4b7210 */ /* 0x000fe40007ffe0ff */
[----:B------:R-:W-:Y:S02]  /*fdf0*/  LOP3.LUT R56, R56, 0x3, RZ, 0xc0, !PT ;  /* 0x0000000338387812 */ /* 0x000fe400078ec0ff */
[----:B------:R-:W-:Y:S02]  /*fe00*/  LOP3.LUT R58, R58, 0x3, RZ, 0xc0, !PT ;  /* 0x000000033a3a7812 */ /* 0x000fe400078ec0ff */
[----:B------:R-:W-:Y:S02]  /*fe10*/  LOP3.LUT P6, RZ, R210, 0x7f, RZ, 0xc0, !PT ;  /* 0x0000007fd2ff7812 */ /* 0x000fe400078cc0ff */
[----:B------:R-:W-:Y:S02]  /*fe20*/  FSEL R10, R10, -INF , !P1 ;  /* 0xff8000000a0a7808 */ /* 0x000fe40004800000 */
[----:B------:R-:W-:-:S02]  /*fe30*/  LOP3.LUT R75, R75, 0x3, RZ, 0xc0, !PT ;  /* 0x000000034b4b7812 */ /* 0x000fc400078ec0ff */
[----:B------:R-:W-:Y:S02]  /*fe40*/  IADD3 R52, PT, PT, R52, R53, RZ ;  /* 0x0000003534347210 */ /* 0x000fe40007ffe0ff */
[----:B------:R-:W-:Y:S02]  /*fe50*/  IADD3 R54, PT, PT, R56, R55, R54 ;  /* 0x0000003738367210 */ /* 0x000fe40007ffe036 */
[----:B------:R-:W-:Y:S02]  /*fe60*/  IADD3 R48, PT, PT, R58, R49, R48 ;  /* 0x000000313a307210 */ /* 0x000fe40007ffe030 */
[----:B------:R-:W-:Y:S01]  /*fe70*/  ISETP.GT.U32.AND P1, PT, R61, R218, PT ;  /* 0x000000da3d00720c */ /* 0x000fe20003f24070 */
[----:B------:R-:W0:Y:S01]  /*fe80*/  @!P6 SYNCS.CCTL.IV [UR4+0x1c010] ;  /* 0x01c01000ff00e9b1 */ /* 0x000e220008000004 */
[----:B------:R-:W-:Y:S01]  /*fe90*/  IADD3 R73, PT, PT, R75, R74, R73 ;  /* 0x0000004a4b497210 */ /* 0x000fe20007ffe049 */
[----:B------:R-:W-:Y:S01]  /*fea0*/  NOP ;  /* 0x0000000000007918 */ /* 0x000fe20000000000 */
[----:B------:R-:W-:-:S02]  /*feb0*/  LOP3.LUT R52, R52, 0x3, RZ, 0xc0, !PT ;  /* 0x0000000334347812 */ /* 0x000fc400078ec0ff */
[----:B------:R-:W-:Y:S02]  /*fec0*/  LOP3.LUT R54, R54, 0xf, RZ, 0xc0, !PT ;  /* 0x0000000f36367812 */ /* 0x000fe400078ec0ff */
[----:B------:R-:W-:Y:S02]  /*fed0*/  SHF.L.U32 R48, R48, 0x8, RZ ;  /* 0x0000000830307819 */ /* 0x000fe400000006ff */
[----:B------:R-:W-:Y:S02]  /*fee0*/  ISETP.GT.U32.AND.EX P1, PT, R57, RZ, PT, P1 ;  /* 0x000000ff3900720c */ /* 0x000fe40003f24110 */
[----:B------:R-:W-:Y:S02]  /*fef0*/  SHF.L.U32 R37, R37, 0x1f, RZ ;  /* 0x0000001f25257819 */ /* 0x000fe400000006ff */
[----:B------:R-:W-:Y:S02]  /*ff00*/  IADD3 R50, PT, PT, R52, R51, R50 ;  /* 0x0000003334327210 */ /* 0x000fe40007ffe032 */
[----:B------:R-:W-:Y:S01]  /*ff10*/  LEA R54, R73, R54, 0x4 ;  /* 0x0000003649367211 */ /* 0x000fe200078e20ff */
[----:B0-----:R-:W0:Y:S01]  /*ff20*/  SYNCS.PHASECHK.TRANS64.TRYWAIT P6, [R36+URZ], R37 ;  /* 0x00000025240075a7 */ /* 0x001e2200080c11ff */
[----:B------:R-:W-:-:S02]  /*ff30*/  LOP3.LUT R48, R48, 0xf00, RZ, 0xe2, !PT ;  /* 0x00000f0030307812 */ /* 0x000fc400078ee2ff */
[----:B------:R-:W-:Y:S02]  /*ff40*/  FSEL R12, R12, -INF , !P1 ;  /* 0xff8000000c0c7808 */ /* 0x000fe40004800000 */
[----:B------:R-:W-:Y:S02]  /*ff50*/  ISETP.GT.U32.AND P1, PT, R45, R218, PT ;  /* 0x000000da2d00720c */ /* 0x000fe40003f24070 */
[----:B------:R-:W-:Y:S02]  /*ff60*/  ISETP.GT.U32.AND.EX P4, PT, R47, RZ, PT, P4 ;  /* 0x000000ff2f00720c */ /* 0x000fe40003f84140 */
[----:B------:R-:W-:Y:S02]  /*ff70*/  LEA R48, R50, R48, 0xc ;  /* 0x0000003032307211 */ /* 0x000fe400078e60ff */
[----:B------:R-:W-:Y:S02]  /*ff80*/  LOP3.LUT R54, R54, 0xff, RZ, 0xc0, !PT ;  /* 0x000000ff36367812 */ /* 0x000fe400078ec0ff */
[----:B------:R-:W-:-:S02]  /*ff90*/  ISETP.GT.U32.AND.EX P1, PT, R46, RZ, PT, P1 ;  /* 0x000000ff2e00720c */ /* 0x000fc40003f24110 */
[----:B------:R-:W-:Y:S02]  /*ffa0*/  FSEL R14, R14, -INF , !P4 ;  /* 0xff8000000e0e7808 */ /* 0x000fe40006000000 */
[----:B------:R-:W-:Y:S02]  /*ffb0*/  ISETP.GT.U32.AND P4, PT, R38, R218, PT ;  /* 0x000000da2600720c */ /* 0x000fe40003f84070 */
[----:B------:R-:W-:Y:S02]  /*ffc0*/  IADD3 R38, PT, PT, R48, R54, RZ ;  /* 0x0000003630267210 */ /* 0x000fe40007ffe0ff */
[----:B------:R-:W-:Y:S02]  /*ffd0*/  FSEL R13, R13, -INF , !P1 ;  /* 0xff8000000d0d7808 */ /* 0x000fe40004800000 */
[----:B------:R-:W-:Y:S02]  /*ffe0*/  ISETP.GT.U32.AND P1, PT, R44, R218, PT ;  /* 0x000000da2c00720c */ /* 0x000fe40003f24070 */
[----:B------:R-:W-:-:S02]  /*fff0*/  LOP3.LUT R38, R38, 0xffff, RZ, 0xc0, !PT ;  /* 0x0000ffff26267812 */ /* 0x000fc400078ec0ff */
[----:B------:R-:W-:Y:S02]  /*10000*/  ISETP.GT.U32.AND P5, PT, R67, R218, PT ;  /* 0x000000da4300720c */ /* 0x000fe40003fa4070 */
[----:B------:R-:W-:Y:S02]  /*10010*/  ISETP.GT.U32.AND.EX P1, PT, R40, RZ, PT, P1 ;  /* 0x000000ff2800720c */ /* 0x000fe40003f24110 */
[----:B------:R-:W-:Y:S02]  /*10020*/  ISETP.GT.U32.AND.EX P4, PT, R39, RZ, PT, P4 ;  /* 0x000000ff2700720c */ /* 0x000fe40003f84140 */
[----:B------:R-:W-:Y:S02]  /*10030*/  SHF.R.U32.HI R39, RZ, 0xe, R38 ;  /* 0x0000000eff277819 */ /* 0x000fe40000011626 */
[----:B------:R-:W-:Y:S01]  /*10040*/  ISETP.GT.U32.AND.EX P5, PT, R41, RZ, PT, P5 ;  /* 0x000000ff2900720c */ /* 0x000fe20003fa4150 */
[----:B------:R-:W-:Y:S01]  /*10050*/  FMUL R41, R17, UR70 ;  /* 0x0000004611297c20 */ /* 0x000fe20008400000 */
[----:B------:R-:W-:-:S02]  /*10060*/  ISETP.GT.U32.AND.EX P2, PT, R42, RZ, PT, P2 ;  /* 0x000000ff2a00720c */ /* 0x000fc40003f44120 */
[----:B------:R-:W-:Y:S02]  /*10070*/  FSEL R17, R16, -INF , !P1 ;  /* 0xff80000010117808 */ /* 0x000fe40004800000 */
[--C-:B------:R-:W-:Y:S02]  /*10080*/  SHF.R.U32.HI R18, RZ, 0xc, R38.reuse ;  /* 0x0000000cff127819 */ /* 0x100fe40000011626 */
[----:B------:R-:W-:Y:S02]  /*10090*/  ISETP.GT.U32.AND.EX P3, PT, R43, RZ, PT, P3 ;  /* 0x000000ff2b00720c */ /* 0x000fe40003f64130 */
[----:B------:R-:W-:Y:S02]  /*100a0*/  LOP3.LUT P1, RZ, R39, 0x1, RZ, 0xc0, !PT ;  /* 0x0000000127ff7812 */ /* 0x000fe4000782c0ff */
[--C-:B------:R-:W-:Y:S02]  /*100b0*/  SHF.R.U32.HI R40, RZ, 0xf, R38.reuse ;  /* 0x0000000fff287819 */ /* 0x100fe40000011626 */
[----:B------:R-:W-:-:S02]  /*100c0*/  SHF.R.U32.HI R39, RZ, 0xb, R38 ;  /* 0x0000000bff277819 */ /* 0x000fc40000011626 */
[----:B------:R-:W-:Y:S02]  /*100d0*/  FSEL R65, R65, -INF , !P2 ;  /* 0xff80000041417808 */ /* 0x000fe40005000000 */
[----:B------:R-:W-:Y:S02]  /*100e0*/  LOP3.LUT P2, RZ, R18, 0x1, RZ, 0xc0, !PT ;  /* 0x0000000112ff7812 */ /* 0x000fe4000784c0ff */
[----:B------:R-:W-:Y:S02]  /*100f0*/  FSEL R15, R15, -INF , !P4 ;  /* 0xff8000000f0f7808 */ /* 0x000fe40006000000 */
[----:B------:R-:W-:Y:S02]  /*10100*/  FSEL R18, R19, -INF , !P3 ;  /* 0xff80000013127808 */ /* 0x000fe40005800000 */
[----:B------:R-:W-:Y:S02]  /*10110*/  LOP3.LUT P4, RZ, R40, 0x1, RZ, 0xc0, !PT ;  /* 0x0000000128ff7812 */ /* 0x000fe4000788c0ff */
[----:B------:R-:W-:-:S02]  /*10120*/  LOP3.LUT P3, RZ, R39, 0x1, RZ, 0xc0, !PT ;  /* 0x0000000127ff7812 */ /* 0x000fc4000786c0ff */
[----:B------:R-:W-:Y:S02]  /*10130*/  FSEL R76, R21, -INF , !P1 ;  /* 0xff800000154c7808 */ /* 0x000fe40004800000 */
[--C-:B------:R-:W-:Y:S02]  /*10140*/  SHF.R.U32.HI R40, RZ, 0xd, R38.reuse ;  /* 0x0000000dff287819 */ /* 0x100fe40000011626 */
[--C-:B------:R-:W-:Y:S02]  /*10150*/  SHF.R.U32.HI R39, RZ, 0x9, R38.reuse ;  /* 0x00000009ff277819 */ /* 0x100fe40000011626 */
[----:B------:R-:W-:Y:S02]  /*10160*/  SHF.R.U32.HI R21, RZ, 0x7, R38 ;  /* 0x00000007ff157819 */ /* 0x000fe40000011626 */
[----:B------:R-:W-:Y:S02]  /*10170*/  FSEL R16, R41, -INF , !P5 ;  /* 0xff80000029107808 */ /* 0x000fe40006800000 */
[----:B------:R-:W-:-:S02]  /*10180*/  FSEL R81, R24, -INF , !P3 ;  /* 0xff80000018517808 */ /* 0x000fc40005800000 */
[----:B------:R-:W-:Y:S02]  /*10190*/  LOP3.LUT P5, RZ, R40, 0x1, RZ, 0xc0, !PT ;  /* 0x0000000128ff7812 */ /* 0x000fe400078ac0ff */
[----:B------:R-:W-:Y:S02]  /*101a0*/  FSEL R19, R20, -INF , !P4 ;  /* 0xff80000014137808 */ /* 0x000fe40006000000 */
[----:B------:R-:W-:Y:S02]  /*101b0*/  LOP3.LUT P1, RZ, R39, 0x1, RZ, 0xc0, !PT ;  /* 0x0000000127ff7812 */ /* 0x000fe4000782c0ff */
[----:B------:R-:W-:Y:S02]  /*101c0*/  LOP3.LUT P3, RZ, R21, 0x1, RZ, 0xc0, !PT ;  /* 0x0000000115ff7812 */ /* 0x000fe4000786c0ff */
[--C-:B------:R-:W-:Y:S02]  /*101d0*/  SHF.R.U32.HI R40, RZ, 0xa, R38.reuse ;  /* 0x0000000aff287819 */ /* 0x100fe40000011626 */
[----:B------:R-:W-:-:S02]  /*101e0*/  SHF.R.U32.HI R20, RZ, 0x8, R38 ;  /* 0x00000008ff147819 */ /* 0x000fc40000011626 */
[----:B------:R-:W-:Y:S02]  /*101f0*/  SHF.R.U32.HI R21, RZ, 0x5, R38 ;  /* 0x00000005ff157819 */ /* 0x000fe40000011626 */
[----:B------:R-:W-:Y:S02]  /*10200*/  FSEL R77, R23, -INF , !P2 ;  /* 0xff800000174d7808 */ /* 0x000fe40005000000 */
[----:B------:R-:W-:Y:S02]  /*10210*/  FSEL R79, R26, -INF , !P1 ;  /* 0xff8000001a4f7808 */ /* 0x000fe40004800000 */
[----:B------:R-:W-:Y:S02]  /*10220*/  LOP3.LUT P4, RZ, R40, 0x1, RZ, 0xc0, !PT ;  /* 0x0000000128ff7812 */ /* 0x000fe4000788c0ff */
[----:B------:R-:W-:Y:S02]  /*10230*/  LOP3.LUT P2, RZ, R20, 0x1, RZ, 0xc0, !PT ;  /* 0x0000000114ff7812 */ /* 0x000fe4000784c0ff */
[----:B------:R-:W-:-:S02]  /*10240*/  LOP3.LUT P1, RZ, R21, 0x1, RZ, 0xc0, !PT ;  /* 0x0000000115ff7812 */ /* 0x000fc4000782c0ff */
[--C-:B------:R-:W-:Y:S02]  /*10250*/  SHF.R.U32.HI R20, RZ, 0x6, R38.reuse ;  /* 0x00000006ff147819 */ /* 0x100fe40000011626 */
[----:B------:R-:W-:Y:S02]  /*10260*/  SHF.R.U32.HI R21, RZ, 0x4, R38 ;  /* 0x00000004ff157819 */ /* 0x000fe40000011626 */
[----:B------:R-:W-:Y:S02]  /*10270*/  FSEL R80, R25, -INF , !P4 ;  /* 0xff80000019507808 */ /* 0x000fe40006000000 */
[----:B------:R-:W-:Y:S02]  /*10280*/  FSEL R85, R27, -INF , !P2 ;  /* 0xff8000001b557808 */ /* 0x000fe40005000000 */
[----:B------:R-:W-:Y:S02]  /*10290*/  LOP3.LUT P4, RZ, R20, 0x1, RZ, 0xc0, !PT ;  /* 0x0000000114ff7812 */ /* 0x000fe4000788c0ff */
[----:B------:R-:W-:-:S02]  /*102a0*/  LOP3.LUT P2, RZ, R21, 0x1, RZ, 0xc0, !PT ;  /* 0x0000000115ff7812 */ /* 0x000fc4000784c0ff */
[--C-:B------:R-:W-:Y:S02]  /*102b0*/  SHF.R.U32.HI R20, RZ, 0x3, R38.reuse ;  /* 0x00000003ff147819 */ /* 0x100fe40000011626 */
[----:B------:R-:W-:Y:S02]  /*102c0*/  SHF.R.U32.HI R21, RZ, 0x2, R38 ;  /* 0x00000002ff157819 */ /* 0x000fe40000011626 */
[----:B------:R-:W-:Y:S02]  /*102d0*/  FSEL R78, R22, -INF , !P5 ;  /* 0xff800000164e7808 */ /* 0x000fe40006800000 */
[----:B------:R-:W-:Y:S02]  /*102e0*/  FSEL R86, R28, -INF , !P3 ;  /* 0xff8000001c567808 */ /* 0x000fe40005800000 */
[----:B------:R-:W-:Y:S02]  /*102f0*/  FSEL R84, R29, -INF , !P4 ;  /* 0xff8000001d547808 */ /* 0x000fe40006000000 */
[----:B------:R-:W-:-:S02]  /*10300*/  LOP3.LUT P3, RZ, R20, 0x1, RZ, 0xc0, !PT ;  /* 0x0000000114ff7812 */ /* 0x000fc4000786c0ff */
[----:B------:R-:W-:Y:S02]  /*10310*/  LOP3.LUT P4, RZ, R21, 0x1, RZ, 0xc0, !PT ;  /* 0x0000000115ff7812 */ /* 0x000fe4000788c0ff */
[----:B------:R-:W-:Y:S01]  /*10320*/  ISETP.GT.U32.AND P5, PT, R197, R218, PT ;  /* 0x000000dac500720c */ /* 0x000fe20003fa4070 */
[----:B0-----:R-:W-:-:S12]  /*10330*/  @!P6 BRA `(.L_x_19) ;  /* 0x000000dc00b0e947 */ /* 0x001fd80003800000 */
.L_x_27:
[----:B------:R-:W2:Y:S04]  /*10340*/  LDL.64 R20, [R1+0x278] ;  /* 0x0002780001147983 */ /* 0x000ea80000100a00 */
[----:B------:R-:W3:Y:S04]  /*10350*/  LDL.64 R24, [R1+0x268] ;  /* 0x0002680001187983 */ /* 0x000ee80000100a00 */
[----:B------:R-:W4:Y:S04]  /*10360*/  LDL.64 R22, [R1+0x258] ;  /* 0x0002580001167983 */ /* 0x000f280000100a00 */
[----:B------:R-:W4:Y:S04]  /*10370*/  LDL.64 R58, [R1+0x248] ;  /* 0x00024800013a7983 */ /* 0x000f280000100a00 */
[----:B------:R-:W4:Y:S04]  /*10380*/  LDL.64 R46, [R1+0x238] ;  /* 0x00023800012e7983 */ /* 0x000f280000100a00 */
[----:B------:R-:W4:Y:S04]  /*10390*/  LDL.64 R28, [R1+0x228] ;  /* 0x00022800011c7983 */ /* 0x000f280000100a00 */
[----:B------:R-:W4:Y:S04]  /*103a0*/  LDL.64 R26, [R1+0x218] ;  /* 0x00021800011a7983 */ /* 0x000f280000100a00 */
[----:B------:R-:W4:Y:S01]  /*103b0*/  LDL.64 R44, [R1+0x208] ;  /* 0x00020800012c7983 */ /* 0x000f220000100a00 */
[----:B------:R-:W-:Y:S01]  /*103c0*/  FMUL R4, R4, UR70 ;  /* 0x0000004604047c20 */ /* 0x000fe20008400000 */
[----:B------:R-:W-:-:S02]  /*103d0*/  ISETP.GT.U32.AND.EX P5, PT, R198, RZ, PT, P5 ;  /* 0x000000ffc600720c */ /* 0x000fc40003fa4150 */
[----:B------:R-:W-:Y:S01]  /*103e0*/  STL [R1+0x4c8], R206 ;  /* 0x0004c8ce01007387 */ /* 0x000fe20000100800 */
[----:B------:R-:W-:-:S03]  /*103f0*/  SHF.R.U32.HI R38, RZ, 0x1, R38 ;  /* 0x00000001ff267819 */ /* 0x000fc60000011626 */
[----:B------:R-:W-:Y:S04]  /*10400*/  STL [R1+0x4c4], R207 ;  /* 0x0004c4cf01007387 */ /* 0x000fe80000100800 */
        /* <DEDUP_REMOVED lines=16> */
[----:B------:R0:W-:Y:S04]  /*10510*/  STL [R1+0x480], R3 ;  /* 0x0004800301007387 */ /* 0x0001e80000100800 */
[----:B------:R-:W-:Y:S04]  /*10520*/  STL [R1+0x4cc], R198 ;  /* 0x0004ccc601007387 */ /* 0x000fe80000100800 */
[----:B------:R-:W4:Y:S04]  /*10530*/  LDL.64 R40, [R1+0x1e8] ;  /* 0x0001e80001287983 */ /* 0x000f280000100a00 */
        /* <DEDUP_REMOVED lines=12> */
[----:B------:R-:W-:-:S03]  /*10600*/  FSEL R4, R4, -INF , !P5 ;  /* 0xff80000004047808 */ /* 0x000fc60006800000 */
[----:B------:R-:W4:Y:S01]  /*10610*/  LDL.64 R60, [R1+0x108] ;  /* 0x00010800013c7983 */ /* 0x000f220000100a00 */
[----:B------:R-:W-:-:S03]  /*10620*/  LOP3.LUT P5, RZ, R38, 0x1, RZ, 0xc0, !PT ;  /* 0x0000000126ff7812 */ /* 0x000fc600078ac0ff */
[----:B------:R-:W4:Y:S04]  /*10630*/  LDL.64 R90, [R1+0x250] ;  /* 0x00025000015a7983 */ /* 0x000f280000100a00 */
[----:B------:R-:W4:Y:S04]  /*10640*/  LDL.64 R94, [R1+0x220] ;  /* 0x00022000015e7983 */ /* 0x000f280000100a00 */
[----:B------:R-:W4:Y:S04]  /*10650*/  LDL.64 R96, [R1+0x230] ;  /* 0x0002300001607983 */ /* 0x000f280000100a00 */
[----:B------:R-:W4:Y:S04]  /*10660*/  LDL.64 R98, [R1+0x200] ;  /* 0x0002000001627983 */ /* 0x000f280000100a00 */
[----:B------:R-:W4:Y:S01]  /*10670*/  LDL.64 R88, [R1+0x1f0] ;  /* 0x0001f00001587983 */ /* 0x000f220000100a00 */
[----:B--2---:R-:W-:-:S04]  /*10680*/  IMAD.WIDE R20, R2, 0x2, R20 ;  /* 0x0000000202147825 */ /* 0x004fc800078e0214 */
[C---:B---3--:R-:W-:Y:S02]  /*10690*/  IMAD.WIDE R24, R2.reuse, 0x2, R24 ;  /* 0x0000000202187825 */ /* 0x048fe400078e0218 */
[----:B------:R-:W2:Y:S02]  /*106a0*/  LDG.E.U16 R20, desc[UR10][R20.64] ;  /* 0x0000000a14147981 */ /* 0x000ea4000c1e1500 */
[----:B----4-:R-:W-:-:S06]  /*106b0*/  IMAD.WIDE R22, R2, 0x2, R22 ;  /* 0x0000000202167825 */ /* 0x010fcc00078e0216 */
[----:B------:R-:W3:Y:S01]  /*106c0*/  LDG.E.U16 R23, desc[UR10][R22.64] ;  /* 0x0000000a16177981 */ /* 0x000ee2000c1e1500 */
[----:B------:R-:W-:-:S03]  /*106d0*/  IMAD.WIDE R36, R2, 0x2, R46 ;  /* 0x0000000202247825 */ /* 0x000fc600078e022e */
[----:B------:R1:W4:Y:S04]  /*106e0*/  LDG.E.U16 R21, desc[UR10][R24.64] ;  /* 0x0000000a18157981 */ /* 0x000328000c1e1500 */
[----:B------:R-:W2:Y:S01]  /*106f0*/  LDL.64 R46, [R1+0x128] ;  /* 0x00012800012e7983 */ /* 0x000ea20000100a00 */
[----:B-1----:R-:W-:-:S04]  /*10700*/  IMAD.WIDE R24, R2, 0x2, R58 ;  /* 0x0000000202187825 */ /* 0x002fc800078e023a */
[C---:B------:R-:W-:Y:S02]  /*10710*/  IMAD.WIDE R58, R2.reuse, 0x2, R44 ;  /* 0x00000002023a7825 */ /* 0x040fe400078e022c */
[----:B------:R-:W3:Y:S02]  /*10720*/  LDL.64 R44, [R1+0x118] ;  /* 0x00011800012c7983 */ /* 0x000ee40000100a00 */
[C---:B------:R-:W-:Y:S02]  /*10730*/  IMAD.WIDE R28, R2.reuse, 0x2, R28 ;  /* 0x00000002021c7825 */ /* 0x040fe400078e021c */
[----:B------:R-:W4:Y:S04]  /*10740*/  LDG.E.U16 R24, desc[UR10][R24.64] ;  /* 0x0000000a18187981 */ /* 0x000f28000c1e1500 */
[----:B------:R-:W4:Y:S01]  /*10750*/  LDG.E.U16 R22, desc[UR10][R28.64] ;  /* 0x0000000a1c167981 */ /* 0x000f22000c1e1500 */
[----:B------:R-:W-:-:S03]  /*10760*/  IMAD.WIDE R26, R2, 0x2, R26 ;  /* 0x00000002021a7825 */ /* 0x000fc600078e021a */
[----:B------:R-:W4:Y:S04]  /*10770*/  LDG.E.U16 R58, desc[UR10][R58.64] ;  /* 0x0000000a3a3a7981 */ /* 0x000f28000c1e1500 */
[----:B------:R-:W4:Y:S04]  /*10780*/  LDG.E.U16 R25, desc[UR10][R36.64] ;  /* 0x0000000a24197981 */ /* 0x000f28000c1e1500 */
[----:B------:R-:W4:Y:S01]  /*10790*/  LDG.E.U16 R26, desc[UR10][R26.64] ;  /* 0x0000000a1a1a7981 */ /* 0x000f22000c1e1500 */
[----:B------:R-:W-:-:S04]  /*107a0*/  IMAD.WIDE R40, R2, 0x2, R40 ;  /* 0x0000000202287825 */ /* 0x000fc800078e0228 */
[C---:B------:R-:W-:Y:S02]  /*107b0*/  IMAD.WIDE R38, R2.reuse, 0x2, R56 ;  /* 0x0000000202267825 */ /* 0x040fe400078e0238 */
[----:B------:R1:W4:Y:S02]  /*107c0*/  LDG.E.U16 R56, desc[UR10][R40.64] ;  /* 0x0000000a28387981 */ /* 0x000324000c1e1500 */
[C---:B-1----:R-:W-:Y:S02]  /*107d0*/  IMAD.WIDE R40, R2.reuse, 0x2, R72 ;  /* 0x0000000202287825 */ /* 0x042fe400078e0248 */
[----:B------:R-:W4:Y:S02]  /*107e0*/  LDL.64 R72, [R1+0x270] ;  /* 0x0002700001487983 */ /* 0x000f240000100a00 */
[----:B------:R-:W-:-:S05]  /*107f0*/  IMAD.WIDE R42, R2, 0x2, R42 ;  /* 0x00000002022a7825 */ /* 0x000fca00078e022a */
[----:B------:R1:W4:Y:S01]  /*10800*/  LDG.E.U16 R57, desc[UR10][R42.64] ;  /* 0x0000000a2a397981 */ /* 0x000322000c1e1500 */
[----:B------:R-:W-:-:S03]  /*10810*/  IMAD.WIDE R36, R2, 0x2, R54 ;  /* 0x0000000202247825 */ /* 0x000fc600078e0236 */
[----:B------:R0:W4:Y:S01]  /*10820*/  LDG.E.U16 R55, desc[UR10][R38.64] ;  /* 0x0000000a26377981 */ /* 0x000122000c1e1500 */
[----:B------:R-:W-:-:S03]  /*10830*/  IMAD.WIDE R28, R2, 0x2, R52 ;  /* 0x00000002021c7825 */ /* 0x000fc600078e0234 */
[----:B------:R0:W4:Y:S01]  /*10840*/  LDG.E.U16 R54, desc[UR10][R36.64] ;  /* 0x0000000a24367981 */ /* 0x000122000c1e1500 */
[----:B-1----:R-:W-:-:S03]  /*10850*/  IMAD.WIDE R42, R2, 0x2, R74 ;  /* 0x00000002022a7825 */ /* 0x002fc600078e024a */
[----:B------:R-:W4:Y:S01]  /*10860*/  LDL.64 R74, [R1+0x210] ;  /* 0x00021000014a7983 */ /* 0x000f220000100a00 */
[----:B0-----:R-:W-:-:S03]  /*10870*/  IMAD.WIDE R38, R2, 0x2, R70 ;  /* 0x0000000202267825 */ /* 0x001fc600078e0246 */
[----:B------:R0:W4:Y:S01]  /*10880*/  LDG.E.U16 R52, desc[UR10][R42.64] ;  /* 0x0000000a2a347981 */ /* 0x000122000c1e1500 */
[----:B------:R-:W-:-:S03]  /*10890*/  IMAD.WIDE R36, R2, 0x2, R50 ;  /* 0x0000000202247825 */ /* 0x000fc600078e0232 */
[----:B------:R-:W4:Y:S04]  /*108a0*/  LDL.64 R70, [R1+0x260] ;  /* 0x0002600001467983 */ /* 0x000f280000100a00 */
[----:B------:R1:W4:Y:S01]  /*108b0*/  LDG.E.U16 R53, desc[UR10][R28.64] ;  /* 0x0000000a1c357981 */ /* 0x000322000c1e1500 */
[----:B0-----:R-:W-:-:S03]  /*108c0*/  IMAD.WIDE R42, R2, 0x2, R68 ;  /* 0x00000002022a7825 */ /* 0x001fc600078e0244 */
[----:B------:R-:W4:Y:S04]  /*108d0*/  LDL.64 R68, [R1+0x240] ;  /* 0x0002400001447983 */ /* 0x000f280000100a00 */
[----:B------:R-:W-:Y:S04]  /*108e0*/  STL [R1+0x4d4], R250 ;  /* 0x0004d4fa01007387 */ /* 0x000fe80000100800 */
[----:B------:R-:W-:Y:S01]  /*108f0*/  STL [R1+0x4d0], R251 ;  /* 0x0004d0fb01007387 */ /* 0x000fe20000100800 */
[----:B-1----:R-:W-:-:S03]  /*10900*/  IMAD.WIDE R28, R2, 0x2, R48 ;  /* 0x00000002021c7825 */ /* 0x002fc600078e0230 */
[----:B------:R-:W-:Y:S04]  /*10910*/  STL [R1+0x4dc], R246 ;  /* 0x0004dcf601007387 */ /* 0x000fe80000100800 */
[----:B------:R0:W4:Y:S04]  /*10920*/  LDG.E.U16 R51, desc[UR10][R40.64] ;  /* 0x0000000a28337981 */ /* 0x000128000c1e1500 */
[----:B------:R-:W-:Y:S04]  /*10930*/  STL [R1+0x4d8], R247 ;  /* 0x0004d8f701007387 */ /* 0x000fe80000100800 */
[----:B------:R-:W-:Y:S01]  /*10940*/  STL [R1+0x4e4], R242 ;  /* 0x0004e4f201007387 */ /* 0x000fe20000100800 */
[----:B0-----:R-:W-:-:S03]  /*10950*/  IMAD.WIDE R40, R2, 0x2, R66 ;  /* 0x0000000202287825 */ /* 0x001fc600078e0242 */
[----:B------:R0:W4:Y:S04]  /*10960*/  LDG.E.U16 R50, desc[UR10][R38.64] ;  /* 0x0000000a26327981 */ /* 0x000128000c1e1500 */
[----:B------:R-:W-:Y:S01]  /*10970*/  STL [R1+0x4e0], R243 ;  /* 0x0004e0f301007387 */ /* 0x000fe20000100800 */
[----:B------:R-:W-:-:S03]  /*10980*/  IMAD.WIDE R60, R2, 0x2, R60 ;  /* 0x00000002023c7825 */ /* 0x000fc600078e023c */
[----:B------:R2:W4:Y:S01]  /*10990*/  LDG.E.U16 R49, desc[UR10][R36.64] ;  /* 0x0000000a24317981 */ /* 0x000522000c1e1500 */
[----:B0-----:R-:W-:-:S03]  /*109a0*/  IMAD.WIDE R38, R2, 0x2, R62 ;  /* 0x0000000202267825 */ /* 0x001fc600078e023e */
[----:B------:R-:W-:Y:S04]  /*109b0*/  STL [R1+0x4ec], R238 ;  /* 0x0004ecee01007387 */ /* 0x000fe80000100800 */
[----:B------:R-:W-:Y:S04]  /*109c0*/  STL [R1+0x4e8], R239 ;  /* 0x0004e8ef01007387 */ /* 0x000fe80000100800 */
[----:B------:R-:W-:Y:S04]  /*109d0*/  STL [R1+0x4f4], R234 ;  /* 0x0004f4ea01007387 */ /* 0x000fe80000100800 */
[----:B------:R3:W4:Y:S04]  /*109e0*/  LDG.E.U16 R48, desc[UR10][R28.64] ;  /* 0x0000000a1c307981 */ /* 0x000728000c1e1500 */
[----:B------:R-:W-:Y:S04]  /*109f0*/  STL [R1+0x4f0], R235 ;  /* 0x0004f0eb01007387 */ /* 0x000fe80000100800 */
[----:B------:R-:W-:Y:S04]  /*10a00*/  STL [R1+0x4fc], R230 ;  /* 0x0004fce601007387 */ /* 0x000fe80000100800 */
[----:B------:R-:W-:Y:S04]  /*10a10*/  STL [R1+0x4f8], R231 ;  /* 0x0004f8e701007387 */ /* 0x000fe80000100800 */
[----:B------:R-:W-:Y:S04]  /*10a20*/  STL [R1+0x504], R226 ;  /* 0x000504e201007387 */ /* 0x000fe80000100800 */
[----:B------:R-:W-:Y:S04]  /*10a30*/  STL [R1+0x500], R227 ;  /* 0x000500e301007387 */ /* 0x000fe80000100800 */
[----:B------:R-:W-:Y:S04]  /*10a40*/  STL [R1+0x50c], R222 ;  /* 0x00050cde01007387 */ /* 0x000fe80000100800 */
[----:B------:R-:W-:Y:S01]  /*10a50*/  STL [R1+0x508], R223 ;  /* 0x000508df01007387 */ /* 0x000fe20000100800 */
[----:B------:R-:W-:-:S03]  /*10a60*/  IMAD.WIDE R66, R2, 0x2, R230 ;  /* 0x0000000202427825 */ /* 0x000fc600078e02e6 */
[----:B------:R-:W4:Y:S01]  /*10a70*/  LDL.64 R82, [R1+0x1e0] ;  /* 0x0001e00001527983 */ /* 0x000f220000100a00 */
[----:B------:R-:W-:-:S03]  /*10a80*/  IMAD.WIDE R62, R2, 0x2, R222 ;  /* 0x00000002023e7825 */ /* 0x000fc600078e02de */
        /* <DEDUP_REMOVED lines=9> */
[----:B--2---:R-:W-:-:S03]  /*10b20*/  IMAD.WIDE R36, R2, 0x2, R46 ;  /* 0x0000000202247825 */ /* 0x004fc600078e022e */
[----:B------:R0:W2:Y:S04]  /*10b30*/  LDG.E.U16 R46, desc[UR10][R40.64] ;  /* 0x0000000a282e7981 */ /* 0x0000a8000c1e1500 */
[----:B------:R-:W2:Y:S01]  /*10b40*/  LDG.E.U16 R47, desc[UR10][R42.64] ;  /* 0x0000000a2a2f7981 */ /* 0x000ea2000c1e1500 */
[----:B---3--:R-:W-:-:S03]  /*10b50*/  IMAD.WIDE R28, R2, 0x2, R44 ;  /* 0x00000002021c7825 */ /* 0x008fc600078e022c */
[----:B------:R1:W3:Y:S01]  /*10b60*/  LDG.E.U16 R45, desc[UR10][R38.64] ;  /* 0x0000000a262d7981 */ /* 0x0002e2000c1e1500 */
[----:B0-----:R-:W-:-:S03]  /*10b70*/  IMAD.WIDE R40, R2, 0x2, R250 ;  /* 0x0000000202287825 */ /* 0x001fc600078e02fa */
[----:B------:R0:W2:Y:S04]  /*10b80*/  LDG.E.U16 R44, desc[UR10][R36.64] ;  /* 0x0000000a242c7981 */ /* 0x0000a8000c1e1500 */
[----:B------:R-:W2:Y:S01]  /*10b90*/  LDG.E.U16 R42, desc[UR10][R60.64] ;  /* 0x0000000a3c2a7981 */ /* 0x000ea2000c1e1500 */
[----:B-1----:R-:W-:-:S03]  /*10ba0*/  IMAD.WIDE R38, R2, 0x2, R246 ;  /* 0x0000000202267825 */ /* 0x002fc600078e02f6 */
[----:B------:R1:W2:Y:S01]  /*10bb0*/  LDG.E.U16 R43, desc[UR10][R28.64] ;  /* 0x0000000a1c2b7981 */ /* 0x0002a2000c1e1500 */
[----:B0-----:R-:W-:-:S03]  /*10bc0*/  IMAD.WIDE R36, R2, 0x2, R242 ;  /* 0x0000000202247825 */ /* 0x001fc600078e02f2 */
[----:B------:R-:W2:Y:S01]  /*10bd0*/  LDG.E.U16 R41, desc[UR10][R40.64] ;  /* 0x0000000a28297981 */ /* 0x000ea2000c1e1500 */
[----:B-1----:R-:W-:-:S03]  /*10be0*/  IMAD.WIDE R28, R2, 0x2, R238 ;  /* 0x00000002021c7825 */ /* 0x002fc600078e02ee */
[----:B------:R-:W2:Y:S04]  /*10bf0*/  LDG.E.U16 R40, desc[UR10][R38.64] ;  /* 0x0000000a26287981 */ /* 0x000ea8000c1e1500 */
[----:B------:R0:W2:Y:S04]  /*10c00*/  LDG.E.U16 R39, desc[UR10][R36.64] ;  /* 0x0000000a24277981 */ /* 0x0000a8000c1e1500 */
[----:B------:R1:W2:Y:S01]  /*10c10*/  LDG.E.U16 R38, desc[UR10][R28.64] ;  /* 0x0000000a1c267981 */ /* 0x0002a2000c1e1500 */
[----:B0-----:R-:W-:-:S04]  /*10c20*/  IMAD.WIDE R36, R2, 0x2, R234 ;  /* 0x0000000202247825 */ /* 0x001fc800078e02ea */
[C---:B-1----:R-:W-:Y:S02]  /*10c30*/  IMAD.WIDE R28, R2.reuse, 0x2, R226 ;  /* 0x00000002021c7825 */ /* 0x042fe400078e02e2 */
[----:B------:R-:W2:Y:S04]  /*10c40*/  LDG.E.U16 R37, desc[UR10][R36.64] ;  /* 0x0000000a24257981 */ /* 0x000ea8000c1e1500 */
[----:B------:R-:W2:Y:S04]  /*10c50*/  LDG.E.U16 R29, desc[UR10][R28.64] ;  /* 0x0000000a1c1d7981 */ /* 0x000ea8000c1e1500 */
[----:B------:R0:W2:Y:S04]  /*10c60*/  LDG.E.U16 R36, desc[UR10][R66.64] ;  /* 0x0000000a42247981 */ /* 0x0000a8000c1e1500 */
[----:B------:R1:W2:Y:S01]  /*10c70*/  LDG.E.U16 R28, desc[UR10][R62.64] ;  /* 0x0000000a3e1c7981 */ /* 0x0002a2000c1e1500 */
[----:B0-----:R-:W-:-:S03]  /*10c80*/  IMAD.WIDE R66, R2, 0x2, R94 ;  /* 0x0000000202427825 */ /* 0x001fc600078e025e */
[----:B------:R-:W2:Y:S01]  /*10c90*/  LDL.64 R94, [R1+0x140] ;  /* 0x00014000015e7983 */ /* 0x000ea20000100a00 */
[----:B-1----:R-:W-:-:S03]  /*10ca0*/  IMAD.WIDE R62, R2, 0x2, R96 ;  /* 0x00000002023e7825 */ /* 0x002fc600078e0260 */
[----:B------:R-:W2:Y:S04]  /*10cb0*/  LDL.64 R96, [R1+0x150] ;  /* 0x0001500001607983 */ /* 0x000ea80000100a00 */
[----:B------:R-:W2:Y:S04]  /*10cc0*/  LDG.E.U16 R62, desc[UR10][R62.64] ;  /* 0x0000000a3e3e7981 */ /* 0x000ea8000c1e1500 */
[----:B------:R-:W2:Y:S01]  /*10cd0*/  LDG.E.U16 R63, desc[UR10][R66.64] ;  /* 0x0000000a423f7981 */ /* 0x000ea2000c1e1500 */
[----:B----4-:R-:W-:-:S03]  /*10ce0*/  IMAD.WIDE R60, R2, 0x2, R72 ;  /* 0x00000002023c7825 */ /* 0x010fc600078e0248 */
[----:B------:R-:W4:Y:S04]  /*10cf0*/  LDL.64 R72, [R1+0x1d0] ;  /* 0x0001d00001487983 */ /* 0x000f280000100a00 */
[----:B------:R0:W2:Y:S02]  /*10d00*/  LDG.E.U16 R27, desc[UR10][R60.64] ;  /* 0x0000000a3c1b7981 */ /* 0x0000a4000c1e1500 */
[C---:B0-----:R-:W-:Y:S02]  /*10d10*/  IMAD.WIDE R60, R2.reuse, 0x2, R90 ;  /* 0x00000002023c7825 */ /* 0x041fe400078e025a */
[----:B------:R-:W2:Y:S02]  /*10d20*/  LDL.64 R90, [R1+0x180] ;  /* 0x00018000015a7983 */ /* 0x000ea40000100a00 */
[----:B------:R-:W-:-:S02]  /*10d30*/  IMAD.WIDE R66, R2, 0x2, R98 ;  /* 0x0000000202427825 */ /* 0x000fc400078e0262 */
[----:B------:R-:W3:Y:S04]  /*10d40*/  LDL.64 R98, [R1+0x100] ;  /* 0x0001000001627983 */ /* 0x000ee80000100a00 */
[----:B------:R-:W3:Y:S01]  /*10d50*/  LDG.E.U16 R60, desc[UR10][R60.64] ;  /* 0x0000000a3c3c7981 */ /* 0x000ee2000c1e1500 */
[----:B------:R-:W-:-:S05]  /*10d60*/  IMAD.WIDE R70, R2, 0x2, R70 ;  /* 0x0000000202467825 */ /* 0x000fca00078e0246 */
[----:B------:R-:W3:Y:S01]  /*10d70*/  LDG.E.U16 R59, desc[UR10][R70.64] ;  /* 0x0000000a463b7981 */ /* 0x000ee2000c1e1500 */
[----:B------:R-:W-:-:S05]  /*10d80*/  IMAD.WIDE R68, R2, 0x2, R68 ;  /* 0x0000000202447825 */ /* 0x000fca00078e0244 */
[----:B------:R0:W3:Y:S01]  /*10d90*/  LDG.E.U16 R61, desc[UR10][R68.64] ;  /* 0x0000000a443d7981 */ /* 0x0000e2000c1e1500 */
[----:B------:R-:W-:-:S05]  /*10da0*/  IMAD.WIDE R74, R2, 0x2, R74 ;  /* 0x00000002024a7825 */ /* 0x000fca00078e024a */
[----:B------:R-:W3:Y:S01]  /*10db0*/  LDG.E.U16 R64, desc[UR10][R74.64] ;  /* 0x0000000a4a407981 */ /* 0x000ee2000c1e1500 */
[----:B0-----:R-:W-:-:S04]  /*10dc0*/  IMAD.WIDE R68, R2, 0x2, R88 ;  /* 0x0000000202447825 */ /* 0x001fc800078e0258 */
[C---:B------:R-:W-:Y:S02]  /*10dd0*/  IMAD.WIDE R70, R2.reuse, 0x2, R82 ;  /* 0x0000000202467825 */ /* 0x040fe400078e0252 */
[----:B------:R0:W3:Y:S04]  /*10de0*/  LDG.E.U16 R82, desc[UR10][R66.64] ;  /* 0x0000000a42527981 */ /* 0x0000e8000c1e1500 */
[----:B------:R1:W3:Y:S04]  /*10df0*/  LDG.E.U16 R87, desc[UR10][R70.64] ;  /* 0x0000000a46577981 */ /* 0x0002e8000c1e1500 */
[----:B------:R1:W3:Y:S01]  /*10e00*/  LDG.E.U16 R83, desc[UR10][R68.64] ;  /* 0x0000000a44537981 */ /* 0x0002e2000c1e1500 */
[----:B0-----:R-:W-:-:S04]  /*10e10*/  IMAD.WIDE R66, R2, 0x2, R114 ;  /* 0x0000000202427825 */ /* 0x001fc800078e0272 */
[C---:B-1----:R-:W-:Y:S01]  /*10e20*/  IMAD.WIDE R70, R2.reuse, 0x2, R110 ;  /* 0x0000000202467825 */ /* 0x042fe200078e026e */
[----:B------:R0:W3:Y:S03]  /*10e30*/  LDG.E.U16 R89, desc[UR10][R66.64] ;  /* 0x0000000a42597981 */ /* 0x0000e6000c1e1500 */
[----:B------:R-:W-:-:S04]  /*10e40*/  IMAD.WIDE R68, R2, 0x2, R112 ;  /* 0x0000000202447825 */ /* 0x000fc800078e0270 */
[----:B0-----:R-:W-:-:S04]  /*10e50*/  IMAD.WIDE R66, R2, 0x2, R108 ;  /* 0x0000000202427825 */ /* 0x001fc800078e026c */
[----:B----4-:R-:W-:-:S05]  /*10e60*/  IMAD.WIDE R72, R2, 0x2, R72 ;  /* 0x0000000202487825 */ /* 0x010fca00078e0248 */
[----:B------:R0:W4:Y:S02]  /*10e70*/  LDG.E.U16 R88, desc[UR10][R72.64] ;  /* 0x0000000a48587981 */ /* 0x000124000c1e1500 */
[----:B0-----:R-:W-:-:S04]  /*10e80*/  IMAD.WIDE R72, R2, 0x2, R92 ;  /* 0x0000000202487825 */ /* 0x001fc800078e025c */
[C---:B--2---:R-:W-:Y:S01]  /*10e90*/  IMAD.WIDE R74, R2.reuse, 0x2, R90 ;  /* 0x00000002024a7825 */ /* 0x044fe200078e025a */
[----:B------:R0:W2:Y:S04]  /*10ea0*/  LDG.E.U16 R92, desc[UR10][R72.64] ;  /* 0x0000000a485c7981 */ /* 0x0000a8000c1e1500 */
[----:B------:R1:W2:Y:S04]  /*10eb0*/  LDG.E.U16 R91, desc[UR10][R70.64] ;  /* 0x0000000a465b7981 */ /* 0x0002a8000c1e1500 */
[----:B------:R-:W2:Y:S01]  /*10ec0*/  LDG.E.U16 R74, desc[UR10][R74.64] ;  /* 0x0000000a4a4a7981 */ /* 0x000ea2000c1e1500 */
[----:B0-----:R-:W-:Y:S01]  /*10ed0*/  IMAD.WIDE R72, R2, 0x2, R94 ;  /* 0x0000000202487825 */ /* 0x001fe200078e025e */
[----:B------:R-:W-:-:S02]  /*10ee0*/  FMNMX3 R95, R4, R6, R5, !PT ;  /* 0x00000006045f7276 */ /* 0x000fc40007800005 */
[----:B------:R0:W2:Y:S01]  /*10ef0*/  LDG.E.U16 R90, desc[UR10][R68.64] ;  /* 0x0000000a445a7981 */ /* 0x0000a2000c1e1500 */
[C---:B-1----:R-:W-:Y:S01]  /*10f00*/  IMAD.WIDE R70, R2.reuse, 0x2, R96 ;  /* 0x0000000202467825 */ /* 0x042fe200078e0260 */
[----:B------:R-:W-:Y:S02]  /*10f10*/  FMNMX3 R97, R95, R9, R8, !PT ;  /* 0x000000095f617276 */ /* 0x000fe40007800008 */
[----:B------:R-:W2:Y:S04]  /*10f20*/  LDG.E.U16 R95, desc[UR10][R72.64] ;  /* 0x0000000a485f7981 */ /* 0x000ea8000c1e1500 */
[----:B------:R1:W2:Y:S01]  /*10f30*/  LDG.E.U16 R75, desc[UR10][R66.64] ;  /* 0x0000000a424b7981 */ /* 0x0002a2000c1e1500 */
[----:B------:R-:W-:Y:S01]  /*10f40*/  FMNMX3 R97, R97, R7, R10, !PT ;  /* 0x0000000761617276 */ /* 0x000fe2000780000a */
[----:B0-----:R-:W-:-:S02]  /*10f50*/  IMAD.WIDE R68, R2, 0x2, R106 ;  /* 0x0000000202447825 */ /* 0x001fc400078e026a */
[----:B------:R-:W2:Y:S04]  /*10f60*/  LDG.E.U16 R94, desc[UR10][R70.64] ;  /* 0x0000000a465e7981 */ /* 0x000ea8000c1e1500 */
[----:B------:R0:W2:Y:S01]  /*10f70*/  LDG.E.U16 R93, desc[UR10][R68.64] ;  /* 0x0000000a445d7981 */ /* 0x0000a2000c1e1500 */
[----:B-1----:R-:W-:-:S05]  /*10f80*/  IMAD.WIDE R66, R2, 0x2, R104 ;  /* 0x0000000202427825 */ /* 0x002fca00078e0268 */
[----:B------:R1:W2:Y:S01]  /*10f90*/  LDG.E.U16 R96, desc[UR10][R66.64] ;  /* 0x0000000a42607981 */ /* 0x0002a2000c1e1500 */
[----:B0-----:R-:W-:Y:S01]  /*10fa0*/  IMAD.WIDE R68, R2, 0x2, R102 ;  /* 0x0000000202447825 */ /* 0x001fe200078e0266 */
[----:B-1----:R-:W-:-:S03]  /*10fb0*/  FMNMX3 R66, R97, R11, R12, !PT ;  /* 0x0000000b61427276 */ /* 0x002fc6000780000c */
[----:B------:R-:W-:Y:S01]  /*10fc0*/  IMAD.WIDE R70, R2, 0x2, R100 ;  /* 0x0000000202467825 */ /* 0x000fe200078e0264 */
[----:B------:R0:W2:Y:S01]  /*10fd0*/  LDG.E.U16 R97, desc[UR10][R68.64] ;  /* 0x0000000a44617981 */ /* 0x0000a2000c1e1500 */
[----:B------:R-:W-:Y:S02]  /*10fe0*/  FMNMX3 R102, R66, R13, R14, !PT ;  /* 0x0000000d42667276 */ /* 0x000fe4000780000e */
[----:B---3--:R-:W-:Y:S02]  /*10ff0*/  IMAD.WIDE R72, R2, 0x2, R98 ;  /* 0x0000000202487825 */ /* 0x008fe400078e0262 */
[----:B------:R1:W3:Y:S01]  /*11000*/  LDG.E.U16 R98, desc[UR10][R70.64] ;  /* 0x0000000a46627981 */ /* 0x0002e2000c1e1500 */
[----:B------:R-:W-:Y:S01]  /*11010*/  FMNMX3 R102, R102, R15, R17, !PT ;  /* 0x0000000f66667276 */ /* 0x000fe20007800011 */
[----:B------:R-:W-:Y:S02]  /*11020*/  IMAD.WIDE R66, R2, 0x2, R248 ;  /* 0x0000000202427825 */ /* 0x000fe400078e02f8 */
[----:B------:R1:W2:Y:S01]  /*11030*/  LDG.E.U16 R99, desc[UR10][R72.64] ;  /* 0x0000000a48637981 */ /* 0x0002a2000c1e1500 */
[----:B------:R-:W-:Y:S01]  /*11040*/  FMNMX3 R105, R102, R16, R65, !PT ;  /* 0x0000001066697276 */ /* 0x000fe20007800041 */
[----:B0-----:R-:W-:-:S02]  /*11050*/  IMAD.WIDE R68, R2, 0x2, R244 ;  /* 0x0000000202447825 */ /* 0x001fc400078e02f4 */
[----:B------:R0:W2:Y:S02]  /*11060*/  LDG.E.U16 R100, desc[UR10][R66.64] ;  /* 0x0000000a42647981 */ /* 0x0000a4000c1e1500 */
[C---:B-1----:R-:W-:Y:S01]  /*11070*/  IMAD.WIDE R70, R2.reuse, 0x2, R240 ;  /* 0x0000000202467825 */ /* 0x042fe200078e02f0 */
[----:B------:R-:W-:Y:S01]  /*11080*/  FMNMX3 R105, R105, R18, R19, !PT ;  /* 0x0000001269697276 */ /* 0x000fe20007800013 */
[----:B------:R1:W2:Y:S02]  /*11090*/  LDG.E.U16 R101, desc[UR10][R68.64] ;  /* 0x0000000a44657981 */ /* 0x0002a4000c1e1500 */
[C---:B------:R-:W-:Y:S01]  /*110a0*/  IMAD.WIDE R72, R2.reuse, 0x2, R236 ;  /* 0x0000000202487825 */ /* 0x040fe200078e02ec */
[----:B------:R-:W-:Y:S01]  /*110b0*/  FMNMX3 R105, R105, R76, R78, !PT ;  /* 0x0000004c69697276 */ /* 0x000fe2000780004e */
[----:B------:R1:W2:Y:S02]  /*110c0*/  LDG.E.U16 R102, desc[UR10][R70.64] ;  /* 0x0000000a46667981 */ /* 0x0002a4000c1e1500 */
[----:B0-----:R-:W-:-:S02]  /*110d0*/  IMAD.WIDE R66, R2, 0x2, R232 ;  /* 0x0000000202427825 */ /* 0x001fc400078e02e8 */
[----:B------:R0:W2:Y:S02]  /*110e0*/  LDG.E.U16 R103, desc[UR10][R72.64] ;  /* 0x0000000a48677981 */ /* 0x0000a4000c1e1500 */
[C---:B-1----:R-:W-:Y:S02]  /*110f0*/  IMAD.WIDE R68, R2.reuse, 0x2, R228 ;  /* 0x0000000202447825 */ /* 0x042fe400078e02e4 */
[----:B------:R-:W2:Y:S02]  /*11100*/  LDG.E.U16 R66, desc[UR10][R66.64] ;  /* 0x0000000a42427981 */ /* 0x000ea4000c1e1500 */
[----:B------:R-:W-:-:S04]  /*11110*/  IMAD.WIDE R70, R2, 0x2, R224 ;  /* 0x0000000202467825 */ /* 0x000fc800078e02e0 */
[----:B0-----:R-:W-:Y:S01]  /*11120*/  IMAD.WIDE R72, R2, 0x2, R220 ;  /* 0x0000000202487825 */ /* 0x001fe200078e02dc */
[----:B------:R-:W2:Y:S04]  /*11130*/  LDG.E.U16 R104, desc[UR10][R70.64] ;  /* 0x0000000a46687981 */ /* 0x000ea8000c1e1500 */
[----:B------:R0:W2:Y:S02]  /*11140*/  LDG.E.U16 R67, desc[UR10][R68.64] ;  /* 0x0000000a44437981 */ /* 0x0000a4000c1e1500 */
[----:B0-----:R-:W-:Y:S02]  /*11150*/  FMNMX3 R68, R105, R77, R81, !PT ;  /* 0x0000004d69447276 */ /* 0x001fe40007800051 */
[----:B------:R0:W2:Y:S01]  /*11160*/  LDG.E.U16 R105, desc[UR10][R72.64] ;  /* 0x0000000a48697981 */ /* 0x0000a2000c1e1500 */
[----:B------:R-:W-:Y:S01]  /*11170*/  FMUL R30, R30, UR70 ;  /* 0x000000461e1e7c20 */ /* 0x000fe20008400000 */
[----:B------:R-:W-:Y:S01]  /*11180*/  FMNMX3 R70, R68, R80, R79, !PT ;  /* 0x0000005044467276 */ /* 0x000fe2000780004f */
[----:B------:R-:W-:Y:S01]  /*11190*/  FMUL R31, R31, UR70 ;  /* 0x000000461f1f7c20 */ /* 0x000fe20008400000 */
[----:B------:R-:W-:-:S02]  /*111a0*/  FMUL R68, R32, UR70 ;  /* 0x0000004620447c20 */ /* 0x000fc40008400000 */
[----:B------:R-:W-:Y:S02]  /*111b0*/  FSEL R69, R30, -INF , !P1 ;  /* 0xff8000001e457808 */ /* 0x000fe40004800000 */
[----:B------:R-:W-:Y:S01]  /*111c0*/  FMNMX3 R70, R70, R85, R86, !PT ;  /* 0x0000005546467276 */ /* 0x000fe20007800056 */
[----:B------:R-:W-:Y:S01]  /*111d0*/  FMUL R32, R33, UR70 ;  /* 0x0000004621207c20 */ /* 0x000fe20008400000 */
[----:B------:R-:W-:Y:S01]  /*111e0*/  FMUL R30, R34, UR70 ;  /* 0x00000046221e7c20 */ /* 0x000fe20008400000 */
[----:B------:R-:W-:Y:S02]  /*111f0*/  FSEL R34, R31, -INF , !P2 ;  /* 0xff8000001f227808 */ /* 0x000fe40005000000 */
[----:B------:R-:W-:Y:S02]  /*11200*/  FSEL R33, R68, -INF , !P3 ;  /* 0xff80000044217808 */ /* 0x000fe40005800000 */
[----:B------:R-:W-:Y:S01]  /*11210*/  FMNMX3 R70, R70, R84, R69, !PT ;  /* 0x0000005446467276 */ /* 0x000fe20007800045 */
[----:B------:R-:W-:Y:S01]  /*11220*/  FMUL R35, R35, UR70 ;  /* 0x0000004623237c20 */ /* 0x000fe20008400000 */
[----:B------:R-:W-:-:S02]  /*11230*/  FSEL R32, R32, -INF , !P4 ;  /* 0xff80000020207808 */ /* 0x000fc40006000000 */
[----:B------:R-:W-:Y:S02]  /*11240*/  FSEL R31, R30, -INF , !P5 ;  /* 0xff8000001e1f7808 */ /* 0x000fe40006800000 */
[----:B------:R-:W-:Y:S02]  /*11250*/  FMNMX3 R70, R70, R34, R33, !PT ;  /* 0x0000002246467276 */ /* 0x000fe40007800021 */
[----:B------:R-:W-:Y:S02]  /*11260*/  FSEL R30, R35, -INF , !P0 ;  /* 0xff800000231e7808 */ /* 0x000fe40004000000 */
[----:B------:R-:W-:-:S04]  /*11270*/  FMNMX3 R70, R70, R32, R31, !PT ;  /* 0x0000002046467276 */ /* 0x000fc8000780001f */
[----:B------:R-:W-:-:S05]  /*11280*/  FMNMX3 R196, R70, R30, R0, !PT ;  /* 0x0000001e46c47276 */ /* 0x000fca0007800000 */
[--C-:B------:R-:W-:Y:S01]  /*11290*/  FADD R6, R6, -R196.reuse ;  /* 0x800000c406067221 */ /* 0x100fe20000000000 */
[--C-:B------:R-:W-:Y:S01]  /*112a0*/  FADD R4, R4, -R196.reuse ;  /* 0x800000c404047221 */ /* 0x100fe20000000000 */
[--C-:B------:R-:W-:Y:S02]  /*112b0*/  FADD R35, R5, -R196.reuse ;  /* 0x800000c405237221 */ /* 0x100fe40000000000 */
[----:B------:R-:W-:Y:S01]  /*112c0*/  FMUL R6, R6, 1.4426950216293334961 ;  /* 0x3fb8aa3b06067820 */ /* 0x000fe20000400000 */
[----:B------:R-:W-:Y:S01]  /*112d0*/  FMUL R4, R4, 1.4426950216293334961 ;  /* 0x3fb8aa3b04047820 */ /* 0x000fe20000400000 */
[----:B------:R-:W-:Y:S02]  /*112e0*/  FMUL R35, R35, 1.4426950216293334961 ;  /* 0x3fb8aa3b23237820 */ /* 0x000fe40000400000 */
[----:B------:R1:W-:Y:S02]  /*112f0*/  MUFU.EX2 R5, R6 ;  /* 0x0000000600057308 */ /* 0x0003e40000000800 */
[----:B-1----:R-:W-:-:S06]  /*11300*/  FADD R6, R9, -R196 ;  /* 0x800000c409067221 */ /* 0x002fcc0000000000 */
[----:B------:R-:W1:Y:S01]  /*11310*/  MUFU.EX2 R4, R4 ;  /* 0x0000000400047308 */ /* 0x000e620000000800 */
[----:B------:R-:W-:-:S07]  /*11320*/  FMUL R6, R6, 1.4426950216293334961 ;  /* 0x3fb8aa3b06067820 */ /* 0x000fce0000400000 */
[----:B------:R0:W1:Y:S01]  /*11330*/  MUFU.EX2 R9, R35 ;  /* 0x0000002300097308 */ /* 0x0000620000000800 */
[--C-:B------:R-:W-:Y:S01]  /*11340*/  FADD R7, R7, -R196.reuse ;  /* 0x800000c407077221 */ /* 0x100fe20000000000 */
[----:B0-----:R-:W-:-:S06]  /*11350*/  FADD R35, R8, -R196 ;  /* 0x800000c408237221 */ /* 0x001fcc0000000000 */
[----:B------:R0:W1:Y:S01]  /*11360*/  MUFU.EX2 R8, R6 ;  /* 0x0000000600087308 */ /* 0x0000620000000800 */
[----:B------:R-:W-:Y:S01]  /*11370*/  FMUL R7, R7, 1.4426950216293334961 ;  /* 0x3fb8aa3b07077820 */ /* 0x000fe20000400000 */
[----:B------:R-:W-:Y:S01]  /*11380*/  FADD R10, R10, -R196 ;  /* 0x800000c40a0a7221 */ /* 0x000fe20000000000 */
[----:B0-----:R-:W-:-:S03]  /*11390*/  FMUL R6, R35, 1.4426950216293334961 ;  /* 0x3fb8aa3b23067820 */ /* 0x001fc60000400000 */
[----:B------:R-:W-:Y:S01]  /*113a0*/  FMUL R10, R10, 1.4426950216293334961 ;  /* 0x3fb8aa3b0a0a7820 */ /* 0x000fe20000400000 */
[--C-:B------:R-:W-:Y:S02]  /*113b0*/  FADD R11, R11, -R196.reuse ;  /* 0x800000c40b0b7221 */ /* 0x100fe40000000000 */
[----:B------:R-:W0:Y:S01]  /*113c0*/  MUFU.EX2 R6, R6 ;  /* 0x0000000600067308 */ /* 0x000e220000000800 */
[----:B-1----:R-:W-:Y:S01]  /*113d0*/  FADD R70, R4, R5 ;  /* 0x0000000504467221 */ /* 0x002fe20000000000 */
[----:B------:R-:W-:Y:S01]  /*113e0*/  FMUL R11, R11, 1.4426950216293334961 ;  /* 0x3fb8aa3b0b0b7820 */ /* 0x000fe20000400000 */
[----:B------:R-:W-:-:S05]  /*113f0*/  FADD R12, R12, -R196 ;  /* 0x800000c40c0c7221 */ /* 0x000fca0000000000 */
[----:B------:R-:W1:Y:S01]  /*11400*/  MUFU.EX2 R7, R7 ;  /* 0x0000000700077308 */ /* 0x000e620000000800 */
[----:B------:R-:W-:Y:S01]  /*11410*/  FADD R70, R9, R70 ;  /* 0x0000004609467221 */ /* 0x000fe20000000000 */
[----:B------:R-:W-:Y:S01]  /*11420*/  FMUL R12, R12, 1.4426950216293334961 ;  /* 0x3fb8aa3b0c0c7820 */ /* 0x000fe20000400000 */
[--C-:B------:R-:W-:Y:S01]  /*11430*/  FADD R13, R13, -R196.reuse ;  /* 0x800000c40d0d7221 */ /* 0x100fe20000000000 */
[----:B------:R-:W-:-:S04]  /*11440*/  FADD R71, R84, -R196 ;  /* 0x800000c454477221 */ /* 0x000fc80000000000 */
[----:B------:R-:W1:Y:S01]  /*11450*/  MUFU.EX2 R10, R10 ;  /* 0x0000000a000a7308 */ /* 0x000e620000000800 */
[----:B------:R-:W-:Y:S01]  /*11460*/  FADD R70, R8, R70 ;  /* 0x0000004608467221 */ /* 0x000fe20000000000 */
[----:B------:R-:W-:Y:S01]  /*11470*/  FMUL R13, R13, 1.4426950216293334961 ;  /* 0x3fb8aa3b0d0d7820 */ /* 0x000fe20000400000 */
[----:B------:R-:W-:Y:S01]  /*11480*/  FADD R14, R14, -R196 ;  /* 0x800000c40e0e7221 */ /* 0x000fe20000000000 */
[----:B------:R-:W-:-:S04]  /*11490*/  FMUL R71, R71, 1.4426950216293334961 ;  /* 0x3fb8aa3b47477820 */ /* 0x000fc80000400000 */
[----:B------:R-:W1:Y:S01]  /*114a0*/  MUFU.EX2 R11, R11 ;  /* 0x0000000b000b7308 */ /* 0x000e620000000800 */
[----:B0-----:R-:W-:Y:S01]  /*114b0*/  FADD R70, R6, R70 ;  /* 0x0000004606467221 */ /* 0x001fe20000000000 */
[----:B------:R-:W-:Y:S01]  /*114c0*/  FMUL R14, R14, 1.4426950216293334961 ;  /* 0x3fb8aa3b0e0e7820 */ /* 0x000fe20000400000 */
[--C-:B------:R-:W-:Y:S01]  /*114d0*/  FADD R15, R15, -R196.reuse ;  /* 0x800000c40f0f7221 */ /* 0x100fe20000000000 */
[----:B------:R-:W-:-:S04]  /*114e0*/  FADD R72, R69, -R196 ;  /* 0x800000c445487221 */ /* 0x000fc80000000000 */
[----:B------:R-:W0:Y:S01]  /*114f0*/  MUFU.EX2 R12, R12 ;  /* 0x0000000c000c7308 */ /* 0x000e220000000800 */
[----:B------:R-:W-:Y:S01]  /*11500*/  FADD R17, R17, -R196 ;  /* 0x800000c411117221 */ /* 0x000fe20000000000 */
[----:B------:R-:W-:-:S06]  /*11510*/  FMUL R15, R15, 1.4426950216293334961 ;  /* 0x3fb8aa3b0f0f7820 */ /* 0x000fcc0000400000 */
[----:B------:R-:W0:Y:S01]  /*11520*/  MUFU.EX2 R13, R13 ;  /* 0x0000000d000d7308 */ /* 0x000e220000000800 */
[----:B------:R-:W-:Y:S01]  /*11530*/  FMUL R17, R17, 1.4426950216293334961 ;  /* 0x3fb8aa3b11117820 */ /* 0x000fe20000400000 */
[----:B------:R-:W-:-:S06]  /*11540*/  FADD R35, R16, -R196 ;  /* 0x800000c410237221 */ /* 0x000fcc0000000000 */
[----:B------:R1:W-:Y:S01]  /*11550*/  MUFU.EX2 R69, R71 ;  /* 0x0000004700457308 */ /* 0x0003e20000000800 */
[----:B------:R-:W-:Y:S01]  /*11560*/  FADD R34, R34, -R196 ;  /* 0x800000c422227221 */ /* 0x000fe20000000000 */
[----:B-1----:R-:W-:-:S06]  /*11570*/  FADD R71, R7, R70 ;  /* 0x0000004607477221 */ /* 0x002fcc0000000000 */
[----:B------:R-:W1:Y:S01]  /*11580*/  MUFU.EX2 R14, R14 ;  /* 0x0000000e000e7308 */ /* 0x000e620000000800 */
[----:B------:R-:W-:Y:S01]  /*11590*/  FADD R71, R10, R71 ;  /* 0x000000470a477221 */ /* 0x000fe20000000000 */
[----:B------:R-:W-:Y:S01]  /*115a0*/  FMUL R70, R72, 1.4426950216293334961 ;  /* 0x3fb8aa3b48467820 */ /* 0x000fe20000400000 */
[----:B------:R-:W-:Y:S02]  /*115b0*/  FADD R65, R65, -R196 ;  /* 0x800000c441417221 */ /* 0x000fe40000000000 */
[----:B------:R-:W-:-:S03]  /*115c0*/  FADD R72, R11, R71 ;  /* 0x000000470b487221 */ /* 0x000fc60000000000 */
[----:B------:R-:W1:Y:S01]  /*115d0*/  MUFU.EX2 R15, R15 ;  /* 0x0000000f000f7308 */ /* 0x000e620000000800 */
[----:B------:R-:W-:Y:S01]  /*115e0*/  FMUL R71, R34, 1.4426950216293334961 ;  /* 0x3fb8aa3b22477820 */ /* 0x000fe20000400000 */
[----:B0-----:R-:W-:-:S06]  /*115f0*/  FADD R34, R12, R72 ;  /* 0x000000480c227221 */ /* 0x001fcc0000000000 */
[----:B------:R0:W1:Y:S01]  /*11600*/  MUFU.EX2 R16, R17 ;  /* 0x0000001100107308 */ /* 0x0000620000000800 */
[----:B------:R-:W-:Y:S01]  /*11610*/  FMUL R65, R65, 1.4426950216293334961 ;  /* 0x3fb8aa3b41417820 */ /* 0x000fe20000400000 */
[--C-:B------:R-:W-:Y:S01]  /*11620*/  FADD R33, R33, -R196.reuse ;  /* 0x800000c421217221 */ /* 0x100fe20000000000 */
[----:B0-----:R-:W-:Y:S01]  /*11630*/  FMUL R17, R35, 1.4426950216293334961 ;  /* 0x3fb8aa3b23117820 */ /* 0x001fe20000400000 */
[----:B------:R-:W-:Y:S01]  /*11640*/  FADD R35, R18, -R196 ;  /* 0x800000c412237221 */ /* 0x000fe20000000000 */
[----:B------:R-:W-:-:S03]  /*11650*/  FADD R34, R13, R34 ;  /* 0x000000220d227221 */ /* 0x000fc60000000000 */
[----:B------:R0:W-:Y:S01]  /*11660*/  MUFU.EX2 R18, R65 ;  /* 0x0000004100127308 */ /* 0x0001e20000000800 */
[----:B------:R-:W-:Y:S01]  /*11670*/  FMUL R72, R33, 1.4426950216293334961 ;  /* 0x3fb8aa3b21487820 */ /* 0x000fe20000400000 */
[----:B------:R-:W-:Y:S01]  /*11680*/  FMUL R35, R35, 1.4426950216293334961 ;  /* 0x3fb8aa3b23237820 */ /* 0x000fe20000400000 */
[----:B-1----:R-:W-:-:S05]  /*11690*/  FADD R33, R14, R34 ;  /* 0x000000220e217221 */ /* 0x002fca0000000000 */
[----:B------:R-:W1:Y:S01]  /*116a0*/  MUFU.EX2 R17, R17 ;  /* 0x0000001100117308 */ /* 0x000e620000000800 */
[--C-:B0-----:R-:W-:Y:S01]  /*116b0*/  FADD R65, R19, -R196.reuse ;  /* 0x800000c413417221 */ /* 0x101fe20000000000 */
[--C-:B------:R-:W-:Y:S01]  /*116c0*/  FADD R76, R76, -R196.reuse ;  /* 0x800000c44c4c7221 */ /* 0x100fe20000000000 */
[----:B------:R-:W-:Y:S01]  /*116d0*/  FADD R32, R32, -R196 ;  /* 0x800000c420207221 */ /* 0x000fe20000000000 */
[----:B------:R-:W-:Y:S01]  /*116e0*/  FADD R33, R15, R33 ;  /* 0x000000210f217221 */ /* 0x000fe20000000000 */
[----:B------:R-:W-:-:S03]  /*116f0*/  FMUL R65, R65, 1.4426950216293334961 ;  /* 0x3fb8aa3b41417820 */ /* 0x000fc60000400000 */
[----:B------:R0:W1:Y:S01]  /*11700*/  MUFU.EX2 R19, R35 ;  /* 0x0000002300137308 */ /* 0x0000620000000800 */
[----:B------:R-:W-:Y:S01]  /*11710*/  FMUL R76, R76, 1.4426950216293334961 ;  /* 0x3fb8aa3b4c4c7820 */ /* 0x000fe20000400000 */
[----:B------:R-:W-:Y:S01]  /*11720*/  FMUL R211, R32, 1.4426950216293334961 ;  /* 0x3fb8aa3b20d37820 */ /* 0x000fe20000400000 */
[----:B------:R-:W-:Y:S01]  /*11730*/  FADD R32, R16, R33 ;  /* 0x0000002110207221 */ /* 0x000fe20000000000 */
[----:B0-----:R-:W-:-:S04]  /*11740*/  FADD R35, R78, -R196 ;  /* 0x800000c44e237221 */ /* 0x001fc80000000000 */
[----:B------:R0:W2:Y:S01]  /*11750*/  MUFU.EX2 R106, R65 ;  /* 0x00000041006a7308 */ /* 0x0000a20000000800 */
[----:B------:R-:W-:Y:S01]  /*11760*/  FMUL R35, R35, 1.4426950216293334961 ;  /* 0x3fb8aa3b23237820 */ /* 0x000fe20000400000 */
[----:B------:R-:W-:Y:S01]  /*11770*/  FADD R31, R31, -R196 ;  /* 0x800000c41f1f7221 */ /* 0x000fe20000000000 */
[----:B------:R-:W-:Y:S01]  /*11780*/  LOP3.LUT R3, R199, 0x20, RZ, 0x3c, !PT ;  /* 0x00000020c7037812 */ /* 0x000fe200078e3cff */
[----:B-1----:R-:W-:-:S04]  /*11790*/  FADD R32, R17, R32 ;  /* 0x0000002011207221 */ /* 0x002fc80000000000 */
[----:B------:R-:W1:Y:S01]  /*117a0*/  MUFU.EX2 R78, R76 ;  /* 0x0000004c004e7308 */ /* 0x000e620000000800 */
[--C-:B0-----:R-:W-:Y:S01]  /*117b0*/  FADD R65, R77, -R196.reuse ;  /* 0x800000c44d417221 */ /* 0x101fe20000000000 */
[----:B------:R-:W-:Y:S01]  /*117c0*/  FMUL R215, R31, 1.4426950216293334961 ;  /* 0x3fb8aa3b1fd77820 */ /* 0x000fe20000400000 */
[----:B------:R-:W-:Y:S01]  /*117d0*/  STS.U16 [R199+UR4+0x18000], R20 ;  /* 0x01800014c7007988 */ /* 0x000fe20008000404 */
[----:B------:R-:W-:Y:S01]  /*117e0*/  FADD R80, R80, -R196 ;  /* 0x800000c450507221 */ /* 0x000fe20000000000 */
[----:B------:R-:W-:-:S03]  /*117f0*/  FMUL R65, R65, 1.4426950216293334961 ;  /* 0x3fb8aa3b41417820 */ /* 0x000fc60000400000 */
[----:B------:R0:W1:Y:S01]  /*11800*/  MUFU.EX2 R77, R35 ;  /* 0x00000023004d7308 */ /* 0x0000620000000800 */
[----:B------:R-:W-:Y:S01]  /*11810*/  STS.U16 [R199+UR4+0x18200], R21 ;  /* 0x01820015c7007988 */ /* 0x000fe20008000404 */
[--C-:B------:R-:W-:Y:S01]  /*11820*/  FADD R79, R79, -R196.reuse ;  /* 0x800000c44f4f7221 */ /* 0x100fe20000000000 */
[--C-:B------:R-:W-:Y:S01]  /*11830*/  FADD R85, R85, -R196.reuse ;  /* 0x800000c455557221 */ /* 0x100fe20000000000 */
[----:B------:R-:W-:Y:S01]  /*11840*/  FADD R73, R86, -R196 ;  /* 0x800000c456497221 */ /* 0x000fe20000000000 */
[----:B------:R-:W-:Y:S01]  /*11850*/  STS.U16 [R199+UR4+0x18400], R23 ;  /* 0x01840017c7007988 */ /* 0x000fe20008000404 */
[----:B------:R-:W-:Y:S01]  /*11860*/  FADD R31, R18, R32 ;  /* 0x00000020121f7221 */ /* 0x000fe20000000000 */
[--C-:B0-----:R-:W-:Y:S02]  /*11870*/  FADD R35, R81, -R196.reuse ;  /* 0x800000c451237221 */ /* 0x101fe40000000000 */
[----:B------:R-:W-:Y:S01]  /*11880*/  STS.U16 [R199+UR4+0x18600], R24 ;  /* 0x01860018c7007988 */ /* 0x000fe20008000404 */
[----:B------:R-:W-:-:S03]  /*11890*/  FADD R201, R30, -R196 ;  /* 0x800000c41ec97221 */ /* 0x000fc60000000000 */
[----:B------:R-:W-:Y:S01]  /*118a0*/  STS.U16 [R199+UR4+0x18800], R25 ;  /* 0x01880019c7007988 */ /* 0x000fe20008000404 */
[----:B------:R-:W-:-:S03]  /*118b0*/  FMUL R35, R35, 1.4426950216293334961 ;  /* 0x3fb8aa3b23237820 */ /* 0x000fc60000400000 */
        /* <DEDUP_REMOVED lines=27> */
[----:B------:R0:W1:Y:S03]  /*11a70*/  MUFU.EX2 R81, R65 ;  /* 0x0000004100517308 */ /* 0x0000660000000800 */
[----:B------:R-:W-:Y:S01]  /*11a80*/  STS.U16 [R3+UR4+0x18100], R27 ;  /* 0x0181001b03007988 */ /* 0x000fe20008000404 */
[----:B------:R-:W-:-:S03]  /*11a90*/  FMUL R76, R79, 1.4426950216293334961 ;  /* 0x3fb8aa3b4f4c7820 */ /* 0x000fc60000400000 */
[----:B------:R-:W-:Y:S01]  /*11aa0*/  STS.U16 [R3+UR4+0x18300], R59 ;  /* 0x0183003b03007988 */ /* 0x000fe20008000404 */
[----:B------:R-:W-:Y:S01]  /*11ab0*/  FMUL R68, R85, 1.4426950216293334961 ;  /* 0x3fb8aa3b55447820 */ /* 0x000fe20000400000 */
[----:B0-----:R-:W-:Y:S02]  /*11ac0*/  FMUL R65, R80, 1.4426950216293334961 ;  /* 0x3fb8aa3b50417820 */ /* 0x001fe40000400000 */
[----:B------:R-:W-:Y:S01]  /*11ad0*/  STS.U16 [R3+UR4+0x18500], R60 ;  /* 0x0185003c03007988 */ /* 0x000fe20008000404 */
[----:B------:R-:W-:Y:S01]  /*11ae0*/  FMUL R73, R73, 1.4426950216293334961 ;  /* 0x3fb8aa3b49497820 */ /* 0x000fe20000400000 */
[----:B------:R-:W-:Y:S01]  /*11af0*/  FADD R30, R19, R31 ;  /* 0x0000001f131e7221 */ /* 0x000fe20000000000 */
[----:B------:R-:W-:Y:S01]  /*11b00*/  FMUL R201, R201, 1.4426950216293334961 ;  /* 0x3fb8aa3bc9c97820 */ /* 0x000fe20000400000 */
[----:B------:R-:W-:Y:S01]  /*11b10*/  STS.U16 [R3+UR4+0x18700], R61 ;  /* 0x0187003d03007988 */ /* 0x000fe20008000404 */
[----:B------:R-:W0:Y:S03]  /*11b20*/  MUFU.EX2 R35, R35 ;  /* 0x0000002300237308 */ /* 0x000e260000000800 */
[----:B------:R-:W-:Y:S01]  /*11b30*/  STS.U16 [R3+UR4+0x18900], R62 ;  /* 0x0189003e03007988 */ /* 0x000fe20008000404 */
[----:B--2---:R-:W-:-:S03]  /*11b40*/  FADD R30, R106, R30 ;  /* 0x0000001e6a1e7221 */ /* 0x004fc60000000000 */
[----:B------:R-:W-:Y:S04]  /*11b50*/  STS.U16 [R3+UR4+0x18b00], R63 ;  /* 0x018b003f03007988 */ /* 0x000fe80008000404 */
[----:B------:R-:W-:Y:S01]  /*11b60*/  STS.U16 [R3+UR4+0x18d00], R64 ;  /* 0x018d004003007988 */ /* 0x000fe20008000404 */
[----:B------:R-:W2:Y:S03]  /*11b70*/  MUFU.EX2 R65, R65 ;  /* 0x0000004100417308 */ /* 0x000ea60000000800 */
[----:B------:R-:W-:Y:S04]  /*11b80*/  STS.U16 [R3+UR4+0x18f00], R82 ;  /* 0x018f005203007988 */ /* 0x000fe80008000404 */
[----:B------:R-:W-:Y:S01]  /*11b90*/  STS.U16 [R3+UR4+0x19100], R83 ;  /* 0x0191005303007988 */ /* 0x000fe20008000404 */
[----:B------:R-:W-:Y:S03]  /*11ba0*/  MUFU.EX2 R76, R76 ;  /* 0x0000004c004c7308 */ /* 0x000fe60000000800 */
[----:B------:R-:W-:Y:S01]  /*11bb0*/  STS.U16 [R3+UR4+0x19300], R87 ;  /* 0x0193005703007988 */ /* 0x000fe20008000404 */
[----:B-1----:R-:W-:-:S03]  /*11bc0*/  FADD R30, R78, R30 ;  /* 0x0000001e4e1e7221 */ /* 0x002fc60000000000 */
[----:B----4-:R-:W-:Y:S01]  /*11bd0*/  STS.U16 [R3+UR4+0x19500], R88 ;  /* 0x0195005803007988 */ /* 0x010fe20008000404 */
[----:B------:R-:W1:Y:S03]  /*11be0*/  MUFU.EX2 R68, R68 ;  /* 0x0000004400447308 */ /* 0x000e660000000800 */
[----:B------:R-:W-:Y:S05]  /*11bf0*/  STS.U16 [R3+UR4+0x19700], R89 ;  /* 0x0197005903007988 */ /* 0x000fea0008000404 */
[----:B------:R-:W4:Y:S01]  /*11c00*/  MUFU.EX2 R73, R73 ;  /* 0x0000004900497308 */ /* 0x000f220000000800 */
[----:B------:R-:W-:Y:S01]  /*11c10*/  STS.U16 [R3+UR4+0x19900], R90 ;  /* 0x0199005a03007988 */ /* 0x000fe20008000404 */
[----:B------:R-:W-:-:S03]  /*11c20*/  FADD R30, R77, R30 ;  /* 0x0000001e4d1e7221 */ /* 0x000fc60000000000 */
[----:B------:R-:W-:Y:S03]  /*11c30*/  STS.U16 [R3+UR4+0x19b00], R91 ;  /* 0x019b005b03007988 */ /* 0x000fe60008000404 */
[----:B------:R-:W-:Y:S01]  /*11c40*/  MUFU.EX2 R70, R70 ;  /* 0x0000004600467308 */ /* 0x000fe20000000800 */
[----:B------:R-:W-:Y:S07]  /*11c50*/  STS.U16 [R3+UR4+0x19d00], R92 ;  /* 0x019d005c03007988 */ /* 0x000fee0008000404 */
[----:B------:R-:W0:Y:S01]  /*11c60*/  MUFU.EX2 R71, R71 ;  /* 0x0000004700477308 */ /* 0x000e220000000800 */
[----:B------:R-:W-:Y:S07]  /*11c70*/  STS.U16 [R3+UR4+0x19f00], R74 ;  /* 0x019f004a03007988 */ /* 0x000fee0008000404 */
[----:B------:R-:W-:Y:S01]  /*11c80*/  MUFU.EX2 R72, R72 ;  /* 0x0000004800487308 */ /* 0x000fe20000000800 */
[----:B------:R-:W-:Y:S07]  /*11c90*/  STS.U16 [R3+UR4+0x1a100], R75 ;  /* 0x01a1004b03007988 */ /* 0x000fee0008000404 */
[----:B------:R-:W0:Y:S01]  /*11ca0*/  MUFU.EX2 R211, R211 ;  /* 0x000000d300d37308 */ /* 0x000e220000000800 */
[----:B------:R-:W-:Y:S07]  /*11cb0*/  STS.U16 [R3+UR4+0x1a300], R93 ;  /* 0x01a3005d03007988 */ /* 0x000fee0008000404 */
[----:B------:R-:W-:Y:S08]  /*11cc0*/  MUFU.EX2 R215, R215 ;  /* 0x000000d700d77308 */ /* 0x000ff00000000800 */
[----:B------:R-:W1:Y:S01]  /*11cd0*/  MUFU.EX2 R201, R201 ;  /* 0x000000c900c97308 */ /* 0x000e620000000800 */
[----:B------:R-:W-:Y:S01]  /*11ce0*/  STS.U16 [R3+UR4+0x1a500], R94 ;  /* 0x01a5005e03007988 */ /* 0x000fe20008000404 */
[----:B------:R-:W-:-:S03]  /*11cf0*/  FADD R30, R81, R30 ;  /* 0x0000001e511e7221 */ /* 0x000fc60000000000 */
[----:B------:R-:W-:Y:S04]  /*11d00*/  STS.U16 [R3+UR4+0x1a700], R95 ;  /* 0x01a7005f03007988 */ /* 0x000fe80008000404 */
[----:B------:R-:W-:Y:S01]  /*11d10*/  STS.U16 [R3+UR4+0x1a900], R96 ;  /* 0x01a9006003007988 */ /* 0x000fe20008000404 */
[----:B------:R-:W-:-:S03]  /*11d20*/  F2FP.BF16.F32.PACK_AB R4, R5, R4 ;  /* 0x000000040504723e */ /* 0x000fc600000010ff */
[----:B------:R-:W-:Y:S01]  /*11d30*/  STS.U16 [R3+UR4+0x1ab00], R97 ;  /* 0x01ab006103007988 */ /* 0x000fe20008000404 */
[----:B------:R-:W-:Y:S01]  /*11d40*/  F2FP.BF16.F32.PACK_AB R6, R7, R6 ;  /* 0x000000060706723e */ /* 0x000fe200000010ff */
[----:B0-----:R-:W-:Y:S02]  /*11d50*/  FADD R30, R35, R30 ;  /* 0x0000001e231e7221 */ /* 0x001fe40000000000 */
[----:B---3--:R-:W-:Y:S01]  /*11d60*/  STS.U16 [R3+UR4+0x1ad00], R98 ;  /* 0x01ad006203007988 */ /* 0x008fe20008000404 */
[----:B------:R-:W-:-:S03]  /*11d70*/  F2FP.BF16.F32.PACK_AB R5, R8, R9 ;  /* 0x000000090805723e */ /* 0x000fc600000010ff */
[----:B------:R-:W-:Y:S01]  /*11d80*/  STS.U16 [R3+UR4+0x1af00], R99 ;  /* 0x01af006303007988 */ /* 0x000fe20008000404 */
[----:B------:R-:W-:-:S03]  /*11d90*/  F2FP.BF16.F32.PACK_AB R7, R11, R10 ;  /* 0x0000000a0b07723e */ /* 0x000fc600000010ff */
[----:B------:R-:W-:Y:S01]  /*11da0*/  STS.U16 [R3+UR4+0x1b100], R100 ;  /* 0x01b1006403007988 */ /* 0x000fe20008000404 */
[----:B------:R-:W-:Y:S02]  /*11db0*/  F2FP.BF16.F32.PACK_AB R8, R13, R12 ;  /* 0x0000000c0d08723e */ /* 0x000fe400000010ff */
[----:B------:R-:W-:Y:S01]  /*11dc0*/  F2FP.BF16.F32.PACK_AB R9, R15, R14 ;  /* 0x0000000e0f09723e */ /* 0x000fe200000010ff */
[----:B------:R-:W-:Y:S01]  /*11dd0*/  STS.U16 [R3+UR4+0x1b300], R101 ;  /* 0x01b3006503007988 */ /* 0x000fe20008000404 */
[----:B------:R-:W-:Y:S02]  /*11de0*/  F2FP.BF16.F32.PACK_AB R10, R17, R16 ;  /* 0x00000010110a723e */ /* 0x000fe400000010ff */
[----:B------:R-:W-:Y:S01]  /*11df0*/  F2FP.BF16.F32.PACK_AB R11, R19, R18 ;  /* 0x00000012130b723e */ /* 0x000fe200000010ff */
[----:B------:R-:W-:Y:S01]  /*11e00*/  STS.U16 [R3+UR4+0x1b500], R102 ;  /* 0x01b5006603007988 */ /* 0x000fe20008000404 */
[----:B------:R-:W-:Y:S01]  /*11e10*/  F2FP.BF16.F32.PACK_AB R12, R78, R106 ;  /* 0x0000006a4e0c723e */ /* 0x000fe200000010ff */
[----:B--2---:R-:W-:Y:S01]  /*11e20*/  FADD R30, R65, R30 ;  /* 0x0000001e411e7221 */ /* 0x004fe20000000000 */
[----:B------:R-:W-:Y:S01]  /*11e30*/  F2FP.BF16.F32.PACK_AB R13, R81, R77 ;  /* 0x0000004d510d723e */ /* 0x000fe200000010ff */
[----:B------:R-:W-:Y:S01]  /*11e40*/  STS.U16 [R3+UR4+0x1b700], R103 ;  /* 0x01b7006703007988 */ /* 0x000fe20008000404 */
[----:B------:R-:W-:-:S02]  /*11e50*/  F2FP.BF16.F32.PACK_AB R14, R65, R35 ;  /* 0x00000023410e723e */ /* 0x000fc400000010ff */
[----:B-1----:R-:W-:Y:S01]  /*11e60*/  F2FP.BF16.F32.PACK_AB R15, R68, R76 ;  /* 0x0000004c440f723e */ /* 0x002fe200000010ff */
[----:B------:R-:W-:Y:S01]  /*11e70*/  STS.U16 [R3+UR4+0x1b900], R66 ;  /* 0x01b9004203007988 */ /* 0x000fe20008000404 */
[----:B----4-:R-:W-:Y:S02]  /*11e80*/  F2FP.BF16.F32.PACK_AB R16, R69, R73 ;  /* 0x000000494510723e */ /* 0x010fe400000010ff */
[----:B------:R-:W-:Y:S02]  /*11e90*/  F2FP.BF16.F32.PACK_AB R17, R71, R70 ;  /* 0x000000464711723e */ /* 0x000fe400000010ff */
[----:B------:R-:W-:Y:S02]  /*11ea0*/  F2FP.BF16.F32.PACK_AB R18, R211, R72 ;  /* 0x00000048d312723e */ /* 0x000fe400000010ff */
[----:B------:R-:W-:Y:S01]  /*11eb0*/  F2FP.BF16.F32.PACK_AB R19, R201, R215 ;  /* 0x000000d7c913723e */ /* 0x000fe200000010ff */
[----:B------:R0:W-:Y:S01]  /*11ec0*/  STS.U16 [R3+UR4+0x1bb00], R67 ;  /* 0x01bb004303007988 */ /* 0x0001e20008000404 */
[----:B------:R-:W-:-:S03]  /*11ed0*/  FADD R76, R76, R30 ;  /* 0x0000001e4c4c7221 */ /* 0x000fc60000000000 */
[----:B------:R-:W-:Y:S01]  /*11ee0*/  STS.U16 [R3+UR4+0x1bd00], R104 ;  /* 0x01bd006803007988 */ /* 0x000fe20008000404 */
[----:B------:R-:W-:Y:S03]  /*11ef0*/  STTM.x16 tmem[UR6+0x120], R4 ;  /* 0x00012004000079ed */ /* 0x000fe60008240006 */
[----:B------:R1:W-:Y:S01]  /*11f00*/  STS.U16 [R3+UR4+0x1bf00], R105 ;  /* 0x01bf006903007988 */ /* 0x0003e20008000404 */
[----:B------:R-:W2:Y:S02]  /*11f10*/  FENCE.VIEW.ASYNC.T ;  /* 0x00000000000073c6 */ /* 0x000ea40000000200 */
[----:B--2---:R-:W-:Y:S06]  /*11f20*/  BAR.SYNC.DEFER_BLOCKING 0x0 ;  /* 0x0000000000007b1d */ /* 0x004fec0000010000 */
[----:B0-----:R-:W-:Y:S01]  /*11f30*/  LDTM.x64 R4, tmem[UR6] ;  /* 0x00000006000479ee */ /* 0x001fe20008340000 */
[----:B------:R-:W0:Y:S01]  /*11f40*/  LDTM.x64 R132, tmem[UR6+0x40] ;  /* 0x00004006008479ee */ /* 0x000e220008340000 */
        /* <DEDUP_REMOVED lines=20> */
[----:B0-----:R-:W-:Y:S04]  /*12090*/  STL.64 [R1+0x658], R194 ;  /* 0x000658c201007387 */ /* 0x001fe80000100a00 */
[----:B------:R-:W-:Y:S01]  /*120a0*/  STL.64 [R1+0x650], R192 ;  /* 0x000650c001007387 */ /* 0x000fe20000100a00 */
[----:B------:R-:W-:-:S03]  /*120b0*/  FADD R76, R68, R76 ;  /* 0x0000004c444c7221 */ /* 0x000fc60000000000 */
[----:B------:R-:W-:Y:S04]  /*120c0*/  STL.64 [R1+0x648], R190 ;  /* 0x000648be01007387 */ /* 0x000fe80000100a00 */
[----:B------:R-:W-:Y:S04]  /*120d0*/  STL.64 [R1+0x640], R188 ;  /* 0x000640bc01007387 */ /* 0x000fe80000100a00 */
[----:B------:R-:W-:Y:S04]  /*120e0*/  STL.64 [R1+0x638], R186 ;  /* 0x000638ba01007387 */ /* 0x000fe80000100a00 */
        /* <DEDUP_REMOVED lines=32> */
[----:B------:R0:W-:Y:S01]  /*122f0*/  STL.64 [R1+0x560], R132 ;  /* 0x0005608401007387 */ /* 0x0001e20000100a00 */
[----:B-1----:R-:W-:Y:S01]  /*12300*/  LDTM.x64 R68, tmem[UR6+0x80] ;  /* 0x00008006004479ee */ /* 0x002fe20008340000 */
[----:B0-----:R-:W0:Y:S01]  /*12310*/  LDTM.x64 R132, tmem[UR6+0xc0] ;  /* 0x0000c006008479ee */ /* 0x001e220008340000 */
[----:B------:R-:W-:Y:S01]  /*12320*/  FADD R0, -R196, R0 ;  /* 0x00000000c4007221 */ /* 0x000fe20000000100 */
[----:B------:R-:W-:-:S03]  /*12330*/  NOP ;  /* 0x0000000000007918 */ /* 0x000fc60000000000 */
[----:B------:R-:W-:-:S06]  /*12340*/  FMUL R0, R0, 1.4426950216293334961 ;  /* 0x3fb8aa3b00007820 */ /* 0x000fcc0000400000 */
[----:B------:R-:W1:Y:S01]  /*12350*/  MUFU.EX2 R0, R0 ;  /* 0x0000000000007308 */ /* 0x000e620000000800 */
[----:B0-----:R-:W-:Y:S01]  /*12360*/  STL.64 [R1], R132 ;  /* 0x0000008401007387 */ /* 0x001fe20000100a00 */
[----:B------:R-:W-:-:S03]  /*12370*/  MOV R3, R194 ;  /* 0x000000c200037202 */ /* 0x000fc60000000f00 */
[----:B------:R-:W-:Y:S01]  /*12380*/  STL.64 [R1+0x8], R134 ;  /* 0x0000088601007387 */ /* 0x000fe20000100a00 */
[----:B------:R-:W-:-:S03]  /*12390*/  MOV R210, R195 ;  /* 0x000000c300d27202 */ /* 0x000fc60000000f00 */
[----:B------:R-:W-:Y:S01]  /*123a0*/  STL.64 [R1+0x10], R136 ;  /* 0x0000108801007387 */ /* 0x000fe20000100a00 */
[----:B------:R-:W-:Y:S02]  /*123b0*/  MOV R200, R192 ;  /* 0x000000c000c87202 */ /* 0x000fe40000000f00 */
[----:B------:R-:W-:Y:S01]  /*123c0*/  MOV R197, R193 ;  /* 0x000000c100c57202 */ /* 0x000fe20000000f00 */
[----:B------:R0:W-:Y:S01]  /*123d0*/  STL [R1+0x18], R138 ;  /* 0x0000188a01007387 */ /* 0x0001e20000100800 */
[----:B------:R-:W-:Y:S02]  /*123e0*/  MOV R203, R190 ;  /* 0x000000be00cb7202 */ /* 0x000fe40000000f00 */
[----:B------:R-:W-:Y:S01]  /*123f0*/  MOV R202, R191 ;  /* 0x000000bf00ca7202 */ /* 0x000fe20000000f00 */
[----:B------:R-:W2:Y:S01]  /*12400*/  LDL.LU.64 R194, [R1+0x658] ;  /* 0x0006580001c27983 */ /* 0x000ea20000300a00 */
[----:B------:R-:W-:Y:S02]  /*12410*/  MOV R205, R188 ;  /* 0x000000bc00cd7202 */ /* 0x000fe40000000f00 */
[----:B------:R-:W-:Y:S01]  /*12420*/  MOV R204, R189 ;  /* 0x000000bd00cc7202 */ /* 0x000fe20000000f00 */
[----:B------:R-:W3:Y:S01]  /*12430*/  LDL.LU.64 R192, [R1+0x650] ;  /* 0x0006500001c07983 */ /* 0x000ee20000300a00 */
[----:B------:R-:W-:-:S02]  /*12440*/  MOV R209, R186 ;  /* 0x000000ba00d17202 */ /* 0x000fc40000000f00 */
[----:B------:R-:W-:Y:S01]  /*12450*/  MOV R208, R187 ;  /* 0x000000bb00d07202 */ /* 0x000fe20000000f00 */
[----:B------:R-:W4:Y:S01]  /*12460*/  LDL.LU.64 R190, [R1+0x648] ;  /* 0x0006480001be7983 */ /* 0x000f220000300a00 */
[----:B------:R-:W-:Y:S02]  /*12470*/  MOV R213, R184 ;  /* 0x000000b800d57202 */ /* 0x000fe40000000f00 */
[----:B------:R-:W-:Y:S01]  /*12480*/  MOV R212, R185 ;  /* 0x000000b900d47202 */ /* 0x000fe20000000f00 */
[----:B------:R-:W2:Y:S01]  /*12490*/  LDL.LU.64 R188, [R1+0x640] ;  /* 0x0006400001bc7983 */ /* 0x000ea20000300a00 */
[----:B------:R-:W-:Y:S02]  /*124a0*/  MOV R216, R182 ;  /* 0x000000b600d87202 */ /* 0x000fe40000000f00 */
[----:B------:R-:W-:Y:S01]  /*124b0*/  MOV R214, R183 ;  /* 0x000000b700d67202 */ /* 0x000fe20000000f00 */
[----:B------:R-:W2:Y:S01]  /*124c0*/  LDL.LU.64 R186, [R1+0x638] ;  /* 0x0006380001ba7983 */ /* 0x000ea20000300a00 */
[----:B------:R-:W-:-:S02]  /*124d0*/  MOV R218, R180 ;  /* 0x000000b400da7202 */ /* 0x000fc40000000f00 */
[----:B------:R-:W-:Y:S01]  /*124e0*/  MOV R217, R181 ;  /* 0x000000b500d97202 */ /* 0x000fe20000000f00 */
[----:B------:R-:W2:Y:S01]  /*124f0*/  LDL.LU.64 R184, [R1+0x630] ;  /* 0x0006300001b87983 */ /* 0x000ea20000300a00 */
        /* <DEDUP_REMOVED lines=54> */
[----:B------:R-:W-:Y:S01]  /*12860*/  MOV R2, R142 ;  /* 0x0000008e00027202 */ /* 0x000fe20000000f00 */
[C---:B-1----:R-:W-:Y:S01]  /*12870*/  FMUL R61, R0.reuse, R61 ;  /* 0x0000003d003d7220 */ /* 0x042fe20000400000 */
[----:B------:R-:W-:Y:S01]  /*12880*/  MOV R220, R143 ;  /* 0x0000008f00dc7202 */ /* 0x000fe20000000f00 */
[----:B------:R-:W2:Y:S01]  /*12890*/  LDL.LU.64 R146, [R1+0x598] ;  /* 0x0005980001927983 */ /* 0x000ea20000300a00 */
[----:B------:R-:W-:Y:S01]  /*128a0*/  MOV R215, R140 ;  /* 0x0000008c00d77202 */ /* 0x000fe20000000f00 */
[C---:B------:R-:W-:Y:S01]  /*128b0*/  FMUL R4, R0.reuse, R4 ;  /* 0x0000000400047220 */ /* 0x040fe20000400000 */
[----:B------:R-:W-:Y:S01]  /*128c0*/  MOV R201, R141 ;  /* 0x0000008d00c97202 */ /* 0x000fe20000000f00 */
[----:B------:R-:W2:Y:S01]  /*128d0*/  LDL.LU.64 R144, [R1+0x590] ;  /* 0x0005900001907983 */ /* 0x000ea20000300a00 */
[C---:B------:R-:W-:Y:S01]  /*128e0*/  FMUL R5, R0.reuse, R5 ;  /* 0x0000000500057220 */ /* 0x040fe20000400000 */
[C---:B------:R-:W-:Y:S01]  /*128f0*/  FMUL R6, R0.reuse, R6 ;  /* 0x0000000600067220 */ /* 0x040fe20000400000 */
[C---:B------:R-:W-:Y:S01]  /*12900*/  FMUL R7, R0.reuse, R7 ;  /* 0x0000000700077220 */ /* 0x040fe20000400000 */
[----:B------:R-:W2:Y:S01]  /*12910*/  LDL.LU.64 R142, [R1+0x588] ;  /* 0x00058800018e7983 */ /* 0x000ea20000300a00 */
        /* <DEDUP_REMOVED lines=59> */
[----:B------:R-:W-:Y:S01]  /*12cd0*/  MOV R199, R139 ;  /* 0x0000008b00c77202 */ /* 0x000fe20000000f00 */
[----:B------:R-:W2:Y:S04]  /*12ce0*/  LDL.LU.64 R140, [R1+0x580] ;  /* 0x00058000018c7983 */ /* 0x000ea80000300a00 */
[----:B0-----:R-:W2:Y:S04]  /*12cf0*/  LDL.LU.64 R138, [R1+0x578] ;  /* 0x00057800018a7983 */ /* 0x001ea80000300a00 */
[----:B------:R-:W2:Y:S04]  /*12d00*/  LDL.LU.64 R136, [R1+0x570] ;  /* 0x0005700001887983 */ /* 0x000ea80000300a00 */
[----:B------:R-:W2:Y:S04]  /*12d10*/  LDL.LU.64 R134, [R1+0x568] ;  /* 0x0005680001867983 */ /* 0x000ea80000300a00 */
[----:B------:R-:W2:Y:S01]  /*12d20*/  LDL.LU.64 R132, [R1+0x560] ;  /* 0x0005600001847983 */ /* 0x000ea20000300a00 */
[----:B------:R0:W-:Y:S03]  /*12d30*/  STTM.x64 tmem[UR6], R4 ;  /* 0x00000004000079ed */ /* 0x0001e60008340006 */
[----:B0-----:R-:W2:Y:S04]  /*12d40*/  LDL.LU R61, [R1] ;  /* 0x00000000013d7983 */ /* 0x001ea80000300800 */
[----:B------:R-:W3:Y:S04]  /*12d50*/  LDL.LU R62, [R1+0x4] ;  /* 0x00000400013e7983 */ /* 0x000ee80000300800 */
[----:B------:R-:W4:Y:S04]  /*12d60*/  LDL.LU R63, [R1+0x8] ;  /* 0x00000800013f7983 */ /* 0x000f280000300800 */
[----:B------:R-:W4:Y:S04]  /*12d70*/  LDL.LU R64, [R1+0xc] ;  /* 0x00000c0001407983 */ /* 0x000f280000300800 */
[----:B------:R-:W4:Y:S04]  /*12d80*/  LDL.LU R65, [R1+0x10] ;  /* 0x0000100001417983 */ /* 0x000f280000300800 */
[----:B------:R-:W4:Y:S04]  /*12d90*/  LDL.LU R66, [R1+0x14] ;  /* 0x0000140001427983 */ /* 0x000f280000300800 */
[----:B------:R-:W4:Y:S01]  /*12da0*/  LDL.LU R67, [R1+0x18] ;  /* 0x0000180001437983 */ /* 0x000f220000300800 */
[C---:B------:R-:W-:Y:S01]  /*12db0*/  FMUL R11, R0.reuse, R199 ;  /* 0x000000c7000b7220 */ /* 0x040fe20000400000 */
[C---:B------:R-:W-:Y:S01]  /*12dc0*/  FMUL R12, R0.reuse, R215 ;  /* 0x000000d7000c7220 */ /* 0x040fe20000400000 */
[C---:B------:R-:W-:Y:S01]  /*12dd0*/  FMUL R13, R0.reuse, R201 ;  /* 0x000000c9000d7220 */ /* 0x040fe20000400000 */
[----:B------:R0:W5:Y:S01]  /*12de0*/  LDL.LU R199, [R1+0x55c] ;  /* 0x00055c0001c77983 */ /* 0x0001620000300800 */
[C---:B------:R-:W-:Y:S01]  /*12df0*/  FMUL R14, R0.reuse, R2 ;  /* 0x00000002000e7220 */ /* 0x040fe20000400000 */
[----:B------:R-:W-:-:S02]  /*12e00*/  FMUL R15, R0, R220 ;  /* 0x000000dc000f7220 */ /* 0x000fc40000400000 */
[----:B------:R-:W4:Y:S01]  /*12e10*/  LDL.LU R215, [R1+0x558] ;  /* 0x0005580001d77983 */ /* 0x000f220000300800 */
[----:B------:R-:W-:-:S03]  /*12e20*/  FMUL R16, R0, R221 ;  /* 0x000000dd00107220 */ /* 0x000fc60000400000 */
[----:B------:R-:W4:Y:S01]  /*12e30*/  LDL.LU R201, [R1+0x554] ;  /* 0x0005540001c97983 */ /* 0x000f220000300800 */
[----:B------:R-:W-:-:S03]  /*12e40*/  FMUL R17, R0, R224 ;  /* 0x000000e000117220 */ /* 0x000fc60000400000 */
[----:B------:R0:W5:Y:S01]  /*12e50*/  LDL.LU R2, [R1+0x550] ;  /* 0x0005500001027983 */ /* 0x0001620000300800 */
        /* <DEDUP_REMOVED lines=85> */
[----:B------:R0:W5:Y:S04]  /*133b0*/  LDL.LU R212, [R1+0x4a4] ;  /* 0x0004a40001d47983 */ /* 0x0001680000300800 */
[----:B------:R0:W5:Y:S04]  /*133c0*/  LDL.LU R209, [R1+0x4a0] ;  /* 0x0004a00001d17983 */ /* 0x0001680000300800 */
[----:B------:R0:W5:Y:S04]  /*133d0*/  LDL.LU R208, [R1+0x49c] ;  /* 0x00049c0001d07983 */ /* 0x0001680000300800 */
[----:B------:R0:W5:Y:S01]  /*133e0*/  LDL.LU R205, [R1+0x498] ;  /* 0x0004980001cd7983 */ /* 0x0001620000300800 */
[C---:B--2---:R-:W-:Y:S01]  /*133f0*/  FMUL R4, R0.reuse, R61 ;  /* 0x0000003d00047220 */ /* 0x044fe20000400000 */
[----:B------:R-:W-:-:S02]  /*13400*/  FMUL R61, R0, R204 ;  /* 0x000000cc003d7220 */ /* 0x000fc40000400000 */
[----:B------:R0:W5:Y:S01]  /*13410*/  LDL.LU R204, [R1+0x494] ;  /* 0x0004940001cc7983 */ /* 0x0001620000300800 */
[C---:B---3--:R-:W-:Y:S01]  /*13420*/  FMUL R5, R0.reuse, R62 ;  /* 0x0000003e00057220 */ /* 0x048fe20000400000 */
[C---:B------:R-:W-:Y:S02]  /*13430*/  FMUL R62, R0.reuse, R203 ;  /* 0x000000cb003e7220 */ /* 0x040fe40000400000 */
[----:B------:R0:W5:Y:S01]  /*13440*/  LDL.LU R203, [R1+0x490] ;  /* 0x0004900001cb7983 */ /* 0x0001620000300800 */
[C---:B----4-:R-:W-:Y:S01]  /*13450*/  FMUL R6, R0.reuse, R63 ;  /* 0x0000003f00067220 */ /* 0x050fe20000400000 */
[C---:B------:R-:W-:Y:S02]  /*13460*/  FMUL R63, R0.reuse, R202 ;  /* 0x000000ca003f7220 */ /* 0x040fe40000400000 */
[----:B------:R0:W5:Y:S01]  /*13470*/  LDL.LU R202, [R1+0x48c] ;  /* 0x00048c0001ca7983 */ /* 0x0001620000300800 */
[C---:B------:R-:W-:Y:S01]  /*13480*/  FMUL R7, R0.reuse, R64 ;  /* 0x0000004000077220 */ /* 0x040fe20000400000 */
[----:B------:R-:W-:-:S02]  /*13490*/  FMUL R64, R0, R200 ;  /* 0x000000c800407220 */ /* 0x000fc40000400000 */
[----:B------:R0:W5:Y:S01]  /*134a0*/  LDL.LU R200, [R1+0x488] ;  /* 0x0004880001c87983 */ /* 0x0001620000300800 */
[C---:B------:R-:W-:Y:S01]  /*134b0*/  FMUL R8, R0.reuse, R65 ;  /* 0x0000004100087220 */ /* 0x040fe20000400000 */
[C---:B------:R-:W-:Y:S02]  /*134c0*/  FMUL R65, R0.reuse, R197 ;  /* 0x000000c500417220 */ /* 0x040fe40000400000 */
[----:B------:R0:W5:Y:S01]  /*134d0*/  LDL.LU R197, [R1+0x484] ;  /* 0x0004840001c57983 */ /* 0x0001620000300800 */
[C---:B------:R-:W-:Y:S01]  /*134e0*/  FMUL R9, R0.reuse, R66 ;  /* 0x0000004200097220 */ /* 0x040fe20000400000 */
[C---:B------:R-:W-:Y:S02]  /*134f0*/  FMUL R66, R0.reuse, R3 ;  /* 0x0000000300427220 */ /* 0x040fe40000400000 */
[----:B------:R0:W5:Y:S01]  /*13500*/  LDL.LU R3, [R1+0x480] ;  /* 0x0004800001037983 */ /* 0x0001620000300800 */
        /* <DEDUP_REMOVED lines=130> */
[----:B------:R-:W-:Y:S01]  /*13d30*/  STTM.x64 tmem[UR6+0x40], R132 ;  /* 0x00004084000079ed */ /* 0x000fe20008340006 */
[----:B------:R-:W-:Y:S02]  /*13d40*/  STTM.x64 tmem[UR6+0x80], R68 ;  /* 0x00008044000079ed */ /* 0x000fe40008340006 */
[----:B------:R1:W-:Y:S01]  /*13d50*/  STTM.x64 tmem[UR6+0xc0], R4 ;  /* 0x0000c004000079ed */ /* 0x0003e20008340006 */
[----:B------:R-:W2:Y:S02]  /*13d60*/  FENCE.VIEW.ASYNC.T ;  /* 0x00000000000073c6 */ /* 0x000ea40000000200 */
[----:B--2---:R-:W-:Y:S06]  /*13d70*/  BAR.SYNC.DEFER_BLOCKING 0x0 ;  /* 0x0000000000007b1d */ /* 0x004fec0000010000 */
[----:B------:R2:W-:Y:S06]  /*13d80*/  MEMBAR.ALL.CTA ;  /* 0x0000000000007992 */ /* 0x0005ec0000008000 */
[----:B--2---:R-:W2:Y:S01]  /*13d90*/  FENCE.VIEW.ASYNC.S ;  /* 0x00000000000073c6 */ /* 0x004ea20000000000 */
[----:B------:R-:W3:Y:S01]  /*13da0*/  S2R R210, SR_TID.X ;  /* 0x0000000000d27919 */ /* 0x000ee20000002100 */
[----:B------:R-:W-:-:S04]  /*13db0*/  FADD R211, R215, R211 ;  /* 0x000000d3d7d37221 */ /* 0x000fc80000000000 */
[----:B------:R-:W-:Y:S01]  /*13dc0*/  FADD R201, R201, R211 ;  /* 0x000000d3c9c97221 */ /* 0x000fe20000000000 */
[----:B-1----:R-:W-:Y:S02]  /*13dd0*/  LEA R36, R206, UR4, 0x3 ;  /* 0x00000004ce247c11 */ /* 0x002fe4000f8e18ff */
[----:B------:R-:W-:Y:S02]  /*13de0*/  MOV R6, R207 ;  /* 0x000000cf00067202 */ /* 0x000fe40000000f00 */
[----:B------:R-:W-:Y:S01]  /*13df0*/  IADD3 R36, PT, PT, R36, 0x1c000, RZ ;  /* 0x0001c00024247810 */ /* 0x000fe20007ffe0ff */
[----:B--2---:R-:W-:Y:S06]  /*13e00*/  BAR.SYNC.DEFER_BLOCKING 0x0 ;  /* 0x0000000000007b1d */ /* 0x004fec0000010000 */
[----:B0--3--:R-:W-:Y:S05]  /*13e10*/  BRA.U UP2, `(.L_x_20) ;  /* 0x00000001024c7547 */ /* 0x009fea000b800000 */
[----:B------:R-:W-:Y:S02]  /*13e20*/  ELECT P0, URZ, PT ;  /* 0x0000000000ff782f */ /* 0x000fe40003800000 */
[----:B-----5:R-:W-:Y:S01]  /*13e30*/  R2UR UR70, R208 ;  /* 0x00000000d04672ca */ /* 0x020fe200000e0000 */
[----:B------:R-:W-:Y:S01]  /*13e40*/  UIADD3 UR76, UPT, UPT, UR5, 0x128, URZ ;  /* 0x00000128054c7890 */ /* 0x000fe2000fffe0ff */
[----:B------:R-:W-:Y:S01]  /*13e50*/  UMOV UR72, 0x0 ;  /* 0x0000000000487882 */ /* 0x000fe20000000000 */
[----:B------:R-:W-:Y:S01]  /*13e60*/  UMOV UR73, 0x8400490 ;  /* 0x0840049000497882 */ /* 0x000fe20000000000 */
[----:B------:R-:W-:Y:S01]  /*13e70*/  UMOV UR74, 0x0 ;  /* 0x00000000004a7882 */ /* 0x000fe20000000000 */
[----:B------:R-:W-:-:S06]  /*13e80*/  UMOV UR75, 0x8400490 ;  /* 0x08400490004b7882 */ /* 0x000fcc0000000000 */
[----:B------:R-:W-:Y:S02]  /*13e90*/  @P0 MOV R5, 0x80004020 ;  /* 0x8000402000050802 */ /* 0x000fe40000000f00 */
[----:B------:R-:W-:Y:S02]  /*13ea0*/  MOV R4, UR70 ;  /* 0x0000004600047c02 */ /* 0x000fe40008000f00 */
[----:B------:R-:W-:Y:S01]  /*13eb0*/  @P0 R2UR UR71, R5 ;  /* 0x00000000054702ca */ /* 0x000fe200000e0000 */
[----:B------:R-:W-:Y:S01]  /*13ec0*/  HFMA2 R5, -RZ, RZ, 0, 0 ;  /* 0x00000000ff057431 */ /* 0x000fe200000001ff */
[----:B------:R-:W-:Y:S02]  /*13ed0*/  @P0 R2UR UR70, R4 ;  /* 0x00000000044602ca */ /* 0x000fe400000e0000 */
[----:B------:R-:W-:-:S04]  /*13ee0*/  MOV R4, R36 ;  /* 0x0000002400047202 */ /* 0x000fc80000000f00 */
[----:B------:R-:W-:-:S04]  /*13ef0*/  @P0 MOV R4, R4 ;  /* 0x0000000400040202 */ /* 0x000fc80000000f00 */
[----:B------:R-:W-:-:S03]  /*13f00*/  @P0 R2UR UR77, R4 ;  /* 0x00000000044d02ca */ /* 0x000fc600000e0000 */
[----:B------:R0:W-:Y:S01]  /*13f10*/  UTCHMMA tmem[UR8], gdesc[UR70], tmem[UR5], tmem[UR72], idesc[UR73], UPT ;  /* 0x00ff4846080079ea */ /* 0x0001e2000b800005 */
[----:B------:R0:W-:Y:S09]  /*13f20*/  UTCHMMA tmem[UR76], gdesc[UR66], tmem[UR5], tmem[UR74], idesc[UR75], UPT ;  /* 0x00ff4a424c0079ea */ /* 0x0001f2000b800005 */
[----:B------:R0:W-:Y:S01]  /*13f30*/  UTCBAR [UR77], URZ ;  /* 0x000000ff4d0073e9 */ /* 0x0001e200080000ff */
[----:B------:R-:W-:Y:S01]  /*13f40*/  NOP ;  /* 0x0000000000007918 */ /* 0x000fe20000000000 */
.L_x_20:
[----:B------:R-:W2:Y:S01]  /*13f50*/  LDL R5, [R1+0x280] ;  /* 0x0002800001057983 */ /* 0x000ea20000100800 */
[----:B0----5:R-:W-:Y:S01]  /*13f60*/  R2UR UR70, R252 ;  /* 0x00000000fc4672ca */ /* 0x021fe200000e0000 */
[----:B------:R-:W-:Y:S01]  /*13f70*/  FFMA R214, R0, R214, R201 ;  /* 0x000000d600d67223 */ /* 0x000fe200000000c9 */
[----:B------:R-:W-:Y:S01]  /*13f80*/  IADD3 R206, PT, PT, R206, 0x1, RZ ;  /* 0x00000001cece7810 */ /* 0x000fe20007ffe0ff */
[----:B------:R-:W0:Y:S01]  /*13f90*/  S2R R4, SR_CTAID.X ;  /* 0x0000000000047919 */ /* 0x000e220000002500 */
[----:B------:R-:W-:Y:S02]  /*13fa0*/  MOV R37, R6 ;  /* 0x0000000600257202 */ /* 0x000fe40000000f00 */
[----:B------:R-:W-:-:S04]  /*13fb0*/  ISETP.GT.AND P1, PT, R206, 0x1, PT ;  /* 0x00000001ce00780c */ /* 0x000fc80003f24270 */
[----:B------:R-:W-:Y:S02]  /*13fc0*/  SEL R0, RZ, 0x1, !P1 ;  /* 0x00000001ff007807 */ /* 0x000fe40004800000 */
[----:B------:R-:W-:Y:S02]  /*13fd0*/  SEL R206, R206, RZ, !P1 ;  /* 0x000000ffcece7207 */ /* 0x000fe40004800000 */
[----:B------:R-:W-:Y:S02]  /*13fe0*/  IADD3 R3, PT, PT, R3, UR70, RZ ;  /* 0x0000004603037c10 */ /* 0x000fe4000fffe0ff */
[----:B------:R-:W-:Y:S02]  /*13ff0*/  LOP3.LUT R207, R207, R0, RZ, 0x3c, !PT ;  /* 0x00000000cfcf7212 */ /* 0x000fe400078e3cff */
[----:B------:R-:W-:Y:S02]  /*14000*/  MOV R0, R196 ;  /* 0x000000c400007202 */ /* 0x000fe40000000f00 */
[----:B0-----:R-:W-:-:S04]  /*14010*/  SHF.L.U32 R4, R4, 0x7, RZ ;  /* 0x0000000704047819 */ /* 0x001fc800000006ff */
[----:B------:R-:W-:-:S04]  /*14020*/  IADD3 R4, PT, PT, R4, 0x60, RZ ;  /* 0x0000006004047810 */ /* 0x000fc80007ffe0ff */
[----:B------:R-:W-:-:S04]  /*14030*/  ISETP.GE.U32.AND P0, PT, R197, R4, PT ;  /* 0x00000004c500720c */ /* 0x000fc80003f06070 */
[----:B------:R-:W-:Y:S02]  /*14040*/  ISETP.GE.U32.AND.EX P0, PT, R198, RZ, PT, P0 ;  /* 0x000000ffc600720c */ /* 0x000fe40003f06100 */
[----:B--2---:R-:W-:-:S13]  /*14050*/  R2UR UR71, R5 ;  /* 0x00000000054772ca */ /* 0x004fda00000e0000 */
[----:B------:R-:W-:Y:S01]  /*14060*/  IADD3 R2, PT, PT, R2, UR71, RZ ;  /* 0x0000004702027c10 */ /* 0x000fe2000fffe0ff */
[----:B------:R-:W-:Y:S06]  /*14070*/  @!P0 BRA `(.L_x_21) ;  /* 0xffffff9c00c88947 */ /* 0x000fec000383ffff */
[----:B------:R-:W0:Y:S01]  /*14080*/  S2R R4, SR_CTAID.X ;  /* 0x0000000000047919 */ /* 0x000e220000002500 */
[----:B------:R-:W-:Y:S02]  /*14090*/  MOV R0, R196 ;  /* 0x000000c400007202 */ /* 0x000fe40000000f00 */
[----:B0-----:R-:W-:-:S04]  /*140a0*/  SHF.L.U32 R4, R4, 0x7, RZ ;  /* 0x0000000704047819 */ /* 0x001fc800000006ff */
[----:B------:R-:W-:-:S04]  /*140b0*/  IADD3 R4, PT, PT, R4, 0x80, RZ ;  /* 0x0000008004047810 */ /* 0x000fc80007ffe0ff */
[----:B------:R-:W-:-:S13]  /*140c0*/  ISETP.GE.AND P0, PT, R4, 0x1, PT ;  /* 0x000000010400780c */ /* 0x000fda0003f06270 */
[----:B------:R-:W-:Y:S05]  /*140d0*/  @!P0 BRA `(.L_x_16) ;  /* 0x0000000000108947 */ /* 0x000fea0003800000 */
[----:B------:R-:W-:-:S04]  /*140e0*/  SHF.L.U32 R3, R6, 0x1f, RZ ;  /* 0x0000001f06037819 */ /* 0x000fc800000006ff */
[----:B------:R-:W0:Y:S02]  /*140f0*/  SYNCS.PHASECHK.TRANS64.TRYWAIT P0, [R36+URZ], R3 ;  /* 0x00000003240075a7 */ /* 0x000e2400080011ff */
[----:B0-----:R-:W-:Y:S05]  /*14100*/  @!P0 BRA `(.L_x_22) ;  /* 0x000000a000488947 */ /* 0x001fea0003800000 */
.L_x_28:
[----:B------:R-:W-:-:S07]  /*14110*/  MOV R0, R196 ;  /* 0x000000c400007202 */ /* 0x000fce0000000f00 */
.L_x_16:
[----:B------:R-:W-:Y:S01]  /*14120*/  BAR.SYNC.DEFER_BLOCKING 0x0 ;  /* 0x0000000000007b1d */ /* 0x000fe20000010000 */
[----:B------:R-:W-:Y:S01]  /*14130*/  LOP3.LUT P4, RZ, R210, 0x7f, RZ, 0xc0, !PT ;  /* 0x0000007fd2ff7812 */ /* 0x000fe2000788c0ff */
[C---:B------:R-:W-:Y:S01]  /*14140*/  FMUL R3, R214.reuse, 8388608 ;  /* 0x4b000000d6037820 */ /* 0x040fe20000400000 */
[C---:B------:R-:W-:Y:S01]  /*14150*/  FSETP.GT.AND P0, PT, |R214|.reuse, 8.50705917302346158658e+37, PT ;  /* 0x7e800000d600780b */ /* 0x040fe20003f04200 */
[----:B------:R-:W-:Y:S01]  /*14160*/  HFMA2 R133, -RZ, RZ, 1.443359375, -0.2030029296875 ;  /* 0x3dc6b27fff857431 */ /* 0x000fe200000001ff */
[----:B------:R-:W-:-:S03]  /*14170*/  FSETP.GEU.AND P1, PT, R214, 1.175494350822287508e-38, PT ;  /* 0x00800000d600780b */ /* 0x000fc60003f2e000 */
[----:B------:R-:W2:Y:S01]  /*14180*/  S2UR UR14, SR_CTAID.Y ;  /* 0x00000000000e79c3 */ /* 0x000ea20000002600 */
[C---:B------:R-:W-:Y:S01]  /*14190*/  FSETP.GEU.AND P3, PT, |R214|.reuse, 1.175494350822287508e-38, PT ;  /* 0x00800000d600780b */ /* 0x040fe20003f6e200 */
[----:B------:R-:W3:Y:S01]  /*141a0*/  LDCU.64 UR8, c[0x0][0x3e0] ;  /* 0x00007c00ff0877ac */ /* 0x000ee20008000a00 */
[----:B------:R-:W-:Y:S02]  /*141b0*/  FSEL R3, R3, R214, !P1 ;  /* 0x000000d603037208 */ /* 0x000fe40004800000 */
[----:B------:R-:W-:Y:S01]  /*141c0*/  FSEL R171, RZ, -23, P1 ;  /* 0xc1b80000ffab7808 */ /* 0x000fe20000800000 */
[----:B------:R-:W2:Y:S01]  /*141d0*/  LDCU.64 UR12, c[0x0][0x3e0] ;  /* 0x00007c00ff0c77ac */ /* 0x000ea20008000a00 */
[C---:B------:R-:W-:Y:S02]  /*141e0*/  IADD3 R2, PT, PT, R3.reuse, -0x3f3504f3, RZ ;  /* 0xc0cafb0d03027810 */ /* 0x040fe40007ffe0ff */
[----:B------:R-:W-:Y:S01]  /*141f0*/  ISETP.GE.U32.AND P1, PT, R3, 0x7f800000, PT ;  /* 0x7f8000000300780c */ /* 0x000fe20003f26070 */
[----:B------:R-:W-:Y:S01]  /*14200*/  @P0 FMUL R214, R214, 0.25 ;  /* 0x3e800000d6d60820 */ /* 0x000fe20000400000 */
[----:B------:R-:W-:-:S02]  /*14210*/  LOP3.LUT R2, R2, 0xff800000, RZ, 0xc0, !PT ;  /* 0xff80000002027812 */ /* 0x000fc400078ec0ff */
[C---:B------:R-:W-:Y:S01]  /*14220*/  FSETP.NEU.AND P2, PT, R3.reuse, RZ, PT ;  /* 0x000000ff0300720b */ /* 0x040fe20003f4d000 */
[----:B------:R-:W-:Y:S01]  /*14230*/  @!P3 FMUL R214, R214, 16777216 ;  /* 0x4b800000d6d6b820 */ /* 0x000fe20000400000 */
[-C--:B-1----:R-:W-:Y:S02]  /*14240*/  I2FP.F32.S32 R4, R2.reuse ;  /* 0x0000000200047245 */ /* 0x082fe40000201400 */
[----:B------:R-:W-:Y:S01]  /*14250*/  IADD3 R132, PT, PT, R3, -R2, RZ ;  /* 0x8000000203847210 */ /* 0x000fe20007ffe0ff */
[----:B------:R-:W1:Y:S02]  /*14260*/  @!P4 SYNCS.CCTL.IV [UR4+0x1c000] ;  /* 0x01c00000ff00c9b1 */ /* 0x000e640008000004 */
[----:B-1----:R-:W-:Y:S01]  /*14270*/  BAR.SYNC.DEFER_BLOCKING 0x0 ;  /* 0x0000000000007b1d */ /* 0x002fe20000010000 */
[----:B------:R-:W-:Y:S01]  /*14280*/  FFMA.FTZ R171, R4, 1.1920928955078125e-07, R171 ;  /* 0x3400000004ab7823 */ /* 0x000fe200000100ab */
[----:B---3--:R-:W-:Y:S02]  /*14290*/  IMAD R192, R218, UR9, RZ ;  /* 0x00000009dac07c24 */ /* 0x008fe4000f8e02ff */
[----:B------:R-:W-:Y:S01]  /*142a0*/  FADD R132, R132, -1 ;  /* 0xbf80000084847421 */ /* 0x000fe20000000000 */
[----:B------:R-:W-:Y:S01]  /*142b0*/  @P1 MOV R177, 0x7f800000 ;  /* 0x7f80000000b11802 */ /* 0x000fe20000000f00 */
[----:B--2---:R-:W-:Y:S01]  /*142c0*/  UIMAD UR12, UR14, UR12, URZ ;  /* 0x0000000c0e0c72a4 */ /* 0x004fe2000f8e02ff */
[----:B------:R-:W1:Y:S01]  /*142d0*/  MUFU.RCP R2, R214 ;  /* 0x000000d600027308 */ /* 0x000e620000001000 */
[----:B0-----:R-:W0:Y:S01]  /*142e0*/  LDTM.x64 R68, tmem[UR6] ;  /* 0x00000006004479ee */ /* 0x001e220008340000 */
[----:B------:R-:W2:Y:S01]  /*142f0*/  LDTM.x64 R4, tmem[UR6+0x40] ;  /* 0x00004006000479ee */ /* 0x000ea20008340000 */
[----:B------:R-:W3:Y:S01]  /*14300*/  @!P4 SYNCS.CCTL.IV [UR4+0x1c008] ;  /* 0x01c00800ff00c9b1 */ /* 0x000ee20008000004 */
[----:B0-----:R-:W-:Y:S01]  /*14310*/  @P0 FMUL R68, R68, 0.25 ;  /* 0x3e80000044440820 */ /* 0x001fe20000400000 */
[----:B------:R-:W-:Y:S01]  /*14320*/  @P0 FMUL R70, R70, 0.25 ;  /* 0x3e80000046460820 */ /* 0x000fe20000400000 */
[----:B------:R-:W-:Y:S01]  /*14330*/  @P0 FMUL R78, R78, 0.25 ;  /* 0x3e8000004e4e0820 */ /* 0x000fe20000400000 */
[----:B------:R-:W-:Y:S01]  /*14340*/  @P0 FMUL R69, R69, 0.25 ;  /* 0x3e80000045450820 */ /* 0x000fe20000400000 */
[----:B------:R-:W-:Y:S01]  /*14350*/  @P0 FMUL R79, R79, 0.25 ;  /* 0x3e8000004f4f0820 */ /* 0x000fe20000400000 */
[----:B------:R-:W-:Y:S01]  /*14360*/  @P0 FMUL R80, R80, 0.25 ;  /* 0x3e80000050500820 */ /* 0x000fe20000400000 */
[----:B------:R-:W-:Y:S01]  /*14370*/  @!P3 FMUL R68, R68, 16777216 ;  /* 0x4b8000004444b820 */ /* 0x000fe20000400000 */
[----:B------:R-:W-:Y:S01]  /*14380*/  @!P3 FMUL R70, R70, 16777216 ;  /* 0x4b8000004646b820 */ /* 0x000fe20000400000 */
[----:B------:R-:W-:Y:S01]  /*14390*/  @!P3 FMUL R78, R78, 16777216 ;  /* 0x4b8000004e4eb820 */ /* 0x000fe20000400000 */
[----:B------:R-:W-:Y:S01]  /*143a0*/  @!P3 FMUL R69, R69, 16777216 ;  /* 0x4b8000004545b820 */ /* 0x000fe20000400000 */
[----:B------:R-:W-:Y:S01]  /*143b0*/  @!P3 FMUL R79, R79, 16777216 ;  /* 0x4b8000004f4fb820 */ /* 0x000fe20000400000 */
[----:B------:R-:W-:Y:S01]  /*143c0*/  @P0 FMUL R81, R81, 0.25 ;  /* 0x3e80000051510820 */ /* 0x000fe20000400000 */
[----:B------:R-:W-:Y:S01]  /*143d0*/  @!P3 FMUL R80, R80, 16777216 ;  /* 0x4b8000005050b820 */ /* 0x000fe20000400000 */
[----:B------:R-:W-:Y:S01]  /*143e0*/  @P0 FMUL R82, R82, 0.25 ;  /* 0x3e80000052520820 */ /* 0x000fe20000400000 */
[C---:B-1----:R-:W-:Y:S01]  /*143f0*/  FMUL R219, R2.reuse, R68 ;  /* 0x0000004402db7220 */ /* 0x042fe20000400000 */
[----:B------:R-:W-:Y:S01]  /*14400*/  @P0 FMUL R83, R83, 0.25 ;  /* 0x3e80000053530820 */ /* 0x000fe20000400000 */
[C---:B------:R-:W-:Y:S01]  /*14410*/  FMUL R217, R2.reuse, R70 ;  /* 0x0000004602d97220 */ /* 0x040fe20000400000 */
[C---:B------:R-:W-:Y:S01]  /*14420*/  FMUL R68, R2.reuse, R78 ;  /* 0x0000004e02447220 */ /* 0x040fe20000400000 */
[C---:B------:R-:W-:Y:S01]  /*14430*/  FMUL R216, R2.reuse, R69 ;  /* 0x0000004502d87220 */ /* 0x040fe20000400000 */
[C---:B------:R-:W-:Y:S01]  /*14440*/  FMUL R70, R2.reuse, R79 ;  /* 0x0000004f02467220 */ /* 0x040fe20000400000 */
[----:B------:R-:W-:Y:S01]  /*14450*/  @!P3 FMUL R81, R81, 16777216 ;  /* 0x4b8000005151b820 */ /* 0x000fe20000400000 */
[----:B------:R-:W-:Y:S01]  /*14460*/  FMUL R69, R2, R80 ;  /* 0x0000005002457220 */ /* 0x000fe20000400000 */
[----:B------:R-:W-:Y:S01]  /*14470*/  @!P3 FMUL R82, R82, 16777216 ;  /* 0x4b8000005252b820 */ /* 0x000fe20000400000 */
[----:B------:R-:W-:Y:S01]  /*14480*/  @P0 FMUL R84, R84, 0.25 ;  /* 0x3e80000054540820 */ /* 0x000fe20000400000 */
[----:B------:R-:W-:Y:S01]  /*14490*/  @!P3 FMUL R83, R83, 16777216 ;  /* 0x4b8000005353b820 */ /* 0x000fe20000400000 */
[----:B------:R-:W-:Y:S01]  /*144a0*/  @P0 FMUL R85, R85, 0.25 ;  /* 0x3e80000055550820 */ /* 0x000fe20000400000 */
[----:B------:R0:W-:Y:S01]  /*144b0*/  STL [R1+0x20], R68 ;  /* 0x0000204401007387 */ /* 0x0001e20000100800 */
[----:B------:R-:W-:Y:S01]  /*144c0*/  @P0 FMUL R86, R86, 0.25 ;  /* 0x3e80000056560820 */ /* 0x000fe20000400000 */
[----:B------:R-:W-:Y:S01]  /*144d0*/  @!P3 FMUL R84, R84, 16777216 ;  /* 0x4b8000005454b820 */ /* 0x000fe20000400000 */
[----:B------:R-:W-:Y:S01]  /*144e0*/  @!P3 FMUL R85, R85, 16777216 ;  /* 0x4b8000005555b820 */ /* 0x000fe20000400000 */
[----:B------:R1:W-:Y:S01]  /*144f0*/  STL [R1+0x10], R70 ;  /* 0x0000104601007387 */ /* 0x0003e20000100800 */
[----:B------:R-:W-:Y:S01]  /*14500*/  @P0 FMUL R87, R87, 0.25 ;  /* 0x3e80000057570820 */ /* 0x000fe20000400000 */
[----:B------:R-:W-:Y:S01]  /*14510*/  @!P3 FMUL R86, R86, 16777216 ;  /* 0x4b8000005656b820 */ /* 0x000fe20000400000 */
[----:B------:R-:W-:Y:S01]  /*14520*/  @P0 FMUL R88, R88, 0.25 ;  /* 0x3e80000058580820 */ /* 0x000fe20000400000 */
[----:B------:R4:W-:Y:S01]  /*14530*/  STL [R1+0x28], R69 ;  /* 0x0000284501007387 */ /* 0x0009e20000100800 */
[----:B------:R-:W-:Y:S01]  /*14540*/  @P0 FMUL R89, R89, 0.25 ;  /* 0x3e80000059590820 */ /* 0x000fe20000400000 */
[----:B0-----:R-:W-:Y:S01]  /*14550*/  FMUL R68, R2, R81 ;  /* 0x0000005102447220 */ /* 0x001fe20000400000 */
[----:B------:R-:W-:Y:S01]  /*14560*/  @!P3 FMUL R87, R87, 16777216 ;  /* 0x4b8000005757b820 */ /* 0x000fe20000400000 */
[----:B------:R-:W-:Y:S01]  /*14570*/  @!P3 FMUL R88, R88, 16777216 ;  /* 0x4b8000005858b820 */ /* 0x000fe20000400000 */
[----:B------:R-:W-:Y:S01]  /*14580*/  @!P3 FMUL R89, R89, 16777216 ;  /* 0x4b8000005959b820 */ /* 0x000fe20000400000 */
[----:B-1----:R-:W-:Y:S01]  /*14590*/  FMUL R70, R2, R82 ;  /* 0x0000005202467220 */ /* 0x002fe20000400000 */
[----:B------:R0:W-:Y:S01]  /*145a0*/  STL [R1+0xc], R68 ;  /* 0x00000c4401007387 */ /* 0x0001e20000100800 */
[----:B------:R-:W-:Y:S01]  /*145b0*/  @P0 FMUL R90, R90, 0.25 ;  /* 0x3e8000005a5a0820 */ /* 0x000fe20000400000 */
[----:B------:R-:W-:Y:S01]  /*145c0*/  @P0 FMUL R96, R96, 0.25 ;  /* 0x3e80000060600820 */ /* 0x000fe20000400000 */
[----:B----4-:R-:W-:Y:S01]  /*145d0*/  FMUL R69, R2, R83 ;  /* 0x0000005302457220 */ /* 0x010fe20000400000 */
[----:B------:R1:W-:Y:S01]  /*145e0*/  STL [R1+0x4c], R70 ;  /* 0x00004c4601007387 */ /* 0x0003e20000100800 */
[----:B------:R-:W-:Y:S01]  /*145f0*/  @!P3 FMUL R90, R90, 16777216 ;  /* 0x4b8000005a5ab820 */ /* 0x000fe20000400000 */
[----:B------:R-:W-:Y:S01]  /*14600*/  @!P3 FMUL R96, R96, 16777216 ;  /* 0x4b8000006060b820 */ /* 0x000fe20000400000 */
[----:B------:R-:W-:Y:S01]  /*14610*/  @P0 FMUL R97, R97, 0.25 ;  /* 0x3e80000061610820 */ /* 0x000fe20000400000 */
[----:B------:R4:W-:Y:S01]  /*14620*/  STL [R1+0x48], R69 ;  /* 0x0000484501007387 */ /* 0x0009e20000100800 */
[----:B------:R-:W-:Y:S01]  /*14630*/  @P0 FMUL R98, R98, 0.25 ;  /* 0x3e80000062620820 */ /* 0x000fe20000400000 */
[C---:B0-----:R-:W-:Y:S01]  /*14640*/  FMUL R68, R2.reuse, R84 ;  /* 0x0000005402447220 */ /* 0x041fe20000400000 */
[----:B------:R-:W-:Y:S01]  /*14650*/  @P0 FMUL R71, R71, 0.25 ;  /* 0x3e80000047470820 */ /* 0x000fe20000400000 */
[----:B------:R-:W-:Y:S01]  /*14660*/  @!P3 FMUL R97, R97, 16777216 ;  /* 0x4b8000006161b820 */ /* 0x000fe20000400000 */
[----:B------:R-:W-:Y:S01]  /*14670*/  @P0 FMUL R99, R99, 0.25 ;  /* 0x3e80000063630820 */ /* 0x000fe20000400000 */
[----:B-1----:R-:W-:Y:S01]  /*14680*/  FMUL R70, R2, R85 ;  /* 0x0000005502467220 */ /* 0x002fe20000400000 */
[----:B------:R0:W-:Y:S01]  /*14690*/  STL [R1+0x44], R68 ;  /* 0x0000444401007387 */ /* 0x0001e20000100800 */
[----:B------:R-:W-:Y:S01]  /*146a0*/  @!P3 FMUL R98, R98, 16777216 ;  /* 0x4b8000006262b820 */ /* 0x000fe20000400000 */
[----:B------:R-:W-:Y:S01]  /*146b0*/  @P0 FMUL R100, R100, 0.25 ;  /* 0x3e80000064640820 */ /* 0x000fe20000400000 */
[----:B----4-:R-:W-:Y:S01]  /*146c0*/  FMUL R69, R2, R86 ;  /* 0x0000005602457220 */ /* 0x010fe20000400000 */
[----:B------:R1:W-:Y:S01]  /*146d0*/  STL [R1+0x3c], R70 ;  /* 0x00003c4601007387 */ /* 0x0003e20000100800 */
[----:B------:R-:W-:Y:S01]  /*146e0*/  @P0 FMUL R101, R101, 0.25 ;  /* 0x3e80000065650820 */ /* 0x000fe20000400000 */
[----:B------:R-:W-:Y:S01]  /*146f0*/  @!P3 FMUL R71, R71, 16777216 ;  /* 0x4b8000004747b820 */ /* 0x000fe20000400000 */
[----:B------:R-:W-:Y:S01]  /*14700*/  @!P3 FMUL R99, R99, 16777216 ;  /* 0x4b8000006363b820 */ /* 0x000fe20000400000 */
[----:B------:R4:W-:Y:S01]  /*14710*/  STL [R1+0x38], R69 ;  /* 0x0000384501007387 */ /* 0x0009e20000100800 */
[----:B------:R-:W-:Y:S01]  /*14720*/  @!P3 FMUL R100, R100, 16777216 ;  /* 0x4b8000006464b820 */ /* 0x000fe20000400000 */
[C---:B0-----:R-:W-:Y:S01]  /*14730*/  FMUL R68, R2.reuse, R87 ;  /* 0x0000005702447220 */ /* 0x041fe20000400000 */
[----:B------:R-:W-:Y:S01]  /*14740*/  @!P3 FMUL R101, R101, 16777216 ;  /* 0x4b8000006565b820 */ /* 0x000fe20000400000 */
[----:B------:R-:W-:Y:S01]  /*14750*/  FMUL R215, R2, R71 ;  /* 0x0000004702d77220 */ /* 0x000fe20000400000 */
[----:B------:R-:W-:Y:S01]  /*14760*/  @P0 FMUL R112, R112, 0.25 ;  /* 0x3e80000070700820 */ /* 0x000fe20000400000 */
[C---:B-1----:R-:W-:Y:S01]  /*14770*/  FMUL R70, R2.reuse, R88 ;  /* 0x0000005802467220 */ /* 0x042fe20000400000 */
[----:B------:R0:W-:Y:S01]  /*14780*/  STL [R1+0x2c], R68 ;  /* 0x00002c4401007387 */ /* 0x0001e20000100800 */
[----:B------:R-:W-:Y:S01]  /*14790*/  FMUL R71, R2, R99 ;  /* 0x0000006302477220 */ /* 0x000fe20000400000 */
[----:B------:R-:W-:Y:S01]  /*147a0*/  @P0 FMUL R72, R72, 0.25 ;  /* 0x3e80000048480820 */ /* 0x000fe20000400000 */
[----:B----4-:R-:W-:Y:S01]  /*147b0*/  FMUL R69, R2, R89 ;  /* 0x0000005902457220 */ /* 0x010fe20000400000 */
[----:B------:R1:W-:Y:S01]  /*147c0*/  STL [R1+0x24], R70 ;  /* 0x0000244601007387 */ /* 0x0003e20000100800 */
[----:B------:R-:W-:Y:S01]  /*147d0*/  @P0 FMUL R73, R73, 0.25 ;  /* 0x3e80000049490820 */ /* 0x000fe20000400000 */
[----:B------:R-:W-:Y:S01]  /*147e0*/  @P0 FMUL R74, R74, 0.25 ;  /* 0x3e8000004a4a0820 */ /* 0x000fe20000400000 */
[----:B------:R-:W-:Y:S01]  /*147f0*/  @P0 FMUL R75, R75, 0.25 ;  /* 0x3e8000004b4b0820 */ /* 0x000fe20000400000 */
[----:B------:R4:W-:Y:S01]  /*14800*/  STL [R1+0x8], R69 ;  /* 0x0000084501007387 */ /* 0x0009e20000100800 */
[----:B------:R-:W-:Y:S01]  /*14810*/  @P0 FMUL R76, R76, 0.25 ;  /* 0x3e8000004c4c0820 */ /* 0x000fe20000400000 */
[----:B0-----:R-:W-:Y:S01]  /*14820*/  FMUL R68, R2, R90 ;  /* 0x0000005a02447220 */ /* 0x001fe20000400000 */
[----:B------:R-:W-:Y:S01]  /*14830*/  @P0 FMUL R77, R77, 0.25 ;  /* 0x3e8000004d4d0820 */ /* 0x000fe20000400000 */
[----:B------:R-:W-:Y:S01]  /*14840*/  @P0 FMUL R91, R91, 0.25 ;  /* 0x3e8000005b5b0820 */ /* 0x000fe20000400000 */
[----:B------:R-:W-:Y:S01]  /*14850*/  @P0 FMUL R92, R92, 0.25 ;  /* 0x3e8000005c5c0820 */ /* 0x000fe20000400000 */
[----:B-1----:R-:W-:Y:S01]  /*14860*/  FMUL R70, R2, R97 ;  /* 0x0000006102467220 */ /* 0x002fe20000400000 */
[----:B------:R0:W-:Y:S01]  /*14870*/  STL [R1+0x4], R68 ;  /* 0x0000044401007387 */ /* 0x0001e20000100800 */
[----:B------:R-:W-:Y:S01]  /*14880*/  @P0 FMUL R93, R93, 0.25 ;  /* 0x3e8000005d5d0820 */ /* 0x000fe20000400000 */
[----:B------:R-:W-:Y:S01]  /*14890*/  @P0 FMUL R94, R94, 0.25 ;  /* 0x3e8000005e5e0820 */ /* 0x000fe20000400000 */
[----:B----4-:R-:W-:Y:S01]  /*148a0*/  FMUL R69, R2, R96 ;  /* 0x0000006002457220 */ /* 0x010fe20000400000 */
[----:B------:R-:W-:Y:S01]  /*148b0*/  @P0 FMUL R95, R95, 0.25 ;  /* 0x3e8000005f5f0820 */ /* 0x000fe20000400000 */
[----:B------:R-:W-:Y:S01]  /*148c0*/  @P0 FMUL R102, R102, 0.25 ;  /* 0x3e80000066660820 */ /* 0x000fe20000400000 */
[----:B------:R-:W-:Y:S01]  /*148d0*/  @P0 FMUL R103, R103, 0.25 ;  /* 0x3e80000067670820 */ /* 0x000fe20000400000 */
[----:B------:R-:W-:Y:S01]  /*148e0*/  @P0 FMUL R104, R104, 0.25 ;  /* 0x3e80000068680820 */ /* 0x000fe20000400000 */
[----:B------:R1:W-:Y:S01]  /*148f0*/  STL [R1+0x40], R69 ;  /* 0x0000404501007387 */ /* 0x0003e20000100800 */
[----:B------:R-:W-:Y:S01]  /*14900*/  @P0 FMUL R105, R105, 0.25 ;  /* 0x3e80000069690820 */ /* 0x000fe20000400000 */
[----:B0-----:R-:W-:Y:S01]  /*14910*/  FMUL R68, R2, R98 ;  /* 0x0000006202447220 */ /* 0x001fe20000400000 */
[----:B------:R-:W-:Y:S01]  /*14920*/  @P0 FMUL R106, R106, 0.25 ;  /* 0x3e8000006a6a0820 */ /* 0x000fe20000400000 */
[----:B------:R0:W-:Y:S01]  /*14930*/  STL [R1+0x34], R70 ;  /* 0x0000344601007387 */ /* 0x0001e20000100800 */
[----:B------:R-:W-:Y:S01]  /*14940*/  @P0 FMUL R107, R107, 0.25 ;  /* 0x3e8000006b6b0820 */ /* 0x000fe20000400000 */
[----:B------:R-:W-:Y:S01]  /*14950*/  @P0 FMUL R108, R108, 0.25 ;  /* 0x3e8000006c6c0820 */ /* 0x000fe20000400000 */
[----:B------:R-:W-:Y:S01]  /*14960*/  @P0 FMUL R109, R109, 0.25 ;  /* 0x3e8000006d6d0820 */ /* 0x000fe20000400000 */
[----:B------:R4:W-:Y:S01]  /*14970*/  STL [R1+0x30], R68 ;  /* 0x0000304401007387 */ /* 0x0009e20000100800 */
[----:B------:R-:W-:Y:S01]  /*14980*/  @P0 FMUL R110, R110, 0.25 ;  /* 0x3e8000006e6e0820 */ /* 0x000fe20000400000 */
[----:B-1----:R-:W-:Y:S01]  /*14990*/  FFMA.FTZ R69, R132, R133, -0.16845393180847167969 ;  /* 0xbe2c7f3084457423 */ /* 0x002fe20000010085 */
[----:B------:R-:W-:Y:S01]  /*149a0*/  @P0 FMUL R111, R111, 0.25 ;  /* 0x3e8000006f6f0820 */ /* 0x000fe20000400000 */
[----:B------:R-:W-:Y:S01]  /*149b0*/  @P0 FMUL R113, R113, 0.25 ;  /* 0x3e80000071710820 */ /* 0x000fe20000400000 */
[----:B------:R-:W-:Y:S01]  /*149c0*/  @P0 FMUL R114, R114, 0.25 ;  /* 0x3e80000072720820 */ /* 0x000fe20000400000 */
[----:B------:R-:W-:Y:S01]  /*149d0*/  FFMA.FTZ R69, R132, R69, 0.1716887056827545166 ;  /* 0x3e2fcf2a84457423 */ /* 0x000fe20000010045 */
[----:B0-----:R-:W-:Y:S01]  /*149e0*/  FMUL R70, R2, R100 ;  /* 0x0000006402467220 */ /* 0x001fe20000400000 */
[----:B------:R-:W-:Y:S01]  /*149f0*/  @P0 FMUL R115, R115, 0.25 ;  /* 0x3e80000073730820 */ /* 0x000fe20000400000 */
[----:B------:R-:W-:Y:S01]  /*14a00*/  @P0 FMUL R116, R116, 0.25 ;  /* 0x3e80000074740820 */ /* 0x000fe20000400000 */
[----:B------:R-:W-:Y:S01]  /*14a10*/  FFMA.FTZ R69, R132, R69, -0.17900948226451873779 ;  /* 0xbe374e4384457423 */ /* 0x000fe20000010045 */
[----:B----4-:R-:W-:Y:S01]  /*14a20*/  FMUL R68, R2, R101 ;  /* 0x0000006502447220 */ /* 0x010fe20000400000 */
[----:B------:R-:W-:Y:S01]  /*14a30*/  @P0 FMUL R117, R117, 0.25 ;  /* 0x3e80000075750820 */ /* 0x000fe20000400000 */
[----:B------:R-:W-:Y:S01]  /*14a40*/  @P0 FMUL R118, R118, 0.25 ;  /* 0x3e80000076760820 */ /* 0x000fe20000400000 */
[----:B------:R-:W-:Y:S01]  /*14a50*/  FFMA.FTZ R69, R132, R69, 0.20512372255325317383 ;  /* 0x3e520bf484457423 */ /* 0x000fe20000010045 */
[----:B------:R-:W-:Y:S01]  /*14a60*/  @P0 FMUL R119, R119, 0.25 ;  /* 0x3e80000077770820 */ /* 0x000fe20000400000 */
[----:B------:R-:W-:Y:S01]  /*14a70*/  @P0 FMUL R120, R120, 0.25 ;  /* 0x3e80000078780820 */ /* 0x000fe20000400000 */
[----:B------:R-:W-:Y:S01]  /*14a80*/  @P0 FMUL R121, R121, 0.25 ;  /* 0x3e80000079790820 */ /* 0x000fe20000400000 */
[----:B------:R-:W-:Y:S01]  /*14a90*/  FFMA.FTZ R69, R132, R69, -0.24046532809734344482 ;  /* 0xbe763c8b84457423 */ /* 0x000fe20000010045 */
[----:B------:R-:W-:Y:S01]  /*14aa0*/  @P0 FMUL R122, R122, 0.25 ;  /* 0x3e8000007a7a0820 */ /* 0x000fe20000400000 */
[----:B------:R-:W-:Y:S01]  /*14ab0*/  @P0 FMUL R123, R123, 0.25 ;  /* 0x3e8000007b7b0820 */ /* 0x000fe20000400000 */
[----:B------:R-:W-:Y:S01]  /*14ac0*/  @P0 FMUL R124, R124, 0.25 ;  /* 0x3e8000007c7c0820 */ /* 0x000fe20000400000 */
[----:B------:R-:W-:Y:S01]  /*14ad0*/  FFMA.FTZ R69, R132, R69, 0.28857114911079406738 ;  /* 0x3e93bf9984457423 */ /* 0x000fe20000010045 */
[----:B------:R-:W-:Y:S01]  /*14ae0*/  @P0 FMUL R125, R125, 0.25 ;  /* 0x3e8000007d7d0820 */ /* 0x000fe20000400000 */
[----:B------:R-:W-:Y:S01]  /*14af0*/  @P0 FMUL R126, R126, 0.25 ;  /* 0x3e8000007e7e0820 */ /* 0x000fe20000400000 */
[----:B------:R-:W-:Y:S01]  /*14b00*/  @P0 FMUL R127, R127, 0.25 ;  /* 0x3e8000007f7f0820 */ /* 0x000fe20000400000 */
[----:B------:R-:W-:Y:S01]  /*14b10*/  FFMA.FTZ R69, R132, R69, -0.36067417263984680176 ;  /* 0xbeb8aa4984457423 */ /* 0x000fe20000010045 */
[----:B------:R-:W-:Y:S01]  /*14b20*/  @P0 FMUL R128, R128, 0.25 ;  /* 0x3e80000080800820 */ /* 0x000fe20000400000 */
[----:B------:R-:W-:Y:S01]  /*14b30*/  @P0 FMUL R129, R129, 0.25 ;  /* 0x3e80000081810820 */ /* 0x000fe20000400000 */
[----:B------:R-:W-:Y:S01]  /*14b40*/  @P0 FMUL R130, R130, 0.25 ;  /* 0x3e80000082820820 */ /* 0x000fe20000400000 */
[----:B------:R-:W-:Y:S01]  /*14b50*/  FFMA.FTZ R69, R132, R69, 0.48089820146560668945 ;  /* 0x3ef6384a84457423 */ /* 0x000fe20000010045 */
[----:B------:R-:W-:Y:S01]  /*14b60*/  @P0 FMUL R131, R131, 0.25 ;  /* 0x3e80000083830820 */ /* 0x000fe20000400000 */
[----:B------:R-:W-:Y:S01]  /*14b70*/  @!P3 FMUL R112, R112, 16777216 ;  /* 0x4b8000007070b820 */ /* 0x000fe20000400000 */
[----:B------:R-:W-:Y:S01]  /*14b80*/  STL [R1+0x1c], R71 ;  /* 0x00001c4701007387 */ /* 0x000fe20000100800 */
[----:B------:R-:W-:Y:S01]  /*14b90*/  FFMA.FTZ R69, R132, R69, -0.72134751081466674805 ;  /* 0xbf38aa3b84457423 */ /* 0x000fe20000010045 */
[----:B------:R-:W-:Y:S01]  /*14ba0*/  @!P3 FMUL R72, R72, 16777216 ;  /* 0x4b8000004848b820 */ /* 0x000fe20000400000 */
[----:B------:R-:W-:Y:S01]  /*14bb0*/  @!P3 FMUL R73, R73, 16777216 ;  /* 0x4b8000004949b820 */ /* 0x000fe20000400000 */
[----:B------:R-:W-:Y:S01]  /*14bc0*/  STL [R1+0x18], R70 ;  /* 0x0000184601007387 */ /* 0x000fe20000100800 */
[----:B------:R-:W-:Y:S01]  /*14bd0*/  FMUL R69, R132, R69 ;  /* 0x0000004584457220 */ /* 0x000fe20000400000 */
[----:B------:R-:W-:Y:S01]  /*14be0*/  @!P3 FMUL R74, R74, 16777216 ;  /* 0x4b8000004a4ab820 */ /* 0x000fe20000400000 */
[----:B------:R-:W-:Y:S01]  /*14bf0*/  @!P3 FMUL R75, R75, 16777216 ;  /* 0x4b8000004b4bb820 */ /* 0x000fe20000400000 */
[----:B------:R0:W-:Y:S01]  /*14c00*/  STL [R1], R68 ;  /* 0x0000004401007387 */ /* 0x0001e20000100800 */
[----:B------:R-:W-:Y:S01]  /*14c10*/  @!P3 FMUL R76, R76, 16777216 ;  /* 0x4b8000004c4cb820 */ /* 0x000fe20000400000 */
        /* <DEDUP_REMOVED lines=35> */
[----:B0-----:R-:W-:Y:S01]  /*14e50*/  FMUL R68, R2, R112 ;  /* 0x0000007002447220 */ /* 0x001fe20000400000 */
[----:B------:R-:W-:Y:S01]  /*14e60*/  FMUL R69, R132, R69 ;  /* 0x0000004584457220 */ /* 0x000fe20000400000 */
        /* <DEDUP_REMOVED lines=22> */
[----:B------:R0:W-:Y:S01]  /*14fd0*/  STL [R1+0x14], R68 ;  /* 0x0000144401007387 */ /* 0x0001e20000100800 */
        /* <DEDUP_REMOVED lines=18> */
[----:B------:R-:W-:Y:S01]  /*15100*/  FFMA.FTZ R173, R132, 1.4426950216293334961, R69 ;  /* 0x3fb8aa3b84ad7823 */ /* 0x000fe20000010045 */
[----:B--2---:R-:W-:Y:S01]  /*15110*/  @P0 FMUL R4, R4, 0.25 ;  /* 0x3e80000004040820 */ /* 0x004fe20000400000 */
[----:B0-----:R-:W0:Y:S01]  /*15120*/  LDTM.x64 R68, tmem[UR6+0x80] ;  /* 0x00008006004479ee */ /* 0x001e220008340000 */
[----:B------:R-:W-:Y:S01]  /*15130*/  @P0 FMUL R5, R5, 0.25 ;  /* 0x3e80000005050820 */ /* 0x000fe20000400000 */
        /* <DEDUP_REMOVED lines=190> */
[----:B0-----:R-:W-:Y:S01]  /*15d20*/  @P0 FMUL R116, R116, 0.25 ;  /* 0x3e80000074740820 */ /* 0x001fe20000400000 */
[----:B------:R-:W0:Y:S01]  /*15d30*/  LDTM.x64 R4, tmem[UR6+0xc0] ;  /* 0x0000c006000479ee */ /* 0x000e220008340000 */
[----:B------:R-:W-:Y:S01]  /*15d40*/  @P0 FMUL R117, R117, 0.25 ;  /* 0x3e80000075750820 */ /* 0x000fe20000400000 */
[----:B------:R-:W-:Y:S01]  /*15d50*/  @P0 FMUL R118, R118, 0.25 ;  /* 0x3e80000076760820 */ /* 0x000fe20000400000 */
[----:B------:R-:W-:Y:S01]  /*15d60*/  @!P3 FMUL R116, R116, 16777216 ;  /* 0x4b8000007474b820 */ /* 0x000fe20000400000 */
[----:B------:R-:W-:Y:S01]  /*15d70*/  @P0 FMUL R119, R119, 0.25 ;  /* 0x3e80000077770820 */ /* 0x000fe20000400000 */
[----:B------:R-:W-:Y:S01]  /*15d80*/  @!P3 FMUL R117, R117, 16777216 ;  /* 0x4b8000007575b820 */ /* 0x000fe20000400000 */
[----:B------:R-:W-:Y:S01]  /*15d90*/  FADD R171, R171, R173 ;  /* 0x000000adabab7221 */ /* 0x000fe20000000000 */
[----:B------:R-:W-:Y:S01]  /*15da0*/  @!P3 FMUL R118, R118, 16777216 ;  /* 0x4b8000007676b820 */ /* 0x000fe20000400000 */
[----:B------:R-:W-:Y:S01]  /*15db0*/  @!P3 FMUL R119, R119, 16777216 ;  /* 0x4b8000007777b820 */ /* 0x000fe20000400000 */
[C---:B------:R-:W-:Y:S01]  /*15dc0*/  FMUL R173, R2.reuse, R116 ;  /* 0x0000007402ad7220 */ /* 0x040fe20000400000 */
[C---:B------:R-:W-:Y:S01]  /*15dd0*/  FMUL R174, R2.reuse, R117 ;  /* 0x0000007502ae7220 */ /* 0x040fe20000400000 */
[C---:B------:R-:W-:Y:S01]  /*15de0*/  FMUL R175, R2.reuse, R118 ;  /* 0x0000007602af7220 */ /* 0x040fe20000400000 */
[----:B------:R-:W1:Y:S01]  /*15df0*/  LDC.64 R116, c[0x0][0x398] ;  /* 0x0000e600ff747b82 */ /* 0x000e620000000a00 */
[----:B------:R-:W-:Y:S01]  /*15e00*/  FMUL R176, R2, R119 ;  /* 0x0000007702b07220 */ /* 0x000fe20000400000 */
[----:B------:R-:W-:Y:S01]  /*15e10*/  @P1 FFMA.FTZ R171, R3, R177, +INF ;  /* 0x7f80000003ab1423 */ /* 0x000fe200000100b1 */
[----:B------:R-:W-:Y:S01]  /*15e20*/  UIMAD UR6, UR14, UR8, URZ ;  /* 0x000000080e0672a4 */ /* 0x000fe2000f8e02ff */
[----:B------:R-:W-:Y:S01]  /*15e30*/  @P0 FMUL R68, R68, 0.25 ;  /* 0x3e80000044440820 */ /* 0x000fe20000400000 */
[----:B------:R-:W-:Y:S01]  /*15e40*/  @P0 FMUL R69, R69, 0.25 ;  /* 0x3e80000045450820 */ /* 0x000fe20000400000 */
[----:B------:R-:W-:Y:S01]  /*15e50*/  @P0 FMUL R70, R70, 0.25 ;  /* 0x3e80000046460820 */ /* 0x000fe20000400000 */
[----:B------:R-:W-:Y:S01]  /*15e60*/  USHF.L.U32 UR8, UR6, 0x1, URZ ;  /* 0x0000000106087899 */ /* 0x000fe200080006ff */
[----:B------:R-:W2:Y:S01]  /*15e70*/  LDC R3, c[0x0][0x3e8] ;  /* 0x0000fa00ff037b82 */ /* 0x000ea20000000800 */
[----:B------:R-:W-:Y:S01]  /*15e80*/  UIMAD.WIDE UR6, UR6, 0x2, URZ ;  /* 0x00000002060678a5 */ /* 0x000fe2000f8e02ff */
[----:B------:R-:W-:Y:S01]  /*15e90*/  @P0 FMUL R71, R71, 0.25 ;  /* 0x3e80000047470820 */ /* 0x000fe20000400000 */
[----:B------:R-:W-:Y:S01]  /*15ea0*/  @P0 FMUL R72, R72, 0.25 ;  /* 0x3e80000048480820 */ /* 0x000fe20000400000 */
[----:B0-----:R-:W-:Y:S01]  /*15eb0*/  @P0 FMUL R20, R20, 0.25 ;  /* 0x3e80000014140820 */ /* 0x001fe20000400000 */
[----:B------:R-:W-:Y:S01]  /*15ec0*/  @P0 FMUL R21, R21, 0.25 ;  /* 0x3e80000015150820 */ /* 0x000fe20000400000 */
[----:B------:R-:W-:Y:S01]  /*15ed0*/  @P0 FMUL R23, R23, 0.25 ;  /* 0x3e80000017170820 */ /* 0x000fe20000400000 */
[----:B------:R-:W-:Y:S01]  /*15ee0*/  @P0 FMUL R73, R73, 0.25 ;  /* 0x3e80000049490820 */ /* 0x000fe20000400000 */
[----:B------:R-:W0:Y:S01]  /*15ef0*/  LDC.64 R118, c[0x0][0x398] ;  /* 0x0000e600ff767b82 */ /* 0x000e220000000a00 */
[----:B------:R-:W-:Y:S01]  /*15f00*/  @!P3 FMUL R20, R20, 16777216 ;  /* 0x4b8000001414b820 */ /* 0x000fe20000400000 */
[----:B------:R-:W-:Y:S01]  /*15f10*/  @!P3 FMUL R21, R21, 16777216 ;  /* 0x4b8000001515b820 */ /* 0x000fe20000400000 */
[----:B------:R-:W-:Y:S01]  /*15f20*/  @P0 FMUL R74, R74, 0.25 ;  /* 0x3e8000004a4a0820 */ /* 0x000fe20000400000 */
[----:B------:R-:W-:Y:S01]  /*15f30*/  @P0 FMUL R75, R75, 0.25 ;  /* 0x3e8000004b4b0820 */ /* 0x000fe20000400000 */
[C---:B------:R-:W-:Y:S01]  /*15f40*/  FMUL R177, R2.reuse, R20 ;  /* 0x0000001402b17220 */ /* 0x040fe20000400000 */
[----:B------:R-:W-:Y:S01]  /*15f50*/  FMUL R178, R2, R21 ;  /* 0x0000001502b27220 */ /* 0x000fe20000400000 */
[----:B------:R-:W-:Y:S01]  /*15f60*/  SHF.L.U32 R20, R192, 0x1, RZ ;  /* 0x00000001c0147819 */ /* 0x000fe200000006ff */
[----:B------:R-:W-:-:S02]  /*15f70*/  IMAD R21, R218, UR13, RZ ;  /* 0x0000000dda157c24 */ /* 0x000fc4000f8e02ff */
        /* <DEDUP_REMOVED lines=113> */
[----:B------:R-:W-:Y:S01]  /*16690*/  USHF.L.U32 UR13, UR12, 0x1, URZ ;  /* 0x000000010c0d7899 */ /* 0x000fe200080006ff */
[----:B------:R-:W-:-:S04]  /*166a0*/  IMAD.HI R192, R192, 0x2, RZ ;  /* 0x00000002c0c07827 */ /* 0x000fc800078e02ff */
[----:B------:R-:W-:Y:S01]  /*166b0*/  @!P3 FMUL R23, R23, 16777216 ;  /* 0x4b8000001717b820 */ /* 0x000fe20000400000 */
[----:B-1----:R-:W-:Y:S01]  /*166c0*/  IADD3 R116, P0, P1, R20, UR8, R116 ;  /* 0x0000000814747c10 */ /* 0x002fe2000f91e074 */
[----:B------:R-:W-:Y:S01]  /*166d0*/  UIMAD.WIDE UR8, UR12, 0x2, URZ ;  /* 0x000000020c0878a5 */ /* 0x000fe2000f8e02ff */
[----:B------:R-:W-:Y:S01]  /*166e0*/  SHF.L.U32 R20, R21, 0x1, RZ ;  /* 0x0000000115147819 */ /* 0x000fe200000006ff */
[----:B------:R-:W-:Y:S01]  /*166f0*/  FMUL R180, R2, R23 ;  /* 0x0000001702b47220 */ /* 0x000fe20000400000 */
[----:B------:R-:W-:Y:S01]  /*16700*/  FSEL R171, R171, -INF , P2 ;  /* 0xff800000abab7808 */ /* 0x000fe20001000000 */
[----:B------:R-:W-:Y:S01]  /*16710*/  IMAD.HI R21, R21, 0x2, RZ ;  /* 0x0000000215157827 */ /* 0x000fe200078e02ff */
[----:B------:R-:W-:-:S03]  /*16720*/  IADD3.X R117, PT, PT, R192, UR7, R117, P0, P1 ;  /* 0x00000007c0757c10 */ /* 0x000fc600087e2475 */
[----:B------:R-:W-:Y:S01]  /*16730*/  @!P3 FMUL R22, R22, 16777216 ;  /* 0x4b8000001616b820 */ /* 0x000fe20000400000 */
[----:B--2---:R-:W-:Y:S01]  /*16740*/  SHF.L.U32 R23, R3, 0x1, RZ ;  /* 0x0000000103177819 */ /* 0x004fe200000006ff */
[----:B------:R-:W-:Y:S01]  /*16750*/  NOP ;  /* 0x0000000000007918 */ /* 0x000fe20000000000 */
[----:B0-----:R-:W-:Y:S01]  /*16760*/  IADD3 R118, P2, P1, R20, UR13, R118 ;  /* 0x0000000d14767c10 */ /* 0x001fe2000f95e076 */
[----:B------:R-:W-:Y:S01]  /*16770*/  FMUL R179, R2, R22 ;  /* 0x0000001602b37220 */ /* 0x000fe20000400000 */
[----:B------:R-:W-:Y:S01]  /*16780*/  F2FP.BF16.F32.PACK_AB R216, R216, R219 ;  /* 0x000000dbd8d8723e */ /* 0x000fe200000010ff */
[----:B------:R-:W-:Y:S01]  /*16790*/  @!P3 FMUL R68, R68, 16777216 ;  /* 0x4b8000004444b820 */ /* 0x000fe20000400000 */
[----:B------:R-:W-:Y:S01]  /*167a0*/  IADD3 R20, P0, PT, R23, R116, RZ ;  /* 0x0000007417147210 */ /* 0x000fe20007f1e0ff */
[----:B------:R-:W-:Y:S01]  /*167b0*/  @!P3 FMUL R69, R69, 16777216 ;  /* 0x4b8000004545b820 */ /* 0x000fe20000400000 */
[----:B------:R-:W-:Y:S01]  /*167c0*/  IADD3.X R119, PT, PT, R21, UR9, R119, P2, P1 ;  /* 0x0000000915777c10 */ /* 0x000fe200097e2477 */
[----:B------:R-:W-:Y:S01]  /*167d0*/  @!P3 FMUL R70, R70, 16777216 ;  /* 0x4b8000004646b820 */ /* 0x000fe20000400000 */
[----:B------:R-:W-:Y:S01]  /*167e0*/  LEA.HI.X.SX32 R21, R3, R117, 0x1, P0 ;  /* 0x0000007503157211 */ /* 0x000fe200000f0eff */
[----:B------:R-:W-:Y:S01]  /*167f0*/  @!P3 FMUL R71, R71, 16777216 ;  /* 0x4b8000004747b820 */ /* 0x000fe20000400000 */
[----:B------:R-:W-:Y:S01]  /*16800*/  PRMT R22, R216, 0x7632, R22 ;  /* 0x00007632d8167816 */ /* 0x000fe20000000016 */
[----:B------:R0:W-:Y:S01]  /*16810*/  STG.E.U16 desc[UR10][R118.64], R216 ;  /* 0x000000d876007986 */ /* 0x0001e2000c10150a */
        /* <DEDUP_REMOVED lines=115> */
[----:B0-----:R-:W-:-:S02]  /*16f50*/  IMAD R118, R3, 0x6, RZ ;  /* 0x0000000603767824 */ /* 0x001fc400078e02ff */
[----:B------:R-:W-:Y:S01]  /*16f60*/  @!P3 FMUL R67, R67, 16777216 ;  /* 0x4b8000004343b820 */ /* 0x000fe20000400000 */
[----:B------:R0:W-:Y:S01]  /*16f70*/  STG.E.U16 desc[UR10][R20.64], R22 ;  /* 0x0000001614007986 */ /* 0x0001e2000c10150a */
        /* <DEDUP_REMOVED lines=119> */
[CC--:B0-----:R-:W-:Y:S01]  /*176f0*/  LEA R20, P0, R3.reuse, R116.reuse, 0x2 ;  /* 0x0000007403147211 */ /* 0x0c1fe200078010ff */
[----:B------:R-:W-:Y:S01]  /*17700*/  FMUL R2, R2, R67 ;  /* 0x0000004302027220 */ /* 0x000fe20000400000 */
[----:B------:R-:W-:Y:S01]  /*17710*/  LEA R25, R3, R3, 0x1 ;  /* 0x0000000303197211 */ /* 0x000fe200078e08ff */
[----:B------:R-:W-:Y:S01]  /*17720*/  FFMA R0, R171, 0.69314718246459960938, R0 ;  /* 0x3f317218ab007823 */ /* 0x000fe20000000000 */
[-C--:B------:R-:W-:Y:S01]  /*17730*/  IADD3 R22, P1, PT, R118, R116.reuse, RZ ;  /* 0x0000007476167210 */ /* 0x080fe20007f3e0ff */
[C---:B------:R-:W-:Y:S01]  /*17740*/  IMAD R171, R3.reuse, 0xc, RZ ;  /* 0x0000000c03ab7824 */ /* 0x040fe200078e02ff */
[C---:B------:R-:W-:Y:S01]  /*17750*/  SHF.L.U32 R67, R3.reuse, 0x2, RZ ;  /* 0x0000000203437819 */ /* 0x040fe200000006ff */
[C---:B------:R-:W-:Y:S01]  /*17760*/  IMAD R119, R3.reuse, 0xa, RZ ;  /* 0x0000000a03777824 */ /* 0x040fe200078e02ff */
[----:B------:R-:W-:Y:S01]  /*17770*/  LEA R24, P2, R3, R116, 0x3 ;  /* 0x0000007403187211 */ /* 0x000fe200078418ff */
[----:B------:R-:W0:Y:S01]  /*17780*/  LDCU.64 UR6, c[0x0][0x3e0] ;  /* 0x00007c00ff0677ac */ /* 0x000e220008000a00 */
[----:B------:R-:W-:-:S02]  /*17790*/  F2FP.BF16.F32.PACK_AB R215, R215, R217 ;  /* 0x000000d9d7d7723e */ /* 0x000fc400000010ff */
[-C--:B------:R-:W-:Y:S02]  /*177a0*/  LEA.HI.X.SX32 R21, R23, R117.reuse, 0x1, P0 ;  /* 0x0000007517157211 */ /* 0x080fe400000f0eff */
[-C--:B------:R-:W-:Y:S02]  /*177b0*/  LEA.HI.X.SX32 R23, R25, R117.reuse, 0x1, P1 ;  /* 0x0000007519177211 */ /* 0x080fe400008f0eff */
[----:B------:R-:W-:Y:S01]  /*177c0*/  LEA.HI.X.SX32 R25, R67, R117, 0x1, P2 ;  /* 0x0000007543197211 */ /* 0x000fe200010f0eff */
[----:B------:R1:W-:Y:S01]  /*177d0*/  STG.E.U16 desc[UR10][R20.64], R215 ;  /* 0x000000d714007986 */ /* 0x0003e2000c10150a */
[----:B------:R-:W-:Y:S02]  /*177e0*/  PRMT R67, R215, 0x7632, R67 ;  /* 0x00007632d7437816 */ /* 0x000fe40000000043 */
[----:B------:R-:W-:Y:S01]  /*177f0*/  F2FP.BF16.F32.PACK_AB R213, R213, R214 ;  /* 0x000000d6d5d5723e */ /* 0x000fe200000010ff */
[----:B------:R-:W-:Y:S01]  /*17800*/  IMAD R214, R3, 0xe, RZ ;  /* 0x0000000e03d67824 */ /* 0x000fe200078e02ff */
[----:B------:R-:W-:Y:S01]  /*17810*/  F2FP.BF16.F32.PACK_AB R223, R223, R224 ;  /* 0x000000e0dfdf723e */ /* 0x000fe200000010ff */
[----:B------:R2:W-:Y:S04]  /*17820*/  STG.E.U16 desc[UR10][R22.64], R67 ;  /* 0x0000004316007986 */ /* 0x0005e8000c10150a */
[----:B------:R4:W-:Y:S01]  /*17830*/  STG.E.U16 desc[UR10][R24.64], R213 ;  /* 0x000000d518007986 */ /* 0x0009e2000c10150a */
[----:B-1----:R-:W-:-:S02]  /*17840*/  LEA R21, R3, R3, 0x2 ;  /* 0x0000000303157211 */ /* 0x002fc400078e10ff */
[-C--:B------:R-:W-:Y:S02]  /*17850*/  IADD3 R20, P0, PT, R119, R116.reuse, RZ ;  /* 0x0000007477147210 */ /* 0x080fe40007f1e0ff */
[-C--:B--2---:R-:W-:Y:S02]  /*17860*/  IADD3 R22, P1, PT, R171, R116.reuse, RZ ;  /* 0x00000074ab167210 */ /* 0x084fe40007f3e0ff */
[----:B------:R-:W-:Y:S02]  /*17870*/  LEA.HI.X.SX32 R21, R21, R117, 0x1, P0 ;  /* 0x0000007515157211 */ /* 0x000fe400000f0eff */
[----:B----4-:R-:W-:Y:S02]  /*17880*/  LEA R25, R3, -R3, 0x3 ;  /* 0x8000000303197211 */ /* 0x010fe400078e18ff */
[----:B------:R-:W-:Y:S02]  /*17890*/  IADD3 R24, P2, PT, R214, R116, RZ ;  /* 0x00000074d6187210 */ /* 0x000fe40007f5e0ff */
[----:B------:R-:W-:-:S02]  /*178a0*/  LEA.HI.X.SX32 R23, R118, R117, 0x1, P1 ;  /* 0x0000007576177211 */ /* 0x000fc400008f0eff */
[----:B------:R-:W-:Y:S02]  /*178b0*/  PRMT R118, R213, 0x7632, R118 ;  /* 0x00007632d5767816 */ /* 0x000fe40000000076 */
[----:B------:R-:W-:Y:S02]  /*178c0*/  LEA.HI.X.SX32 R25, R25, R117, 0x1, P2 ;  /* 0x0000007519197211 */ /* 0x000fe400010f0eff */
[----:B------:R-:W-:Y:S01]  /*178d0*/  PRMT R67, R223, 0x7632, R67 ;  /* 0x00007632df437816 */ /* 0x000fe20000000043 */
[----:B------:R-:W-:Y:S04]  /*178e0*/  STG.E.U16 desc[UR10][R20.64], R118 ;  /* 0x0000007614007986 */ /* 0x000fe8000c10150a */
[----:B------:R-:W-:Y:S04]  /*178f0*/  STG.E.U16 desc[UR10][R22.64], R223 ;  /* 0x000000df16007986 */ /* 0x000fe8000c10150a */
[----:B------:R1:W-:Y:S04]  /*17900*/  STG.E.U16 desc[UR10][R24.64], R67 ;  /* 0x0000004318007986 */ /* 0x0003e8000c10150a */
[----:B-1----:R-:W2:Y:S04]  /*17910*/  LDL.LU R24, [R1+0x10] ;  /* 0x0000100001187983 */ /* 0x002ea80000300800 */
[----:B------:R-:W2:Y:S01]  /*17920*/  LDL.LU R25, [R1+0x20] ;  /* 0x0000200001197983 */ /* 0x000ea20000300800 */
[C---:B------:R-:W-:Y:S01]  /*17930*/  SHF.L.U32 R21, R3.reuse, 0x3, RZ ;  /* 0x0000000303157819 */ /* 0x040fe200000006ff */
[C---:B------:R-:W-:Y:S01]  /*17940*/  IMAD R214, R3.reuse, 0x14, RZ ;  /* 0x0000001403d67824 */ /* 0x040fe200078e02ff */
[C---:B------:R-:W-:Y:S01]  /*17950*/  LEA R20, P0, R3.reuse, R116, 0x4 ;  /* 0x0000007403147211 */ /* 0x040fe200078020ff */
[----:B------:R-:W-:Y:S01]  /*17960*/  IMAD R22, R3, 0x12, RZ ;  /* 0x0000001203167824 */ /* 0x000fe200078e02ff */
[----:B------:R-:W-:-:S02]  /*17970*/  F2FP.BF16.F32.PACK_AB R245, R245, R248 ;  /* 0x000000f8f5f5723e */ /* 0x000fc400000010ff */
[----:B------:R-:W-:Y:S02]  /*17980*/  LEA.HI.X.SX32 R21, R21, R117, 0x1, P0 ;  /* 0x0000007515157211 */ /* 0x000fe400000f0eff */
[----:B------:R-:W-:Y:S02]  /*17990*/  LEA R23, R3, R3, 0x3 ;  /* 0x0000000303177211 */ /* 0x000fe400078e18ff */
[-C--:B------:R-:W-:Y:S01]  /*179a0*/  IADD3 R22, P1, PT, R22, R116.reuse, RZ ;  /* 0x0000007416167210 */ /* 0x080fe20007f3e0ff */
[----:B------:R1:W-:Y:S01]  /*179b0*/  STG.E.U16 desc[UR10][R20.64], R245 ;  /* 0x000000f514007986 */ /* 0x0003e2000c10150a */
[----:B--2---:R-:W-:Y:S02]  /*179c0*/  F2FP.BF16.F32.PACK_AB R67, R24, R25 ;  /* 0x000000191843723e */ /* 0x004fe400000010ff */
[----:B------:R-:W-:Y:S02]  /*179d0*/  IADD3 R24, P2, PT, R214, R116, RZ ;  /* 0x00000074d6187210 */ /* 0x000fe40007f5e0ff */
[----:B------:R-:W2:Y:S01]  /*179e0*/  LDL.LU R214, [R1+0x4c] ;  /* 0x00004c0001d67983 */ /* 0x000ea20000300800 */
[----:B------:R-:W-:-:S02]  /*179f0*/  LEA.HI.X.SX32 R23, R23, R117, 0x1, P1 ;  /* 0x0000007517177211 */ /* 0x000fc400008f0eff */
[----:B------:R-:W-:Y:S01]  /*17a00*/  PRMT R118, R245, 0x7632, R118 ;  /* 0x00007632f5767816 */ /* 0x000fe20000000076 */
[----:B-1----:R-:W4:Y:S01]  /*17a10*/  LDL.LU R20, [R1+0xc] ;  /* 0x00000c0001147983 */ /* 0x002f220000300800 */
[----:B------:R-:W-:Y:S01]  /*17a20*/  IMAD R248, R3, 0x16, RZ ;  /* 0x0000001603f87824 */ /* 0x000fe200078e02ff */
[----:B------:R-:W-:Y:S02]  /*17a30*/  LEA.HI.X.SX32 R25, R119, R117, 0x1, P2 ;  /* 0x0000007577197211 */ /* 0x000fe400010f0eff */
[----:B------:R-:W4:Y:S04]  /*17a40*/  LDL.LU R21, [R1+0x28] ;  /* 0x0000280001157983 */ /* 0x000f280000300800 */
[----:B------:R1:W-:Y:S01]  /*17a50*/  STG.E.U16 desc[UR10][R22.64], R118 ;  /* 0x0000007616007986 */ /* 0x0003e2000c10150a */
[----:B------:R-:W-:-:S03]  /*17a60*/  PRMT R119, R67, 0x7632, R119 ;  /* 0x0000763243777816 */ /* 0x000fc60000000077 */
[----:B------:R-:W5:Y:S01]  /*17a70*/  LDL.LU R245, [R1+0x4] ;  /* 0x0000040001f57983 */ /* 0x000f620000300800 */
[----:B-1----:R-:W-:-:S05]  /*17a80*/  IMAD R23, R3, 0x18, RZ ;  /* 0x0000001803177824 */ /* 0x002fca00078e02ff */
[-C--:B------:R-:W-:Y:S01]  /*17a90*/  IADD3 R22, P1, PT, R23, R116.reuse, RZ ;  /* 0x0000007417167210 */ /* 0x080fe20007f3e0ff */
[----:B------:R-:W-:Y:S03]  /*17aa0*/  STG.E.U16 desc[UR10][R24.64], R67 ;  /* 0x0000004318007986 */ /* 0x000fe6000c10150a */
[----:B------:R-:W-:Y:S02]  /*17ab0*/  LEA.HI.X.SX32 R23, R171, R117, 0x1, P1 ;  /* 0x00000075ab177211 */ /* 0x000fe400008f0eff */
[----:B----4-:R-:W-:Y:S01]  /*17ac0*/  F2FP.BF16.F32.PACK_AB R118, R20, R21 ;  /* 0x000000151476723e */ /* 0x010fe200000010ff */
[----:B------:R-:W-:Y:S01]  /*17ad0*/  IMAD R21, R3, 0xb, RZ ;  /* 0x0000000b03157824 */ /* 0x000fe200078e02ff */
[----:B------:R-:W-:Y:S02]  /*17ae0*/  IADD3 R20, P0, PT, R248, R116, RZ ;  /* 0x00000074f8147210 */ /* 0x000fe40007f1e0ff */
[----:B------:R-:W2:Y:S02]  /*17af0*/  LDL.LU R248, [R1+0x48] ;  /* 0x0000480001f87983 */ /* 0x000ea40000300800 */
[----:B------:R-:W-:-:S05]  /*17b00*/  LEA.HI.X.SX32 R21, R21, R117, 0x1, P0 ;  /* 0x0000007515157211 */ /* 0x000fca00000f0eff */
[----:B------:R1:W-:Y:S04]  /*17b10*/  STG.E.U16 desc[UR10][R20.64], R119 ;  /* 0x0000007714007986 */ /* 0x0003e8000c10150a */
[----:B------:R4:W-:Y:S04]  /*17b20*/  STG.E.U16 desc[UR10][R22.64], R118 ;  /* 0x0000007616007986 */ /* 0x0009e8000c10150a */
[----:B-1----:R-:W3:Y:S04]  /*17b30*/  LDL.LU R20, [R1+0x8] ;  /* 0x0000080001147983 */ /* 0x002ee80000300800 */
[----:B------:R-:W3:Y:S04]  /*17b40*/  LDL.LU R21, [R1+0x24] ;  /* 0x0000240001157983 */ /* 0x000ee80000300800 */
[----:B----4-:R-:W4:Y:S04]  /*17b50*/  LDL.LU R22, [R1+0x2c] ;  /* 0x00002c0001167983 */ /* 0x010f280000300800 */
[----:B------:R-:W4:Y:S01]  /*17b60*/  LDL.LU R23, [R1+0x38] ;  /* 0x0000380001177983 */ /* 0x000f220000300800 */
[----:B------:R-:W-:-:S02]  /*17b70*/  IMAD R24, R3, 0x1a, RZ ;  /* 0x0000001a03187824 */ /* 0x000fc400078e02ff */
[----:B------:R-:W-:-:S03]  /*17b80*/  IMAD R25, R3, 0xd, RZ ;  /* 0x0000000d03197824 */ /* 0x000fc600078e02ff */
[----:B------:R-:W-:Y:S02]  /*17b90*/  IADD3 R24, P2, PT, R24, R116, RZ ;  /* 0x0000007418187210 */ /* 0x000fe40007f5e0ff */
[----:B------:R-:W-:Y:S02]  /*17ba0*/  PRMT R67, R118, 0x7632, R67 ;  /* 0x0000763276437816 */ /* 0x000fe40000000043 */
[----:B------:R-:W-:Y:S02]  /*17bb0*/  LEA.HI.X.SX32 R25, R25, R117, 0x1, P2 ;  /* 0x0000007519197211 */ /* 0x000fe400010f0eff */
[----:B-----5:R-:W-:Y:S01]  /*17bc0*/  F2FP.BF16.F32.PACK_AB R223, R247, R245 ;  /* 0x000000f5f7df723e */ /* 0x020fe200000010ff */
[C---:B------:R-:W-:Y:S02]  /*17bd0*/  IMAD R245, R3.reuse, 0x1c, RZ ;  /* 0x0000001c03f57824 */ /* 0x040fe400078e02ff */
[----:B------:R1:W-:Y:S01]  /*17be0*/  STG.E.U16 desc[UR10][R24.64], R67 ;  /* 0x0000004318007986 */ /* 0x0003e2000c10150a */
[----:B------:R-:W-:Y:S01]  /*17bf0*/  IMAD R247, R3, 0x1e, RZ ;  /* 0x0000001e03f77824 */ /* 0x000fe200078e02ff */
[----:B------:R-:W-:-:S02]  /*17c00*/  F2FP.BF16.F32.PACK_AB R224, R237, R246 ;  /* 0x000000f6ede0723e */ /* 0x000fc400000010ff */
[----:B------:R-:W-:Y:S01]  /*17c10*/  F2FP.BF16.F32.PACK_AB R215, R228, R236 ;  /* 0x000000ece4d7723e */ /* 0x000fe200000010ff */
[----:B-1----:R-:W5:Y:S04]  /*17c20*/  LDL.LU R24, [R1+0x3c] ;  /* 0x00003c0001187983 */ /* 0x002f680000300800 */
[----:B------:R-:W5:Y:S04]  /*17c30*/  LDL.LU R25, [R1+0x44] ;  /* 0x0000440001197983 */ /* 0x000f680000300800 */
[----:B------:R-:W5:Y:S04]  /*17c40*/  LDL.LU R246, [R1+0x14] ;  /* 0x0000140001f67983 */ /* 0x000f680000300800 */
[----:B------:R-:W5:Y:S01]  /*17c50*/  LDL.LU R228, [R1+0x18] ;  /* 0x0000180001e47983 */ /* 0x000f620000300800 */
[----:B--2---:R-:W-:Y:S01]  /*17c60*/  F2FP.BF16.F32.PACK_AB R67, R248, R214 ;  /* 0x000000d6f843723e */ /* 0x004fe200000010ff */
[----:B------:R-:W-:-:S03]  /*17c70*/  IMAD R214, R3, 0xe, RZ ;  /* 0x0000000e03d67824 */ /* 0x000fc600078e02ff */
[C---:B------:R-:W-:Y:S02]  /*17c80*/  PRMT R118, R67.reuse, 0x7610, R118 ;  /* 0x0000761043767816 */ /* 0x040fe40000000076 */
[----:B------:R-:W-:Y:S02]  /*17c90*/  PRMT R67, R67, 0x7632, R67 ;  /* 0x0000763243437816 */ /* 0x000fe40000000043 */
[----:B---3--:R-:W-:Y:S02]  /*17ca0*/  F2FP.BF16.F32.PACK_AB R219, R20, R21 ;  /* 0x0000001514db723e */ /* 0x008fe400000010ff */
[----:B------:R-:W-:Y:S02]  /*17cb0*/  IADD3 R20, P0, PT, R245, R116, RZ ;  /* 0x00000074f5147210 */ /* 0x000fe40007f1e0ff */
[----:B----4-:R-:W-:Y:S02]  /*17cc0*/  F2FP.BF16.F32.PACK_AB R213, R22, R23 ;  /* 0x0000001716d5723e */ /* 0x010fe400000010ff */
[----:B------:R-:W-:-:S02]  /*17cd0*/  LEA R23, R3, -R3, 0x4 ;  /* 0x8000000303177211 */ /* 0x000fc400078e20ff */
[----:B------:R-:W-:Y:S02]  /*17ce0*/  IADD3 R22, P1, PT, R247, R116, RZ ;  /* 0x00000074f7167210 */ /* 0x000fe40007f3e0ff */
[-C--:B------:R-:W-:Y:S02]  /*17cf0*/  LEA.HI.X.SX32 R21, R214, R117.reuse, 0x1, P0 ;  /* 0x00000075d6157211 */ /* 0x080fe400000f0eff */
[----:B------:R-:W-:Y:S01]  /*17d00*/  LEA.HI.X.SX32 R23, R23, R117, 0x1, P1 ;  /* 0x0000007517177211 */ /* 0x000fe200008f0eff */
[----:B------:R-:W2:Y:S04]  /*17d10*/  LDL.LU R214, [R1] ;  /* 0x0000000001d67983 */ /* 0x000ea80000300800 */
[----:B------:R1:W-:Y:S04]  /*17d20*/  STG.E.U16 desc[UR10][R20.64], R118 ;  /* 0x0000007614007986 */ /* 0x0003e8000c10150a */
[----:B------:R3:W-:Y:S04]  /*17d30*/  STG.E.U16 desc[UR10][R22.64], R67 ;  /* 0x0000004316007986 */ /* 0x0007e8000c10150a */
[----:B-1----:R-:W4:Y:S04]  /*17d40*/  LDL.LU R20, [R1+0x1c] ;  /* 0x00001c0001147983 */ /* 0x002f280000300800 */
[----:B------:R-:W4:Y:S04]  /*17d50*/  LDL.LU R21, [R1+0x30] ;  /* 0x0000300001157983 */ /* 0x000f280000300800 */
[----:B---3--:R-:W3:Y:S04]  /*17d60*/  LDL.LU R22, [R1+0x34] ;  /* 0x0000340001167983 */ /* 0x008ee80000300800 */
[----:B------:R-:W3:Y:S01]  /*17d70*/  LDL.LU R23, [R1+0x40] ;  /* 0x0000400001177983 */ /* 0x000ee20000300800 */
[----:B-----5:R-:W-:-:S02]  /*17d80*/  F2FP.BF16.F32.PACK_AB R192, R24, R25 ;  /* 0x0000001918c0723e */ /* 0x020fc400000010ff */
[C---:B------:R-:W-:Y:S02]  /*17d90*/  SHF.L.U32 R25, R3.reuse, 0x4, RZ ;  /* 0x0000000403197819 */ /* 0x040fe400000006ff */
[C---:B------:R-:W-:Y:S02]  /*17da0*/  LEA R24, P2, R3.reuse, R116, 0x5 ;  /* 0x0000007403187211 */ /* 0x040fe400078428ff */
[----:B------:R-:W-:Y:S01]  /*17db0*/  F2FP.BF16.F32.PACK_AB R212, R212, R226 ;  /* 0x000000e2d4d4723e */ /* 0x000fe200000010ff */
[----:B------:R-:W-:Y:S01]  /*17dc0*/  IMAD R226, R3, 0x22, RZ ;  /* 0x0000002203e27824 */ /* 0x000fe200078e02ff */
[----:B------:R-:W-:Y:S02]  /*17dd0*/  LEA.HI.X.SX32 R25, R25, R117, 0x1, P2 ;  /* 0x0000007519197211 */ /* 0x000fe400010f0eff */
[----:B------:R-:W-:Y:S01]  /*17de0*/  F2FP.BF16.F32.PACK_AB R118, R227, R234 ;  /* 0x000000eae376723e */ /* 0x000fe200000010ff */
[C---:B------:R-:W-:Y:S02]  /*17df0*/  IMAD R227, R3.reuse, 0x24, RZ ;  /* 0x0000002403e37824 */ /* 0x040fe400078e02ff */
[C---:B------:R-:W-:Y:S01]  /*17e00*/  IMAD R234, R3.reuse, 0x26, RZ ;  /* 0x0000002603ea7824 */ /* 0x040fe200078e02ff */
[----:B------:R-:W-:Y:S01]  /*17e10*/  F2FP.BF16.F32.PACK_AB R67, R244, R252 ;  /* 0x000000fcf443723e */ /* 0x000fe200000010ff */
[----:B------:R1:W-:Y:S01]  /*17e20*/  STG.E.U16 desc[UR10][R24.64], R192 ;  /* 0x000000c018007986 */ /* 0x0003e2000c10150a */
[----:B------:R-:W-:Y:S01]  /*17e30*/  IMAD R244, R3, 0x12, RZ ;  /* 0x0000001203f47824 */ /* 0x000fe200078e02ff */
[----:B------:R-:W-:-:S02]  /*17e40*/  F2FP.BF16.F32.PACK_AB R119, R235, R243 ;  /* 0x000000f3eb77723e */ /* 0x000fc400000010ff */
[----:B------:R-:W-:Y:S02]  /*17e50*/  PRMT R235, R192, 0x7632, R235 ;  /* 0x00007632c0eb7816 */ /* 0x000fe400000000eb */
[----:B------:R-:W-:Y:S02]  /*17e60*/  PRMT R236, R213, 0x7610, R236 ;  /* 0x00007610d5ec7816 */ /* 0x000fe400000000ec */
[----:B-1----:R-:W-:Y:S02]  /*17e70*/  IADD3 R24, P2, PT, R234, R116, RZ ;  /* 0x00000074ea187210 */ /* 0x002fe40007f5e0ff */
[----:B------:R-:W-:Y:S01]  /*17e80*/  F2FP.BF16.F32.PACK_AB R192, R251, R246 ;  /* 0x000000f6fbc0723e */ /* 0x000fe200000010ff */
[----:B------:R-:W-:Y:S01]  /*17e90*/  IMAD R246, R3, 0x14, RZ ;  /* 0x0000001403f67824 */ /* 0x000fe200078e02ff */
[----:B------:R-:W-:Y:S01]  /*17ea0*/  F2FP.BF16.F32.PACK_AB R209, R209, R220 ;  /* 0x000000dcd1d1723e */ /* 0x000fe200000010ff */
[----:B------:R-:W-:Y:S01]  /*17eb0*/  IMAD R220, R3, 0x15, RZ ;  /* 0x0000001503dc7824 */ /* 0x000fe200078e02ff */
[----:B------:R-:W-:-:S02]  /*17ec0*/  F2FP.BF16.F32.PACK_AB R207, R207, R208 ;  /* 0x000000d0cfcf723e */ /* 0x000fc400000010ff */
[----:B------:R-:W-:Y:S02]  /*17ed0*/  PRMT R237, R213, 0x7632, R237 ;  /* 0x00007632d5ed7816 */ /* 0x000fe400000000ed */
[----:B------:R-:W-:Y:S02]  /*17ee0*/  F2FP.BF16.F32.PACK_AB R208, R231, R240 ;  /* 0x000000f0e7d0723e */ /* 0x000fe400000010ff */
[----:B------:R-:W-:Y:S02]  /*17ef0*/  F2FP.BF16.F32.PACK_AB R213, R233, R241 ;  /* 0x000000f1e9d5723e */ /* 0x000fe400000010ff */
[----:B------:R-:W-:Y:S02]  /*17f00*/  PRMT R231, R219, 0x7610, R231 ;  /* 0x00007610dbe77816 */ /* 0x000fe400000000e7 */
[----:B------:R-:W-:Y:S01]  /*17f10*/  F2FP.BF16.F32.PACK_AB R197, R197, R199 ;  /* 0x000000c7c5c5723e */ /* 0x000fe200000010ff */
[----:B------:R-:W-:Y:S01]  /*17f20*/  IMAD R199, R3, 0x2e, RZ ;  /* 0x0000002e03c77824 */ /* 0x000fe200078e02ff */
[----:B------:R-:W-:-:S02]  /*17f30*/  PRMT R233, R219, 0x7632, R233 ;  /* 0x00007632dbe97816 */ /* 0x000fc400000000e9 */
[----:B------:R-:W-:Y:S01]  /*17f40*/  F2FP.BF16.F32.PACK_AB R201, R201, R203 ;  /* 0x000000cbc9c9723e */ /* 0x000fe200000010ff */
[C---:B------:R-:W-:Y:S01]  /*17f50*/  IMAD R203, R3.reuse, 0x30, RZ ;  /* 0x0000003003cb7824 */ /* 0x040fe200078e02ff */
[----:B------:R-:W-:Y:S01]  /*17f60*/  F2FP.BF16.F32.PACK_AB R206, R206, R222 ;  /* 0x000000decece723e */ /* 0x000fe200000010ff */
[C---:B------:R-:W-:Y:S02]  /*17f70*/  IMAD R248, R3.reuse, 0x16, RZ ;  /* 0x0000001603f87824 */ /* 0x040fe400078e02ff */
[----:B------:R-:W-:Y:S01]  /*17f80*/  IMAD R222, R3, 0x17, RZ ;  /* 0x0000001703de7824 */ /* 0x000fe200078e02ff */
[----:B------:R-:W-:Y:S02]  /*17f90*/  F2FP.BF16.F32.PACK_AB R204, R204, R205 ;  /* 0x000000cdcccc723e */ /* 0x000fe400000010ff */
[----:B------:R-:W-:Y:S01]  /*17fa0*/  F2FP.BF16.F32.PACK_AB R193, R193, R195 ;  /* 0x000000c3c1c1723e */ /* 0x000fe200000010ff */
[----:B------:R-:W-:Y:S01]  /*17fb0*/  IMAD R195, R3, 0x32, RZ ;  /* 0x0000003203c37824 */ /* 0x000fe200078e02ff */
[----:B------:R-:W-:-:S02]  /*17fc0*/  PRMT R205, R223, 0x7632, R205 ;  /* 0x00007632dfcd7816 */ /* 0x000fc400000000cd */
[----:B------:R-:W-:Y:S01]  /*17fd0*/  F2FP.BF16.F32.PACK_AB R185, R185, R188 ;  /* 0x000000bcb9b9723e */ /* 0x000fe200000010ff */
[----:B------:R-:W-:Y:S01]  /*17fe0*/  IMAD R188, R3, 0x34, RZ ;  /* 0x0000003403bc7824 */ /* 0x000fe200078e02ff */
[----:B------:R-:W-:Y:S01]  /*17ff0*/  F2FP.BF16.F32.PACK_AB R189, R189, R190 ;  /* 0x000000bebdbd723e */ /* 0x000fe200000010ff */
[C---:B------:R-:W-:Y:S01]  /*18000*/  IMAD R190, R3.reuse, 0x36, RZ ;  /* 0x0000003603be7824 */ /* 0x040fe200078e02ff */
[----:B------:R-:W-:Y:S01]  /*18010*/  F2FP.BF16.F32.PACK_AB R196, R196, R198 ;  /* 0x000000c6c4c4723e */ /* 0x000fe200000010ff */
[----:B------:R-:W-:Y:S01]  /*18020*/  IMAD R198, R3, 0x1b, RZ ;  /* 0x0000001b03c67824 */ /* 0x000fe200078e02ff */
[----:B------:R-:W-:Y:S02]  /*18030*/  F2FP.BF16.F32.PACK_AB R136, R137, R136 ;  /* 0x000000888988723e */ /* 0x000fe400000010ff */
[----:B------:R-:W1:Y:S01]  /*18040*/  LDC R137, c[0x0][0x3e8] ;  /* 0x0000fa00ff897b82 */ /* 0x000e620000000800 */
[----:B------:R-:W-:Y:S02]  /*18050*/  F2FP.BF16.F32.PACK_AB R132, R133, R132 ;  /* 0x000000848584723e */ /* 0x000fe400000010ff */
[----:B------:R-:W-:Y:S01]  /*18060*/  F2FP.BF16.F32.PACK_AB R191, R191, R194 ;  /* 0x000000c2bfbf723e */ /* 0x000fe200000010ff */
[----:B------:R-:W-:Y:S01]  /*18070*/  IMAD R194, R3, 0x38, RZ ;  /* 0x0000003803c27824 */ /* 0x000fe200078e02ff */
[----:B------:R-:W-:-:S02]  /*18080*/  PRMT R133, R215, 0x7632, R133 ;  /* 0x00007632d7857816 */ /* 0x000fc40000000085 */
[----:B------:R-:W-:Y:S01]  /*18090*/  F2FP.BF16.F32.PACK_AB R138, R139, R138 ;  /* 0x0000008a8b8a723e */ /* 0x000fe200000010ff */
[----:B------:R-:W-:Y:S01]  /*180a0*/  IMAD R139, R3, 0x3c, RZ ;  /* 0x0000003c038b7824 */ /* 0x000fe200078e02ff */
[----:B------:R-:W-:Y:S01]  /*180b0*/  F2FP.BF16.F32.PACK_AB R183, R183, R186 ;  /* 0x000000bab7b7723e */ /* 0x000fe200000010ff */
[----:B------:R-:W-:Y:S01]  /*180c0*/  IMAD R186, R3, 0x1d, RZ ;  /* 0x0000001d03ba7824 */ /* 0x000fe200078e02ff */
[----:B------:R-:W-:Y:S01]  /*180d0*/  F2FP.BF16.F32.PACK_AB R146, R147, R146 ;  /* 0x000000929392723e */ /* 0x000fe200000010ff */
[----:B------:R-:W-:Y:S01]  /*180e0*/  IMAD R147, R3, 0x3e, RZ ;  /* 0x0000003e03937824 */ /* 0x000fe200078e02ff */
[----:B------:R-:W-:Y:S02]  /*180f0*/  F2FP.BF16.F32.PACK_AB R140, R141, R140 ;  /* 0x0000008c8d8c723e */ /* 0x000fe400000010ff */
[----:B------:R-:W-:Y:S01]  /*18100*/  F2FP.BF16.F32.PACK_AB R134, R135, R134 ;  /* 0x000000868786723e */ /* 0x000fe200000010ff */
[----:B------:R-:W-:Y:S01]  /*18110*/  IMAD R135, R3, 0x42, RZ ;  /* 0x0000004203877824 */ /* 0x000fe200078e02ff */
[----:B------:R-:W-:-:S02]  /*18120*/  F2FP.BF16.F32.PACK_AB R142, R143, R142 ;  /* 0x0000008e8f8e723e */ /* 0x000fc400000010ff */
[----:B------:R-:W-:Y:S01]  /*18130*/  F2FP.BF16.F32.PACK_AB R144, R145, R144 ;  /* 0x000000909190723e */ /* 0x000fe200000010ff */
[----:B------:R-:W-:Y:S01]  /*18140*/  IMAD R145, R3, 0x44, RZ ;  /* 0x0000004403917824 */ /* 0x000fe200078e02ff */
[----:B------:R-:W-:Y:S01]  /*18150*/  F2FP.BF16.F32.PACK_AB R68, R69, R68 ;  /* 0x000000444544723e */ /* 0x000fe200000010ff */
[----:B------:R-:W-:Y:S01]  /*18160*/  IMAD R69, R3, 0x46, RZ ;  /* 0x0000004603457824 */ /* 0x000fe200078e02ff */
[----:B------:R-:W-:Y:S01]  /*18170*/  F2FP.BF16.F32.PACK_AB R70, R71, R70 ;  /* 0x000000464746723e */ /* 0x000fe200000010ff */
[C---:B------:R-:W-:Y:S01]  /*18180*/  IMAD R71, R3.reuse, 0x48, RZ ;  /* 0x0000004803477824 */ /* 0x040fe200078e02ff */
[----:B------:R-:W-:Y:S01]  /*18190*/  F2FP.BF16.F32.PACK_AB R170, R172, R170 ;  /* 0x000000aaacaa723e */ /* 0x000fe200000010ff */
[----:B------:R-:W-:Y:S01]  /*181a0*/  IMAD R172, R3, 0x23, RZ ;  /* 0x0000002303ac7824 */ /* 0x000fe200078e02ff */
[----:B------:R-:W-:Y:S02]  /*181b0*/  F2FP.BF16.F32.PACK_AB R72, R73, R72 ;  /* 0x000000484948723e */ /* 0x000fe400000010ff */
[----:B------:R-:W-:-:S02]  /*181c0*/  PRMT R73, R67, 0x7632, R73 ;  /* 0x0000763243497816 */ /* 0x000fc40000000049 */
[----:B------:R-:W-:Y:S02]  /*181d0*/  F2FP.BF16.F32.PACK_AB R148, R149, R148 ;  /* 0x000000949594723e */ /* 0x000fe400000010ff */
[----:B------:R-:W-:Y:S02]  /*181e0*/  PRMT R149, R119, 0x7632, R149 ;  /* 0x0000763277957816 */ /* 0x000fe40000000095 */
[----:B------:R-:W-:Y:S02]  /*181f0*/  F2FP.BF16.F32.PACK_AB R76, R77, R76 ;  /* 0x0000004c4d4c723e */ /* 0x000fe400000010ff */
[----:B------:R-:W-:Y:S02]  /*18200*/  PRMT R77, R118, 0x7632, R77 ;  /* 0x00007632764d7816 */ /* 0x000fe4000000004d */
[----:B------:R-:W-:Y:S01]  /*18210*/  F2FP.BF16.F32.PACK_AB R74, R75, R74 ;  /* 0x0000004a4b4a723e */ /* 0x000fe200000010ff */
[----:B------:R-:W-:Y:S01]  /*18220*/  IMAD R75, R3, 0x54, RZ ;  /* 0x00000054034b7824 */ /* 0x000fe200078e02ff */
[----:B------:R-:W-:-:S02]  /*18230*/  F2FP.BF16.F32.PACK_AB R82, R83, R82 ;  /* 0x000000525352723e */ /* 0x000fc400000010ff */
[----:B------:R-:W-:Y:S02]  /*18240*/  PRMT R83, R212, 0x7632, R83 ;  /* 0x00007632d4537816 */ /* 0x000fe40000000053 */
[----:B------:R-:W-:Y:S02]  /*18250*/  F2FP.BF16.F32.PACK_AB R210, R210, R211 ;  /* 0x000000d3d2d2723e */ /* 0x000fe400000010ff */
[----:B------:R-:W-:Y:S01]  /*18260*/  F2FP.BF16.F32.PACK_AB R80, R81, R80 ;  /* 0x000000505150723e */ /* 0x000fe200000010ff */
[----:B------:R-:W-:Y:S01]  /*18270*/  IMAD R81, R3, 0x58, RZ ;  /* 0x0000005803517824 */ /* 0x000fe200078e02ff */
[----:B------:R-:W-:Y:S01]  /*18280*/  F2FP.BF16.F32.PACK_AB R78, R79, R78 ;  /* 0x0000004e4f4e723e */ /* 0x000fe200000010ff */
[----:B------:R-:W-:Y:S01]  /*18290*/  IMAD R79, R3, 0x5a, RZ ;  /* 0x0000005a034f7824 */ /* 0x000fe200078e02ff */
[----:B------:R-:W-:Y:S02]  /*182a0*/  F2FP.BF16.F32.PACK_AB R84, R85, R84 ;  /* 0x000000545554723e */ /* 0x000fe400000010ff */
[----:B------:R-:W-:-:S02]  /*182b0*/  PRMT R85, R210, 0x7632, R85 ;  /* 0x00007632d2557816 */ /* 0x000fc40000000055 */
[----:B------:R-:W-:Y:S02]  /*182c0*/  F2FP.BF16.F32.PACK_AB R211, R242, R250 ;  /* 0x000000faf2d3723e */ /* 0x000fe400000010ff */
[----:B------:R-:W-:Y:S01]  /*182d0*/  F2FP.BF16.F32.PACK_AB R86, R87, R86 ;  /* 0x000000565756723e */ /* 0x000fe200000010ff */
[----:B------:R-:W-:Y:S01]  /*182e0*/  IMAD R87, R3, 0x60, RZ ;  /* 0x0000006003577824 */ /* 0x000fe200078e02ff */
[----:B------:R-:W-:Y:S01]  /*182f0*/  F2FP.BF16.F32.PACK_AB R88, R89, R88 ;  /* 0x000000585958723e */ /* 0x000fe200000010ff */
[----:B------:R-:W-:Y:S01]  /*18300*/  IMAD R89, R3, 0x64, RZ ;  /* 0x0000006403597824 */ /* 0x000fe200078e02ff */
[----:B------:R-:W-:Y:S02]  /*18310*/  F2FP.BF16.F32.PACK_AB R96, R97, R96 ;  /* 0x000000606160723e */ /* 0x000fe400000010ff */
[----:B------:R-:W-:Y:S02]  /*18320*/  PRMT R97, R213, 0x7632, R97 ;  /* 0x00007632d5617816 */ /* 0x000fe40000000061 */
[----:B------:R-:W-:Y:S01]  /*18330*/  F2FP.BF16.F32.PACK_AB R90, R91, R90 ;  /* 0x0000005a5b5a723e */ /* 0x000fe200000010ff */
[C---:B------:R-:W-:Y:S01]  /*18340*/  IMAD R91, R3.reuse, 0x66, RZ ;  /* 0x00000066035b7824 */ /* 0x040fe200078e02ff */
[----:B--2---:R-:W-:Y:S01]  /*18350*/  F2FP.BF16.F32.PACK_AB R171, R214, R228 ;  /* 0x000000e4d6ab723e */ /* 0x004fe200000010ff */
[C---:B------:R-:W-:Y:S01]  /*18360*/  IMAD R228, R3.reuse, 0x13, RZ ;  /* 0x0000001303e47824 */ /* 0x040fe200078e02ff */
[----:B------:R-:W-:-:S04]  /*18370*/  LEA R214, R3, R3, 0x4 ;  /* 0x0000000303d67211 */ /* 0x000fc800078e20ff */
[----:B------:R-:W-:Y:S01]  /*18380*/  LEA.HI.X.SX32 R25, R228, R117, 0x1, P2 ;  /* 0x00000075e4197211 */ /* 0x000fe200010f0eff */
[----:B------:R-:W-:Y:S01]  /*18390*/  IMAD R228, R3, 0x2a, RZ ;  /* 0x0000002a03e47824 */ /* 0x000fe200078e02ff */
[----:B----4-:R-:W-:Y:S02]  /*183a0*/  F2FP.BF16.F32.PACK_AB R217, R20, R21 ;  /* 0x0000001514d9723e */ /* 0x010fe400000010ff */
[-C--:B------:R-:W-:Y:S02]  /*183b0*/  IADD3 R20, P0, PT, R226, R116.reuse, RZ ;  /* 0x00000074e2147210 */ /* 0x080fe40007f1e0ff */
[----:B---3--:R-:W-:Y:S02]  /*183c0*/  F2FP.BF16.F32.PACK_AB R216, R22, R23 ;  /* 0x0000001716d8723e */ /* 0x008fe400000010ff */
[----:B------:R-:W-:Y:S02]  /*183d0*/  IADD3 R22, P1, PT, R227, R116, RZ ;  /* 0x00000074e3167210 */ /* 0x000fe40007f3e0ff */
[----:B------:R-:W-:-:S02]  /*183e0*/  LEA.HI.X.SX32 R21, R214, R117, 0x1, P0 ;  /* 0x00000075d6157211 */ /* 0x000fc400000f0eff */
[----:B------:R-:W-:Y:S01]  /*183f0*/  F2FP.BF16.F32.PACK_AB R214, R225, R232 ;  /* 0x000000e8e1d6723e */ /* 0x000fe200000010ff */
[C---:B------:R-:W-:Y:S01]  /*18400*/  IMAD R225, R3.reuse, 0x28, RZ ;  /* 0x0000002803e17824 */ /* 0x040fe200078e02ff */
[----:B------:R-:W-:Y:S01]  /*18410*/  LEA.HI.X.SX32 R23, R244, R117, 0x1, P1 ;  /* 0x00000075f4177211 */ /* 0x000fe200008f0eff */
[----:B------:R2:W-:Y:S04]  /*18420*/  STG.E.U16 desc[UR10][R20.64], R235 ;  /* 0x000000eb14007986 */ /* 0x0005e8000c10150a */
[----:B------:R3:W-:Y:S01]  /*18430*/  STG.E.U16 desc[UR10][R22.64], R236 ;  /* 0x000000ec16007986 */ /* 0x0007e2000c10150a */
[----:B------:R-:W-:Y:S01]  /*18440*/  IMAD R232, R3, 0x2c, RZ ;  /* 0x0000002c03e87824 */ /* 0x000fe200078e02ff */
[-C--:B--2---:R-:W-:Y:S02]  /*18450*/  IADD3 R20, P0, PT, R225, R116.reuse, RZ ;  /* 0x00000074e1147210 */ /* 0x084fe40007f1e0ff */
[----:B---3--:R-:W-:-:S02]  /*18460*/  IADD3 R22, P1, PT, R228, R116, RZ ;  /* 0x00000074e4167210 */ /* 0x008fc40007f3e0ff */
[-C--:B------:R-:W-:Y:S02]  /*18470*/  LEA.HI.X.SX32 R21, R246, R117.reuse, 0x1, P0 ;  /* 0x00000075f6157211 */ /* 0x080fe400000f0eff */
[----:B------:R-:W-:Y:S01]  /*18480*/  LEA.HI.X.SX32 R23, R220, R117, 0x1, P1 ;  /* 0x00000075dc177211 */ /* 0x000fe200008f0eff */
[----:B------:R2:W-:Y:S01]  /*18490*/  STG.E.U16 desc[UR10][R24.64], R237 ;  /* 0x000000ed18007986 */ /* 0x0005e2000c10150a */
[----:B------:R-:W-:-:S03]  /*184a0*/  IMAD R246, R3, 0x18, RZ ;  /* 0x0000001803f67824 */ /* 0x000fc600078e02ff */
[----:B------:R3:W-:Y:S04]  /*184b0*/  STG.E.U16 desc[UR10][R20.64], R231 ;  /* 0x000000e714007986 */ /* 0x0007e8000c10150a */
[----:B------:R4:W-:Y:S01]  /*184c0*/  STG.E.U16 desc[UR10][R22.64], R233 ;  /* 0x000000e916007986 */ /* 0x0009e2000c10150a */
[-C--:B--2---:R-:W-:Y:S02]  /*184d0*/  IADD3 R24, P2, PT, R232, R116.reuse, RZ ;  /* 0x00000074e8187210 */ /* 0x084fe40007f5e0ff */
[-C--:B---3--:R-:W-:Y:S02]  /*184e0*/  IADD3 R20, P0, PT, R199, R116.reuse, RZ ;  /* 0x00000074c7147210 */ /* 0x088fe40007f1e0ff */
[----:B------:R-:W-:Y:S02]  /*184f0*/  LEA.HI.X.SX32 R25, R248, R117, 0x1, P2 ;  /* 0x00000075f8197211 */ /* 0x000fe400010f0eff */
[----:B----4-:R-:W-:-:S02]  /*18500*/  IADD3 R22, P1, PT, R203, R116, RZ ;  /* 0x00000074cb167210 */ /* 0x010fc40007f3e0ff */
[-C--:B------:R-:W-:Y:S02]  /*18510*/  LEA.HI.X.SX32 R21, R222, R117.reuse, 0x1, P0 ;  /* 0x00000075de157211 */ /* 0x080fe400000f0eff */
[----:B------:R-:W-:Y:S01]  /*18520*/  LEA.HI.X.SX32 R23, R246, R117, 0x1, P1 ;  /* 0x00000075f6177211 */ /* 0x000fe200008f0eff */
[----:B------:R2:W-:Y:S01]  /*18530*/  STG.E.U16 desc[UR10][R24.64], R223 ;  /* 0x000000df18007986 */ /* 0x0005e2000c10150a */
[----:B------:R-:W-:Y:S01]  /*18540*/  F2FP.BF16.F32.PACK_AB R220, R230, R238 ;  /* 0x000000eee6dc723e */ /* 0x000fe200000010ff */
[C---:B------:R-:W-:Y:S02]  /*18550*/  IMAD R230, R3.reuse, 0x19, RZ ;  /* 0x0000001903e67824 */ /* 0x040fe400078e02ff */
[----:B------:R3:W-:Y:S01]  /*18560*/  STG.E.U16 desc[UR10][R20.64], R205 ;  /* 0x000000cd14007986 */ /* 0x0007e2000c10150a */
[----:B------:R-:W-:-:S03]  /*18570*/  IMAD R246, R3, 0x1a, RZ ;  /* 0x0000001a03f67824 */ /* 0x000fc600078e02ff */
[----:B------:R4:W-:Y:S01]  /*18580*/  STG.E.U16 desc[UR10][R22.64], R224 ;  /* 0x000000e016007986 */ /* 0x0009e2000c10150a */
[-C--:B--2---:R-:W-:Y:S02]  /*18590*/  IADD3 R24, P2, PT, R195, R116.reuse, RZ ;  /* 0x00000074c3187210 */ /* 0x084fe40007f5e0ff */
[-C--:B---3--:R-:W-:Y:S02]  /*185a0*/  IADD3 R20, P0, PT, R188, R116.reuse, RZ ;  /* 0x00000074bc147210 */ /* 0x088fe40007f1e0ff */
[-C--:B------:R-:W-:Y:S02]  /*185b0*/  LEA.HI.X.SX32 R25, R230, R117.reuse, 0x1, P2 ;  /* 0x00000075e6197211 */ /* 0x080fe400010f0eff */
[----:B----4-:R-:W-:Y:S02]  /*185c0*/  IADD3 R22, P1, PT, R190, R116, RZ ;  /* 0x00000074be167210 */ /* 0x010fe40007f3e0ff */
[----:B------:R-:W-:Y:S02]  /*185d0*/  PRMT R222, R224, 0x7632, R222 ;  /* 0x00007632e0de7816 */ /* 0x000fe400000000de */
[----:B------:R-:W-:-:S02]  /*185e0*/  LEA.HI.X.SX32 R21, R246, R117, 0x1, P0 ;  /* 0x00000075f6157211 */ /* 0x000fc400000f0eff */
[----:B------:R-:W-:Y:S01]  /*185f0*/  LEA.HI.X.SX32 R23, R198, R117, 0x1, P1 ;  /* 0x00000075c6177211 */ /* 0x000fe200008f0eff */
[----:B------:R2:W-:Y:S04]  /*18600*/  STG.E.U16 desc[UR10][R24.64], R222 ;  /* 0x000000de18007986 */ /* 0x0005e8000c10150a */
[----:B------:R-:W-:Y:S04]  /*18610*/  STG.E.U16 desc[UR10][R20.64], R215 ;  /* 0x000000d714007986 */ /* 0x000fe8000c10150a */
[----:B------:R3:W-:Y:S01]  /*18620*/  STG.E.U16 desc[UR10][R22.64], R133 ;  /* 0x0000008516007986 */ /* 0x0007e2000c10150a */
[----:B--2---:R-:W-:-:S04]  /*18630*/  IADD3 R24, P2, PT, R194, R116, RZ ;  /* 0x00000074c2187210 */ /* 0x004fc80007f5e0ff */
[----:B------:R-:W-:Y:S01]  /*18640*/  LEA.HI.X.SX32 R25, R245, R117, 0x1, P2 ;  /* 0x00000075f5197211 */ /* 0x000fe200010f0eff */
[----:B---3--:R-:W-:Y:S01]  /*18650*/  IMAD R133, R3, 0x3a, RZ ;  /* 0x0000003a03857824 */ /* 0x008fe200078e02ff */
[----:B------:R-:W-:-:S04]  /*18660*/  IADD3 R22, P1, PT, R139, R116, RZ ;  /* 0x000000748b167210 */ /* 0x000fc80007f3e0ff */
[-C--:B------:R-:W-:Y:S01]  /*18670*/  IADD3 R20, P0, PT, R133, R116.reuse, RZ ;  /* 0x0000007485147210 */ /* 0x080fe20007f1e0ff */
[----:B------:R2:W-:Y:S01]  /*18680*/  STG.E.U16 desc[UR10][R24.64], R216 ;  /* 0x000000d818007986 */ /* 0x0005e2000c10150a */
[----:B------:R-:W-:Y:S02]  /*18690*/  PRMT R141, R216, 0x7632, R141 ;  /* 0x00007632d88d7816 */ /* 0x000fe4000000008d */
[----:B------:R-:W-:Y:S02]  /*186a0*/  LEA.HI.X.SX32 R21, R186, R117, 0x1, P0 ;  /* 0x00000075ba157211 */ /* 0x000fe400000f0eff */
[----:B------:R-:W-:Y:S02]  /*186b0*/  LEA R198, R3, -R3, 0x5 ;  /* 0x8000000303c67211 */ /* 0x000fe400078e28ff */
[----:B------:R-:W-:Y:S01]  /*186c0*/  LEA.HI.X.SX32 R23, R247, R117, 0x1, P1 ;  /* 0x00000075f7177211 */ /* 0x000fe200008f0eff */
[----:B------:R1:W-:Y:S01]  /*186d0*/  STG.E.U16 desc[UR10][R20.64], R141 ;  /* 0x0000008d14007986 */ /* 0x0003e2000c10150a */
[----:B--2---:R-:W-:-:S03]  /*186e0*/  IADD3 R24, P2, PT, R147, R116, RZ ;  /* 0x0000007493187210 */ /* 0x004fc60007f5e0ff */
[----:B------:R2:W-:Y:S01]  /*186f0*/  STG.E.U16 desc[UR10][R22.64], R217 ;  /* 0x000000d916007986 */ /* 0x0005e2000c10150a */
[----:B------:R-:W-:Y:S02]  /*18700*/  PRMT R143, R217, 0x7632, R143 ;  /* 0x00007632d98f7816 */ /* 0x000fe4000000008f */
[----:B------:R-:W-:Y:S02]  /*18710*/  LEA.HI.X.SX32 R25, R198, R117, 0x1, P2 ;  /* 0x00000075c6197211 */ /* 0x000fe400010f0eff */
[----:B------:R-:W-:Y:S02]  /*18720*/  SHF.L.U32 R186, R3, 0x5, RZ ;  /* 0x0000000503ba7819 */ /* 0x000fe400000006ff */
[-C--:B-1----:R-:W-:Y:S02]  /*18730*/  LEA R20, P0, R137, R116.reuse, 0x6 ;  /* 0x0000007489147211 */ /* 0x082fe400078030ff */
[----:B------:R-:W-:Y:S02]  /*18740*/  LEA R198, R3, R3, 0x5 ;  /* 0x0000000303c67211 */ /* 0x000fe400078e28ff */
[----:B--2---:R-:W-:Y:S01]  /*18750*/  IADD3 R22, P1, PT, R135, R116, RZ ;  /* 0x0000007487167210 */ /* 0x004fe20007f3e0ff */
[----:B------:R1:W-:Y:S01]  /*18760*/  STG.E.U16 desc[UR10][R24.64], R143 ;  /* 0x0000008f18007986 */ /* 0x0003e2000c10150a */
[----:B------:R-:W-:-:S02]  /*18770*/  LEA.HI.X.SX32 R21, R186, R117, 0x1, P0 ;  /* 0x00000075ba157211 */ /* 0x000fc400000f0eff */
[----:B------:R-:W-:Y:S02]  /*18780*/  LEA.HI.X.SX32 R23, R198, R117, 0x1, P1 ;  /* 0x00000075c6177211 */ /* 0x000fe400008f0eff */
[----:B------:R-:W-:Y:S01]  /*18790*/  PRMT R137, R171, 0x7632, R137 ;  /* 0x00007632ab897816 */ /* 0x000fe20000000089 */
[----:B------:R2:W-:Y:S01]  /*187a0*/  STG.E.U16 desc[UR10][R20.64], R171 ;  /* 0x000000ab14007986 */ /* 0x0005e2000c10150a */
[----:B-1----:R-:W-:-:S03]  /*187b0*/  IADD3 R24, P2, PT, R145, R116, RZ ;  /* 0x0000007491187210 */ /* 0x002fc60007f5e0ff */
[----:B------:R1:W-:Y:S01]  /*187c0*/  STG.E.U16 desc[UR10][R22.64], R137 ;  /* 0x0000008916007986 */ /* 0x0003e2000c10150a */
[-C--:B------:R-:W-:Y:S02]  /*187d0*/  LEA.HI.X.SX32 R25, R226, R117.reuse, 0x1, P2 ;  /* 0x00000075e2197211 */ /* 0x080fe400010f0eff */
[-C--:B--2---:R-:W-:Y:S01]  /*187e0*/  IADD3 R20, P0, PT, R69, R116.reuse, RZ ;  /* 0x0000007445147210 */ /* 0x084fe20007f1e0ff */
[C---:B------:R-:W-:Y:S02]  /*187f0*/  IMAD R186, R3.reuse, 0x25, RZ ;  /* 0x0000002503ba7824 */ /* 0x040fe400078e02ff */
[----:B------:R2:W-:Y:S01]  /*18800*/  STG.E.U16 desc[UR10][R24.64], R67 ;  /* 0x0000004318007986 */ /* 0x0005e2000c10150a */
[----:B------:R-:W-:Y:S01]  /*18810*/  LEA.HI.X.SX32 R21, R172, R117, 0x1, P0 ;  /* 0x00000075ac157211 */ /* 0x000fe200000f0eff */
[----:B-1----:R-:W-:Y:S01]  /*18820*/  IMAD R137, R3, 0x4a, RZ ;  /* 0x0000004a03897824 */ /* 0x002fe200078e02ff */
[----:B------:R-:W-:Y:S01]  /*18830*/  IADD3 R22, P1, PT, R71, R116, RZ ;  /* 0x0000007447167210 */ /* 0x000fe20007f3e0ff */
[----:B------:R-:W-:-:S03]  /*18840*/  IMAD R143, R3, 0x4e, RZ ;  /* 0x0000004e038f7824 */ /* 0x000fc600078e02ff */
[-C--:B------:R-:W-:Y:S01]  /*18850*/  LEA.HI.X.SX32 R23, R227, R117.reuse, 0x1, P1 ;  /* 0x00000075e3177211 */ /* 0x080fe200008f0eff */
[----:B--2---:R-:W-:Y:S01]  /*18860*/  IMAD R67, R3, 0x4c, RZ ;  /* 0x0000004c03437824 */ /* 0x004fe200078e02ff */
[-C--:B------:R-:W-:Y:S01]  /*18870*/  IADD3 R24, P2, PT, R137, R116.reuse, RZ ;  /* 0x0000007489187210 */ /* 0x080fe20007f5e0ff */
[----:B------:R1:W-:Y:S01]  /*18880*/  STG.E.U16 desc[UR10][R20.64], R73 ;  /* 0x0000004914007986 */ /* 0x0003e2000c10150a */
[C---:B------:R-:W-:Y:S02]  /*18890*/  IMAD R172, R3.reuse, 0x27, RZ ;  /* 0x0000002703ac7824 */ /* 0x040fe400078e02ff */
[-C--:B------:R-:W-:Y:S01]  /*188a0*/  LEA.HI.X.SX32 R25, R186, R117.reuse, 0x1, P2 ;  /* 0x00000075ba197211 */ /* 0x080fe200010f0eff */
[----:B------:R2:W-:Y:S01]  /*188b0*/  STG.E.U16 desc[UR10][R22.64], R119 ;  /* 0x0000007716007986 */ /* 0x0005e2000c10150a */
[----:B------:R-:W-:Y:S01]  /*188c0*/  IMAD R141, R3, 0x50, RZ ;  /* 0x00000050038d7824 */ /* 0x000fe200078e02ff */
[-C--:B-1----:R-:W-:Y:S02]  /*188d0*/  IADD3 R20, P0, PT, R67, R116.reuse, RZ ;  /* 0x0000007443147210 */ /* 0x082fe40007f1e0ff */
[-C--:B--2---:R-:W-:Y:S01]  /*188e0*/  IADD3 R22, P1, PT, R143, R116.reuse, RZ ;  /* 0x000000748f167210 */ /* 0x084fe20007f3e0ff */
[----:B------:R1:W-:Y:S01]  /*188f0*/  STG.E.U16 desc[UR10][R24.64], R149 ;  /* 0x0000009518007986 */ /* 0x0003e2000c10150a */
[-C--:B------:R-:W-:Y:S01]  /*18900*/  LEA.HI.X.SX32 R21, R234, R117.reuse, 0x1, P0 ;  /* 0x00000075ea157211 */ /* 0x080fe200000f0eff */
[----:B------:R-:W-:Y:S01]  /*18910*/  IMAD R73, R3, 0x52, RZ ;  /* 0x0000005203497824 */ /* 0x000fe200078e02ff */
[----:B------:R-:W-:Y:S01]  /*18920*/  LEA.HI.X.SX32 R23, R172, R117, 0x1, P1 ;  /* 0x00000075ac177211 */ /* 0x000fe200008f0eff */
[----:B------:R-:W2:Y:S02]  /*18930*/  LDC R119, c[0x0][0x3e8] ;  /* 0x0000fa00ff777b82 */ /* 0x000ea40000000800 */
[----:B------:R3:W-:Y:S01]  /*18940*/  STG.E.U16 desc[UR10][R20.64], R118 ;  /* 0x0000007614007986 */ /* 0x0007e2000c10150a */
[----:B-1----:R-:W-:-:S03]  /*18950*/  IADD3 R24, P2, PT, R141, R116, RZ ;  /* 0x000000748d187210 */ /* 0x002fc60007f5e0ff */
[----:B------:R1:W-:Y:S01]  /*18960*/  STG.E.U16 desc[UR10][R22.64], R77 ;  /* 0x0000004d16007986 */ /* 0x0003e2000c10150a */
[-C--:B------:R-:W-:Y:S01]  /*18970*/  LEA.HI.X.SX32 R25, R225, R117.reuse, 0x1, P2 ;  /* 0x00000075e1197211 */ /* 0x080fe200010f0eff */
[----:B---3--:R-:W-:Y:S01]  /*18980*/  IMAD R118, R3, 0x29, RZ ;  /* 0x0000002903767824 */ /* 0x008fe200078e02ff */
[-C--:B------:R-:W-:Y:S01]  /*18990*/  IADD3 R20, P0, PT, R73, R116.reuse, RZ ;  /* 0x0000007449147210 */ /* 0x080fe20007f1e0ff */
[C---:B------:R-:W-:Y:S02]  /*189a0*/  IMAD R172, R3.reuse, 0x2b, RZ ;  /* 0x0000002b03ac7824 */ /* 0x040fe400078e02ff */
[----:B------:R3:W-:Y:S01]  /*189b0*/  STG.E.U16 desc[UR10][R24.64], R212 ;  /* 0x000000d418007986 */ /* 0x0007e2000c10150a */
[----:B-1----:R-:W-:Y:S01]  /*189c0*/  IMAD R77, R3, 0x56, RZ ;  /* 0x00000056034d7824 */ /* 0x002fe200078e02ff */
[----:B------:R-:W-:Y:S02]  /*189d0*/  IADD3 R22, P1, PT, R75, R116, RZ ;  /* 0x000000744b167210 */ /* 0x000fe40007f3e0ff */
[----:B------:R-:W-:-:S02]  /*189e0*/  LEA.HI.X.SX32 R21, R118, R117, 0x1, P0 ;  /* 0x0000007576157211 */ /* 0x000fc400000f0eff */
[-C--:B------:R-:W-:Y:S02]  /*189f0*/  LEA.HI.X.SX32 R23, R228, R117.reuse, 0x1, P1 ;  /* 0x00000075e4177211 */ /* 0x080fe400008f0eff */
[----:B---3--:R-:W-:Y:S01]  /*18a00*/  IADD3 R24, P2, PT, R77, R116, RZ ;  /* 0x000000744d187210 */ /* 0x008fe20007f5e0ff */
[----:B------:R1:W-:Y:S03]  /*18a10*/  STG.E.U16 desc[UR10][R20.64], R83 ;  /* 0x0000005314007986 */ /* 0x0003e6000c10150a */
[----:B------:R-:W-:Y:S01]  /*18a20*/  LEA.HI.X.SX32 R25, R172, R117, 0x1, P2 ;  /* 0x00000075ac197211 */ /* 0x000fe200010f0eff */
[----:B------:R3:W-:Y:S01]  /*18a30*/  STG.E.U16 desc[UR10][R22.64], R210 ;  /* 0x000000d216007986 */ /* 0x0007e2000c10150a */
[----:B------:R-:W-:-:S03]  /*18a40*/  IMAD R118, R3, 0x2d, RZ ;  /* 0x0000002d03767824 */ /* 0x000fc600078e02ff */
[----:B------:R4:W-:Y:S01]  /*18a50*/  STG.E.U16 desc[UR10][R24.64], R85 ;  /* 0x0000005518007986 */ /* 0x0009e2000c10150a */
[----:B-1----:R-:W-:Y:S01]  /*18a60*/  IMAD R83, R3, 0x5c, RZ ;  /* 0x0000005c03537824 */ /* 0x002fe200078e02ff */
[-C--:B------:R-:W-:Y:S02]  /*18a70*/  IADD3 R20, P0, PT, R81, R116.reuse, RZ ;  /* 0x0000007451147210 */ /* 0x080fe40007f1e0ff */
[-C--:B---3--:R-:W-:Y:S02]  /*18a80*/  IADD3 R22, P1, PT, R79, R116.reuse, RZ ;  /* 0x000000744f167210 */ /* 0x088fe40007f3e0ff */
[-C--:B------:R-:W-:Y:S02]  /*18a90*/  LEA.HI.X.SX32 R21, R232, R117.reuse, 0x1, P0 ;  /* 0x00000075e8157211 */ /* 0x080fe400000f0eff */
[----:B----4-:R-:W-:Y:S02]  /*18aa0*/  IADD3 R24, P2, PT, R83, R116, RZ ;  /* 0x0000007453187210 */ /* 0x010fe40007f5e0ff */
[----:B------:R-:W-:-:S02]  /*18ab0*/  LEA.HI.X.SX32 R23, R118, R117, 0x1, P1 ;  /* 0x0000007576177211 */ /* 0x000fc400008f0eff */
[----:B------:R-:W-:Y:S02]  /*18ac0*/  PRMT R85, R192, 0x7632, R85 ;  /* 0x00007632c0557816 */ /* 0x000fe40000000055 */
[----:B------:R-:W-:Y:S01]  /*18ad0*/  LEA.HI.X.SX32 R25, R199, R117, 0x1, P2 ;  /* 0x00000075c7197211 */ /* 0x000fe200010f0eff */
[----:B------:R-:W-:Y:S04]  /*18ae0*/  STG.E.U16 desc[UR10][R20.64], R192 ;  /* 0x000000c014007986 */ /* 0x000fe8000c10150a */
[----:B------:R1:W-:Y:S04]  /*18af0*/  STG.E.U16 desc[UR10][R22.64], R85 ;  /* 0x0000005516007986 */ /* 0x0003e8000c10150a */
[----:B------:R3:W-:Y:S01]  /*18b00*/  STG.E.U16 desc[UR10][R24.64], R211 ;  /* 0x000000d318007986 */ /* 0x0007e2000c10150a */
[----:B-1----:R-:W-:-:S02]  /*18b10*/  IMAD R22, R3, 0x2f, RZ ;  /* 0x0000002f03167824 */ /* 0x002fc400078e02ff */
[----:B---3--:R-:W-:Y:S01]  /*18b20*/  IMAD R24, R3, 0x5e, RZ ;  /* 0x0000005e03187824 */ /* 0x008fe200078e02ff */
[----:B------:R-:W-:-:S04]  /*18b30*/  F2FP.BF16.F32.PACK_AB R25, R5, R4 ;  /* 0x000000040519723e */ /* 0x000fc800000010ff */
[-C--:B------:R-:W-:Y:S01]  /*18b40*/  IADD3 R20, P0, PT, R24, R116.reuse, RZ ;  /* 0x0000007418147210 */ /* 0x080fe20007f1e0ff */
[----:B------:R-:W-:Y:S01]  /*18b50*/  IMAD R85, R3, 0x62, RZ ;  /* 0x0000006203557824 */ /* 0x000fe200078e02ff */
[----:B------:R-:W-:Y:S02]  /*18b60*/  PRMT R23, R211, 0x7632, R23 ;  /* 0x00007632d3177816 */ /* 0x000fe40000000017 */
[-C--:B------:R-:W-:Y:S02]  /*18b70*/  LEA.HI.X.SX32 R21, R22, R117.reuse, 0x1, P0 ;  /* 0x0000007516157211 */ /* 0x080fe400000f0eff */
[-C--:B------:R-:W-:Y:S01]  /*18b80*/  IADD3 R4, P1, PT, R87, R116.reuse, RZ ;  /* 0x0000007457047210 */ /* 0x080fe20007f3e0ff */
[----:B------:R-:W-:Y:S01]  /*18b90*/  IMAD R118, R3, 0x31, RZ ;  /* 0x0000003103767824 */ /* 0x000fe200078e02ff */
[----:B------:R-:W-:Y:S01]  /*18ba0*/  IADD3 R22, P0, PT, R85, R116, RZ ;  /* 0x0000007455167210 */ /* 0x000fe20007f1e0ff */
[----:B------:R1:W-:Y:S01]  /*18bb0*/  STG.E.U16 desc[UR10][R20.64], R23 ;  /* 0x0000001714007986 */ /* 0x0003e2000c10150a */
[----:B------:R-:W-:-:S02]  /*18bc0*/  LEA.HI.X.SX32 R5, R203, R117, 0x1, P1 ;  /* 0x00000075cb057211 */ /* 0x000fc400008f0eff */
[----:B------:R-:W-:Y:S02]  /*18bd0*/  F2FP.BF16.F32.PACK_AB R94, R95, R94 ;  /* 0x0000005e5f5e723e */ /* 0x000fe400000010ff */
[----:B-1----:R-:W-:Y:S02]  /*18be0*/  IADD3 R20, P1, PT, R89, R116, RZ ;  /* 0x0000007459147210 */ /* 0x002fe40007f3e0ff */
[-C--:B------:R-:W-:Y:S02]  /*18bf0*/  LEA.HI.X.SX32 R23, R118, R117.reuse, 0x1, P0 ;  /* 0x0000007576177211 */ /* 0x080fe400000f0eff */
[----:B------:R-:W-:Y:S01]  /*18c00*/  LEA.HI.X.SX32 R21, R195, R117, 0x1, P1 ;  /* 0x00000075c3157211 */ /* 0x000fe200008f0eff */
[----:B------:R1:W-:Y:S01]  /*18c10*/  STG.E.U16 desc[UR10][R4.64], R213 ;  /* 0x000000d504007986 */ /* 0x0003e2000c10150a */
[----:B------:R-:W-:-:S03]  /*18c20*/  IMAD R118, R3, 0x33, RZ ;  /* 0x0000003303767824 */ /* 0x000fc600078e02ff */
[----:B------:R3:W-:Y:S01]  /*18c30*/  STG.E.U16 desc[UR10][R22.64], R97 ;  /* 0x0000006116007986 */ /* 0x0007e2000c10150a */
[----:B------:R-:W-:-:S03]  /*18c40*/  IMAD R95, R3, 0x68, RZ ;  /* 0x00000068035f7824 */ /* 0x000fc600078e02ff */
[----:B------:R4:W-:Y:S01]  /*18c50*/  STG.E.U16 desc[UR10][R20.64], R214 ;  /* 0x000000d614007986 */ /* 0x0009e2000c10150a */
[----:B------:R-:W-:Y:S01]  /*18c60*/  F2FP.BF16.F32.PACK_AB R92, R93, R92 ;  /* 0x0000005c5d5c723e */ /* 0x000fe200000010ff */
[----:B------:R-:W-:Y:S01]  /*18c70*/  IMAD R93, R3, 0x6a, RZ ;  /* 0x0000006a035d7824 */ /* 0x000fe200078e02ff */
[-C--:B-1----:R-:W-:Y:S02]  /*18c80*/  IADD3 R4, P1, PT, R95, R116.reuse, RZ ;  /* 0x000000745f047210 */ /* 0x082fe40007f3e0ff */
[----:B---3--:R-:W-:Y:S02]  /*18c90*/  PRMT R23, R214, 0x7632, R23 ;  /* 0x00007632d6177816 */ /* 0x008fe40000000017 */
[----:B----4-:R-:W-:Y:S01]  /*18ca0*/  IADD3 R20, P0, PT, R91, R116, RZ ;  /* 0x000000745b147210 */ /* 0x010fe20007f1e0ff */
[----:B------:R-:W-:-:S03]  /*18cb0*/  IMAD R97, R3, 0x6c, RZ ;  /* 0x0000006c03617824 */ /* 0x000fc600078e02ff */
[-C--:B------:R-:W-:Y:S01]  /*18cc0*/  LEA.HI.X.SX32 R21, R118, R117.reuse, 0x1, P0 ;  /* 0x0000007576157211 */ /* 0x080fe200000f0eff */
[----:B------:R-:W-:Y:S01]  /*18cd0*/  IMAD R172, R3, 0x35, RZ ;  /* 0x0000003503ac7824 */ /* 0x000fe200078e02ff */
[----:B------:R-:W-:Y:S02]  /*18ce0*/  IADD3 R22, P0, PT, R93, R116, RZ ;  /* 0x000000745d167210 */ /* 0x000fe40007f1e0ff */
[----:B------:R-:W-:Y:S01]  /*18cf0*/  LEA.HI.X.SX32 R5, R188, R117, 0x1, P1 ;  /* 0x00000075bc057211 */ /* 0x000fe200008f0eff */
[----:B------:R1:W-:Y:S01]  /*18d00*/  STG.E.U16 desc[UR10][R20.64], R23 ;  /* 0x0000001714007986 */ /* 0x0003e2000c10150a */
[----:B------:R-:W-:Y:S02]  /*18d10*/  F2FP.BF16.F32.PACK_AB R104, R105, R104 ;  /* 0x000000686968723e */ /* 0x000fe400000010ff */
[----:B------:R-:W-:Y:S02]  /*18d20*/  PRMT R105, R209, 0x7632, R105 ;  /* 0x00007632d1697816 */ /* 0x000fe40000000069 */
[----:B------:R-:W-:Y:S01]  /*18d30*/  F2FP.BF16.F32.PACK_AB R98, R99, R98 ;  /* 0x000000626362723e */ /* 0x000fe200000010ff */
[----:B------:R-:W-:Y:S01]  /*18d40*/  IMAD R99, R3, 0x6e, RZ ;  /* 0x0000006e03637824 */ /* 0x000fe200078e02ff */
[----:B-1----:R-:W-:-:S02]  /*18d50*/  IADD3 R20, P1, PT, R97, R116, RZ ;  /* 0x0000007461147210 */ /* 0x002fc40007f3e0ff */
        /* <DEDUP_REMOVED lines=21> */
[----:B------:R-:W-:-:S02]  /*18eb0*/  F2FP.BF16.F32.PACK_AB R219, R239, R249 ;  /* 0x000000f9efdb723e */ /* 0x000fc400000010ff */
[----:B------:R-:W-:Y:S02]  /*18ec0*/  F2FP.BF16.F32.PACK_AB R106, R107, R106 ;  /* 0x0000006a6b6a723e */ /* 0x000fe400000010ff */
[----:B-1----:R-:W-:Y:S02]  /*18ed0*/  IADD3 R20, P1, PT, R105, R116, RZ ;  /* 0x0000007469147210 */ /* 0x002fe40007f3e0ff */
[-C--:B------:R-:W-:Y:S01]  /*18ee0*/  LEA.HI.X.SX32 R23, R172, R117.reuse, 0x1, P0 ;  /* 0x00000075ac177211 */ /* 0x080fe200000f0eff */
[----:B------:R-:W-:Y:S01]  /*18ef0*/  IMAD R107, R3, 0x76, RZ ;  /* 0x00000076036b7824 */ /* 0x000fe200078e02ff */
[----:B------:R-:W-:Y:S02]  /*18f00*/  LEA.HI.X.SX32 R21, R133, R117, 0x1, P1 ;  /* 0x0000007585157211 */ /* 0x000fe400008f0eff */
[----:B------:R-:W-:Y:S01]  /*18f10*/  F2FP.BF16.F32.PACK_AB R110, R111, R110 ;  /* 0x0000006e6f6e723e */ /* 0x000fe200000010ff */
[C---:B------:R-:W-:Y:S01]  /*18f20*/  IMAD R111, R3.reuse, 0x78, RZ ;  /* 0x00000078036f7824 */ /* 0x040fe200078e02ff */
[----:B------:R1:W-:Y:S01]  /*18f30*/  STG.E.U16 desc[UR10][R4.64], R208 ;  /* 0x000000d004007986 */ /* 0x0003e2000c10150a */
[----:B------:R-:W-:Y:S01]  /*18f40*/  IMAD R118, R3, 0x3b, RZ ;  /* 0x0000003b03767824 */ /* 0x000fe200078e02ff */
[----:B------:R-:W-:-:S02]  /*18f50*/  F2FP.BF16.F32.PACK_AB R108, R109, R108 ;  /* 0x0000006c6d6c723e */ /* 0x000fc400000010ff */
[----:B------:R3:W-:Y:S01]  /*18f60*/  STG.E.U16 desc[UR10][R22.64], R113 ;  /* 0x0000007116007986 */ /* 0x0007e2000c10150a */
[----:B------:R-:W-:-:S03]  /*18f70*/  IMAD R109, R3, 0x7a, RZ ;  /* 0x0000007a036d7824 */ /* 0x000fc600078e02ff */
[----:B------:R4:W-:Y:S01]  /*18f80*/  STG.E.U16 desc[UR10][R20.64], R219 ;  /* 0x000000db14007986 */ /* 0x0009e2000c10150a */
[----:B-1----:R-:W-:Y:S02]  /*18f90*/  IADD3 R4, P1, PT, R111, R116, RZ ;  /* 0x000000746f047210 */ /* 0x002fe40007f3e0ff */
[----:B------:R-:W-:Y:S02]  /*18fa0*/  F2FP.BF16.F32.PACK_AB R114, R115, R114 ;  /* 0x000000727372723e */ /* 0x000fe400000010ff */
[----:B---3--:R-:W-:Y:S02]  /*18fb0*/  PRMT R23, R219, 0x7632, R23 ;  /* 0x00007632db177816 */ /* 0x008fe40000000017 */
[-C--:B----4-:R-:W-:Y:S01]  /*18fc0*/  IADD3 R20, P0, PT, R107, R116.reuse, RZ ;  /* 0x000000746b147210 */ /* 0x090fe20007f1e0ff */
[----:B------:R-:W-:Y:S01]  /*18fd0*/  IMAD R113, R3, 0x7c, RZ ;  /* 0x0000007c03717824 */ /* 0x000fe200078e02ff */
[-C--:B------:R-:W-:Y:S02]  /*18fe0*/  LEA.HI.X.SX32 R5, R139, R117.reuse, 0x1, P1 ;  /* 0x000000758b057211 */ /* 0x080fe400008f0eff */
[----:B------:R-:W-:Y:S01]  /*18ff0*/  LEA.HI.X.SX32 R21, R118, R117, 0x1, P0 ;  /* 0x0000007576157211 */ /* 0x000fe200000f0eff */
[----:B------:R-:W-:Y:S01]  /*19000*/  IMAD R118, R3, 0x3d, RZ ;  /* 0x0000003d03767824 */ /* 0x000fe200078e02ff */
[----:B------:R-:W-:Y:S01]  /*19010*/  IADD3 R22, P0, PT, R109, R116, RZ ;  /* 0x000000746d167210 */ /* 0x000fe20007f1e0ff */
[----:B------:R-:W-:-:S02]  /*19020*/  IMAD R115, R3, 0x7e, RZ ;  /* 0x0000007e03737824 */ /* 0x000fc400078e02ff */
[----:B------:R1:W-:Y:S01]  /*19030*/  STG.E.U16 desc[UR10][R20.64], R23 ;  /* 0x0000001714007986 */ /* 0x0003e2000c10150a */
[----:B------:R-:W-:-:S03]  /*19040*/  F2FP.BF16.F32.PACK_AB R221, R221, R229 ;  /* 0x000000e5dddd723e */ /* 0x000fc600000010ff */
[----:B------:R3:W-:Y:S01]  /*19050*/  STG.E.U16 desc[UR10][R4.64], R220 ;  /* 0x000000dc04007986 */ /* 0x0007e2000c10150a */
[----:B------:R-:W-:Y:S02]  /*19060*/  F2FP.BF16.F32.PACK_AB R122, R123, R122 ;  /* 0x0000007a7b7a723e */ /* 0x000fe400000010ff */
[----:B-1----:R-:W-:Y:S02]  /*19070*/  LEA.HI.X.SX32 R23, R118, R117, 0x1, P0 ;  /* 0x0000007576177211 */ /* 0x002fe400000f0eff */
[----:B------:R-:W-:Y:S02]  /*19080*/  PRMT R21, R220, 0x7632, R21 ;  /* 0x00007632dc157816 */ /* 0x000fe40000000015 */
[-C--:B---3--:R-:W-:Y:S02]  /*19090*/  IADD3 R4, P0, PT, R113, R116.reuse, RZ ;  /* 0x0000007471047210 */ /* 0x088fe40007f1e0ff */
[----:B------:R-:W-:Y:S02]  /*190a0*/  LEA R118, R3, -R3, 0x6 ;  /* 0x8000000303767211 */ /* 0x000fe400078e30ff */
[----:B------:R-:W-:Y:S01]  /*190b0*/  IADD3 R20, P1, PT, R115, R116, RZ ;  /* 0x0000007473147210 */ /* 0x000fe20007f3e0ff */
[----:B------:R2:W-:Y:S01]  /*190c0*/  STG.E.U16 desc[UR10][R22.64], R21 ;  /* 0x0000001516007986 */ /* 0x0005e2000c10150a */
[----:B------:R-:W-:-:S02]  /*190d0*/  LEA.HI.X.SX32 R5, R147, R117, 0x1, P0 ;  /* 0x0000007593057211 */ /* 0x000fc400000f0eff */
[----:B------:R-:W-:Y:S02]  /*190e0*/  SHF.L.U32 R172, R3, 0x6, RZ ;  /* 0x0000000603ac7819 */ /* 0x000fe400000006ff */
[----:B------:R-:W-:Y:S01]  /*190f0*/  PRMT R123, R221, 0x7632, R123 ;  /* 0x00007632dd7b7816 */ /* 0x000fe2000000007b */
[----:B------:R1:W-:Y:S01]  /*19100*/  STG.E.U16 desc[UR10][R4.64], R221 ;  /* 0x000000dd04007986 */ /* 0x0003e2000c10150a */
[----:B------:R-:W-:Y:S02]  /*19110*/  F2FP.BF16.F32.PACK_AB R120, R121, R120 ;  /* 0x000000787978723e */ /* 0x000fe400000010ff */
[----:B--2---:R-:W-:Y:S02]  /*19120*/  LEA R22, P0, R119, R116, 0x7 ;  /* 0x0000007477167211 */ /* 0x004fe400078038ff */
[-C--:B------:R-:W-:Y:S01]  /*19130*/  LEA.HI.X.SX32 R21, R118, R117.reuse, 0x1, P1 ;  /* 0x0000007576157211 */ /* 0x080fe200008f0eff */
[C---:B------:R-:W-:Y:S01]  /*19140*/  IMAD R118, R3.reuse, 0x82, RZ ;  /* 0x0000008203767824 */ /* 0x040fe200078e02ff */
[----:B------:R-:W-:Y:S01]  /*19150*/  LEA.HI.X.SX32 R23, R172, R117, 0x1, P0 ;  /* 0x00000075ac177211 */ /* 0x000fe200000f0eff */
[C---:B------:R-:W-:Y:S01]  /*19160*/  IMAD R121, R3.reuse, 0x84, RZ ;  /* 0x0000008403797824 */ /* 0x040fe200078e02ff */
[C---:B------:R-:W-:Y:S01]  /*19170*/  LEA R172, R3.reuse, R3, 0x6 ;  /* 0x0000000303ac7211 */ /* 0x040fe200078e30ff */
[----:B------:R2:W-:Y:S01]  /*19180*/  STG.E.U16 desc[UR10][R20.64], R123 ;  /* 0x0000007b14007986 */ /* 0x0005e2000c10150a */
[----:B------:R-:W-:-:S03]  /*19190*/  IMAD R119, R3, 0x86, RZ ;  /* 0x0000008603777824 */ /* 0x000fc600078e02ff */
[----:B------:R3:W-:Y:S01]  /*191a0*/  STG.E.U16 desc[UR10][R22.64], R206 ;  /* 0x000000ce16007986 */ /* 0x0007e2000c10150a */
[-C--:B-1----:R-:W-:Y:S02]  /*191b0*/  IADD3 R4, P1, PT, R121, R116.reuse, RZ ;  /* 0x0000007479047210 */ /* 0x082fe40007f3e0ff */
[----:B--2---:R-:W-:Y:S01]  /*191c0*/  IADD3 R20, P0, PT, R118, R116, RZ ;  /* 0x0000007476147210 */ /* 0x004fe20007f1e0ff */
[----:B------:R-:W-:-:S03]  /*191d0*/  IMAD R123, R3, 0x88, RZ ;  /* 0x00000088037b7824 */ /* 0x000fc600078e02ff */
[----:B------:R-:W-:Y:S02]  /*191e0*/  LEA.HI.X.SX32 R21, R172, R117, 0x1, P0 ;  /* 0x00000075ac157211 */ /* 0x000fe400000f0eff */
[----:B---3--:R-:W-:Y:S02]  /*191f0*/  PRMT R23, R206, 0x7632, R23 ;  /* 0x00007632ce177816 */ /* 0x008fe40000000017 */
[----:B------:R-:W-:Y:S01]  /*19200*/  F2FP.BF16.F32.PACK_AB R173, R174, R173 ;  /* 0x000000adaead723e */ /* 0x000fe200000010ff */
[----:B------:R-:W-:Y:S01]  /*19210*/  IMAD R174, R3, 0x43, RZ ;  /* 0x0000004303ae7824 */ /* 0x000fe200078e02ff */
[----:B------:R-:W-:Y:S01]  /*19220*/  IADD3 R22, P0, PT, R119, R116, RZ ;  /* 0x0000007477167210 */ /* 0x000fe20007f1e0ff */
[----:B------:R1:W-:Y:S01]  /*19230*/  STG.E.U16 desc[UR10][R20.64], R23 ;  /* 0x0000001714007986 */ /* 0x0003e2000c10150a */
[----:B------:R-:W-:Y:S02]  /*19240*/  LEA.HI.X.SX32 R5, R135, R117, 0x1, P1 ;  /* 0x0000007587057211 */ /* 0x000fe400008f0eff */
[----:B------:R-:W-:-:S02]  /*19250*/  F2FP.BF16.F32.PACK_AB R130, R131, R130 ;  /* 0x000000828382723e */ /* 0x000fc400000010ff */
[----:B------:R-:W-:Y:S02]  /*19260*/  PRMT R131, R204, 0x7632, R131 ;  /* 0x00007632cc837816 */ /* 0x000fe40000000083 */
[----:B------:R-:W-:Y:S02]  /*19270*/  F2FP.BF16.F32.PACK_AB R124, R125, R124 ;  /* 0x0000007c7d7c723e */ /* 0x000fe400000010ff */
[----:B-1----:R-:W-:Y:S02]  /*19280*/  IADD3 R20, P1, PT, R123, R116, RZ ;  /* 0x000000747b147210 */ /* 0x002fe40007f3e0ff */
[-C--:B------:R-:W-:Y:S01]  /*19290*/  LEA.HI.X.SX32 R23, R174, R117.reuse, 0x1, P0 ;  /* 0x00000075ae177211 */ /* 0x080fe200000f0eff */
[----:B------:R-:W-:Y:S01]  /*192a0*/  IMAD R125, R3, 0x8a, RZ ;  /* 0x0000008a037d7824 */ /* 0x000fe200078e02ff */
[----:B------:R-:W-:Y:S01]  /*192b0*/  LEA.HI.X.SX32 R21, R145, R117, 0x1, P1 ;  /* 0x0000007591157211 */ /* 0x000fe200008f0eff */
[----:B------:R1:W-:Y:S01]  /*192c0*/  STG.E.U16 desc[UR10][R4.64], R204 ;  /* 0x000000cc04007986 */ /* 0x0003e2000c10150a */
[----:B------:R-:W-:Y:S01]  /*192d0*/  F2FP.BF16.F32.PACK_AB R128, R129, R128 ;  /* 0x000000808180723e */ /* 0x000fe200000010ff */
[----:B------:R-:W-:-:S02]  /*192e0*/  IMAD R172, R3, 0x45, RZ ;  /* 0x0000004503ac7824 */ /* 0x000fc400078e02ff */
[----:B------:R2:W-:Y:S01]  /*192f0*/  STG.E.U16 desc[UR10][R22.64], R131 ;  /* 0x0000008316007986 */ /* 0x0005e2000c10150a */
[----:B------:R-:W-:-:S03]  /*19300*/  IMAD R129, R3, 0x8c, RZ ;  /* 0x0000008c03817824 */ /* 0x000fc600078e02ff */
[----:B------:R3:W-:Y:S01]  /*19310*/  STG.E.U16 desc[UR10][R20.64], R201 ;  /* 0x000000c914007986 */ /* 0x0007e2000c10150a */
[----:B------:R-:W-:Y:S01]  /*19320*/  F2FP.BF16.F32.PACK_AB R126, R127, R126 ;  /* 0x0000007e7f7e723e */ /* 0x000fe200000010ff */
[----:B------:R-:W-:Y:S01]  /*19330*/  IMAD R127, R3, 0x8e, RZ ;  /* 0x0000008e037f7824 */ /* 0x000fe200078e02ff */
[-C--:B-1----:R-:W-:Y:S02]  /*19340*/  IADD3 R4, P1, PT, R129, R116.reuse, RZ ;  /* 0x0000007481047210 */ /* 0x082fe40007f3e0ff */
[----:B--2---:R-:W-:Y:S02]  /*19350*/  PRMT R23, R201, 0x7632, R23 ;  /* 0x00007632c9177816 */ /* 0x004fe40000000017 */
[----:B---3--:R-:W-:Y:S01]  /*19360*/  IADD3 R20, P0, PT, R125, R116, RZ ;  /* 0x000000747d147210 */ /* 0x008fe20007f1e0ff */
[----:B------:R-:W-:-:S03]  /*19370*/  IMAD R131, R3, 0x90, RZ ;  /* 0x0000009003837824 */ /* 0x000fc600078e02ff */
[-C--:B------:R-:W-:Y:S01]  /*19380*/  LEA.HI.X.SX32 R21, R172, R117.reuse, 0x1, P0 ;  /* 0x00000075ac157211 */ /* 0x080fe200000f0eff */
[----:B------:R-:W-:Y:S01]  /*19390*/  IMAD R174, R3, 0x47, RZ ;  /* 0x0000004703ae7824 */ /* 0x000fe200078e02ff */
[-C--:B------:R-:W-:Y:S02]  /*193a0*/  IADD3 R22, P0, PT, R127, R116.reuse, RZ ;  /* 0x000000747f167210 */ /* 0x080fe40007f1e0ff */
[----:B------:R-:W-:Y:S01]  /*193b0*/  LEA.HI.X.SX32 R5, R69, R117, 0x1, P1 ;  /* 0x0000007545057211 */ /* 0x000fe200008f0eff */
[----:B------:R1:W-:Y:S01]  /*193c0*/  STG.E.U16 desc[UR10][R20.64], R23 ;  /* 0x0000001714007986 */ /* 0x0003e2000c10150a */
[----:B------:R-:W-:Y:S01]  /*193d0*/  PRMT R135, R197, 0x7632, R135 ;  /* 0x00007632c5877816 */ /* 0x000fe20000000087 */
[----:B------:R-:W-:Y:S02]  /*193e0*/  IMAD R69, R3, 0x92, RZ ;  /* 0x0000009203457824 */ /* 0x000fe400078e02ff */
[----:B------:R2:W-:Y:S01]  /*193f0*/  STG.E.U16 desc[UR10][R4.64], R197 ;  /* 0x000000c504007986 */ /* 0x0005e2000c10150a */
[----:B-1----:R-:W-:-:S02]  /*19400*/  IADD3 R20, P1, PT, R131, R116, RZ ;  /* 0x0000007483147210 */ /* 0x002fc40007f3e0ff */
[-C--:B------:R-:W-:Y:S02]  /*19410*/  LEA.HI.X.SX32 R23, R174, R117.reuse, 0x1, P0 ;  /* 0x00000075ae177211 */ /* 0x080fe400000f0eff */
[----:B------:R-:W-:Y:S01]  /*19420*/  LEA.HI.X.SX32 R21, R71, R117, 0x1, P1 ;  /* 0x0000007547157211 */ /* 0x000fe200008f0eff */
[C---:B------:R-:W-:Y:S02]  /*19430*/  IMAD R172, R3.reuse, 0x49, RZ ;  /* 0x0000004903ac7824 */ /* 0x040fe400078e02ff */
[----:B------:R1:W-:Y:S01]  /*19440*/  STG.E.U16 desc[UR10][R22.64], R135 ;  /* 0x0000008716007986 */ /* 0x0003e2000c10150a */
[----:B------:R-:W-:-:S03]  /*19450*/  IMAD R133, R3, 0x94, RZ ;  /* 0x0000009403857824 */ /* 0x000fc600078e02ff */
[----:B------:R3:W-:Y:S01]  /*19460*/  STG.E.U16 desc[UR10][R20.64], R193 ;  /* 0x000000c114007986 */ /* 0x0007e2000c10150a */
[----:B------:R-:W-:Y:S01]  /*19470*/  IMAD R71, R3, 0x96, RZ ;  /* 0x0000009603477824 */ /* 0x000fe200078e02ff */
[-C--:B--2---:R-:W-:Y:S01]  /*19480*/  IADD3 R4, P1, PT, R133, R116.reuse, RZ ;  /* 0x0000007485047210 */ /* 0x084fe20007f3e0ff */
[----:B------:R-:W-:Y:S01]  /*19490*/  IMAD R174, R3, 0x4b, RZ ;  /* 0x0000004b03ae7824 */ /* 0x000fe200078e02ff */
[----:B-1----:R-:W-:Y:S02]  /*194a0*/  PRMT R23, R193, 0x7632, R23 ;  /* 0x00007632c1177816 */ /* 0x002fe40000000017 */
[----:B---3--:R-:W-:Y:S01]  /*194b0*/  IADD3 R20, P0, PT, R69, R116, RZ ;  /* 0x0000007445147210 */ /* 0x008fe20007f1e0ff */
[----:B------:R-:W-:-:S03]  /*194c0*/  IMAD R135, R3, 0x98, RZ ;  /* 0x0000009803877824 */ /* 0x000fc600078e02ff */
[-C--:B------:R-:W-:Y:S02]  /*194d0*/  LEA.HI.X.SX32 R21, R172, R117.reuse, 0x1, P0 ;  /* 0x00000075ac157211 */ /* 0x080fe400000f0eff */
[----:B------:R-:W-:Y:S02]  /*194e0*/  F2FP.BF16.F32.PACK_AB R200, R200, R202 ;  /* 0x000000cac8c8723e */ /* 0x000fe400000010ff */
[-C--:B------:R-:W-:Y:S01]  /*194f0*/  IADD3 R22, P0, PT, R71, R116.reuse, RZ ;  /* 0x0000007447167210 */ /* 0x080fe20007f1e0ff */
[----:B------:R1:W-:Y:S01]  /*19500*/  STG.E.U16 desc[UR10][R20.64], R23 ;  /* 0x0000001714007986 */ /* 0x0003e2000c10150a */
[----:B------:R-:W-:Y:S02]  /*19510*/  LEA.HI.X.SX32 R5, R137, R117, 0x1, P1 ;  /* 0x0000007589057211 */ /* 0x000fe400008f0eff */
[----:B------:R-:W-:Y:S02]  /*19520*/  PRMT R145, R200, 0x7632, R145 ;  /* 0x00007632c8917816 */ /* 0x000fe40000000091 */
[----:B-1----:R-:W-:-:S02]  /*19530*/  IADD3 R20, P1, PT, R135, R116, RZ ;  /* 0x0000007487147210 */ /* 0x002fc40007f3e0ff */
[-C--:B------:R-:W-:Y:S02]  /*19540*/  LEA.HI.X.SX32 R23, R174, R117.reuse, 0x1, P0 ;  /* 0x00000075ae177211 */ /* 0x080fe400000f0eff */
[----:B------:R-:W-:Y:S01]  /*19550*/  LEA.HI.X.SX32 R21, R67, R117, 0x1, P1 ;  /* 0x0000007543157211 */ /* 0x000fe200008f0eff */
[C---:B------:R-:W-:Y:S01]  /*19560*/  IMAD R67, R3.reuse, 0x9a, RZ ;  /* 0x0000009a03437824 */ /* 0x040fe200078e02ff */
[----:B------:R1:W-:Y:S01]  /*19570*/  STG.E.U16 desc[UR10][R4.64], R200 ;  /* 0x000000c804007986 */ /* 0x0003e2000c10150a */
[----:B------:R-:W-:-:S03]  /*19580*/  IMAD R172, R3, 0x4d, RZ ;  /* 0x0000004d03ac7824 */ /* 0x000fc600078e02ff */
[----:B------:R2:W-:Y:S01]  /*19590*/  STG.E.U16 desc[UR10][R22.64], R145 ;  /* 0x0000009116007986 */ /* 0x0005e2000c10150a */
[----:B------:R-:W-:-:S03]  /*195a0*/  IMAD R137, R3, 0x9c, RZ ;  /* 0x0000009c03897824 */ /* 0x000fc600078e02ff */
[----:B------:R3:W-:Y:S01]  /*195b0*/  STG.E.U16 desc[UR10][R20.64], R196 ;  /* 0x000000c414007986 */ /* 0x0007e2000c10150a */
[----:B------:R-:W-:Y:S01]  /*195c0*/  F2FP.BF16.F32.PACK_AB R160, R161, R160 ;  /* 0x000000a0a1a0723e */ /* 0x000fe200000010ff */
[----:B------:R-:W-:Y:S01]  /*195d0*/  IMAD R139, R3, 0x9e, RZ ;  /* 0x0000009e038b7824 */ /* 0x000fe200078e02ff */
[-C--:B-1----:R-:W-:Y:S01]  /*195e0*/  IADD3 R4, P1, PT, R137, R116.reuse, RZ ;  /* 0x0000007489047210 */ /* 0x082fe20007f3e0ff */
[----:B------:R-:W-:Y:S01]  /*195f0*/  IMAD R161, R3, 0xa0, RZ ;  /* 0x000000a003a17824 */ /* 0x000fe200078e02ff */
[----:B--2---:R-:W-:Y:S02]  /*19600*/  PRMT R23, R196, 0x7632, R23 ;  /* 0x00007632c4177816 */ /* 0x004fe40000000017 */
[----:B---3--:R-:W-:-:S04]  /*19610*/  IADD3 R20, P0, PT, R67, R116, RZ ;  /* 0x0000007443147210 */ /* 0x008fc80007f1e0ff */
[-C--:B------:R-:W-:Y:S01]  /*19620*/  LEA.HI.X.SX32 R21, R172, R117.reuse, 0x1, P0 ;  /* 0x00000075ac157211 */ /* 0x080fe200000f0eff */
[----:B------:R-:W-:Y:S01]  /*19630*/  IMAD R174, R3, 0x4f, RZ ;  /* 0x0000004f03ae7824 */ /* 0x000fe200078e02ff */
[----:B------:R-:W-:Y:S02]  /*19640*/  IADD3 R22, P0, PT, R139, R116, RZ ;  /* 0x000000748b167210 */ /* 0x000fe40007f1e0ff */
[----:B------:R-:W-:Y:S01]  /*19650*/  LEA.HI.X.SX32 R5, R143, R117, 0x1, P1 ;  /* 0x000000758f057211 */ /* 0x000fe200008f0eff */
[----:B------:R1:W-:Y:S01]  /*19660*/  STG.E.U16 desc[UR10][R20.64], R23 ;  /* 0x0000001714007986 */ /* 0x0003e2000c10150a */
[----:B------:R-:W-:Y:S02]  /*19670*/  PRMT R143, R191, 0x7632, R143 ;  /* 0x00007632bf8f7816 */ /* 0x000fe4000000008f */
[----:B------:R-:W-:Y:S01]  /*19680*/  F2FP.BF16.F32.PACK_AB R158, R159, R158 ;  /* 0x0000009e9f9e723e */ /* 0x000fe200000010ff */
[----:B------:R-:W-:Y:S01]  /*19690*/  IMAD R159, R3, 0xa2, RZ ;  /* 0x000000a2039f7824 */ /* 0x000fe200078e02ff */
        /* <DEDUP_REMOVED lines=8> */
[----:B------:R-:W-:Y:S01]  /*19720*/  F2FP.BF16.F32.PACK_AB R162, R163, R162 ;  /* 0x000000a2a3a2723e */ /* 0x000fe200000010ff */
[----:B------:R-:W-:Y:S01]  /*19730*/  IMAD R163, R3, 0xa6, RZ ;  /* 0x000000a603a37824 */ /* 0x000fe200078e02ff */
[----:B------:R-:W-:Y:S01]  /*19740*/  F2FP.BF16.F32.PACK_AB R164, R165, R164 ;  /* 0x000000a4a5a4723e */ /* 0x000fe200000010ff */
[----:B------:R-:W-:Y:S01]  /*19750*/  IMAD R165, R3, 0xa8, RZ ;  /* 0x000000a803a57824 */ /* 0x000fe200078e02ff */
[-C--:B--2---:R-:W-:Y:S02]  /*19760*/  IADD3 R4, P1, PT, R141, R116.reuse, RZ ;  /* 0x000000748d047210 */ /* 0x084fe40007f3e0ff */
[----:B-1----:R-:W-:Y:S02]  /*19770*/  PRMT R23, R189, 0x7632, R23 ;  /* 0x00007632bd177816 */ /* 0x002fe40000000017 */
[----:B---3--:R-:W-:-:S04]  /*19780*/  IADD3 R20, P0, PT, R159, R116, RZ ;  /* 0x000000749f147210 */ /* 0x008fc80007f1e0ff */
[-C--:B------:R-:W-:Y:S01]  /*19790*/  LEA.HI.X.SX32 R21, R172, R117.reuse, 0x1, P0 ;  /* 0x00000075ac157211 */ /* 0x080fe200000f0eff */
[----:B------:R-:W-:Y:S01]  /*197a0*/  IMAD R174, R3, 0x53, RZ ;  /* 0x0000005303ae7824 */ /* 0x000fe200078e02ff */
[----:B------:R-:W-:Y:S02]  /*197b0*/  LEA.HI.X.SX32 R5, R73, R117, 0x1, P1 ;  /* 0x0000007549057211 */ /* 0x000fe400008f0eff */
[-C--:B------:R-:W-:Y:S01]  /*197c0*/  IADD3 R22, P0, PT, R163, R116.reuse, RZ ;  /* 0x00000074a3167210 */ /* 0x080fe20007f1e0ff */
[----:B------:R1:W-:Y:S01]  /*197d0*/  STG.E.U16 desc[UR10][R20.64], R23 ;  /* 0x0000001714007986 */ /* 0x0003e2000c10150a */
[----:B------:R-:W-:Y:S01]  /*197e0*/  PRMT R145, R185, 0x7632, R145 ;  /* 0x00007632b9917816 */ /* 0x000fe20000000091 */
[----:B------:R-:W-:Y:S02]  /*197f0*/  IMAD R73, R3, 0xaa, RZ ;  /* 0x000000aa03497824 */ /* 0x000fe400078e02ff */
[----:B------:R2:W-:Y:S01]  /*19800*/  STG.E.U16 desc[UR10][R4.64], R185 ;  /* 0x000000b904007986 */ /* 0x0005e2000c10150a */
[----:B-1----:R-:W-:-:S02]  /*19810*/  IADD3 R20, P1, PT, R165, R116, RZ ;  /* 0x00000074a5147210 */ /* 0x002fc40007f3e0ff */
[-C--:B------:R-:W-:Y:S02]  /*19820*/  LEA.HI.X.SX32 R23, R174, R117.reuse, 0x1, P0 ;  /* 0x00000075ae177211 */ /* 0x080fe400000f0eff */
[----:B------:R-:W-:Y:S02]  /*19830*/  LEA.HI.X.SX32 R21, R75, R117, 0x1, P1 ;  /* 0x000000754b157211 */ /* 0x000fe400008f0eff */
[----:B--2---:R-:W-:Y:S01]  /*19840*/  PRMT R5, R132, 0x7610, R5 ;  /* 0x0000761084057816 */ /* 0x004fe20000000005 */
[----:B------:R1:W-:Y:S01]  /*19850*/  STG.E.U16 desc[UR10][R22.64], R145 ;  /* 0x0000009116007986 */ /* 0x0003e2000c10150a */
[C---:B------:R-:W-:Y:S02]  /*19860*/  IMAD R172, R3.reuse, 0x55, RZ ;  /* 0x0000005503ac7824 */ /* 0x040fe400078e02ff */
[C---:B------:R-:W-:Y:S01]  /*19870*/  IMAD R143, R3.reuse, 0xac, RZ ;  /* 0x000000ac038f7824 */ /* 0x040fe200078e02ff */
[----:B------:R2:W-:Y:S01]  /*19880*/  STG.E.U16 desc[UR10][R20.64], R5 ;  /* 0x0000000514007986 */ /* 0x0005e2000c10150a */
[----:B------:R-:W-:-:S03]  /*19890*/  IMAD R75, R3, 0xae, RZ ;  /* 0x000000ae034b7824 */ /* 0x000fc600078e02ff */
[-C--:B------:R-:W-:Y:S02]  /*198a0*/  IADD3 R4, P1, PT, R143, R116.reuse, RZ ;  /* 0x000000748f047210 */ /* 0x080fe40007f3e0ff */
[----:B-1----:R-:W-:Y:S02]  /*198b0*/  PRMT R23, R132, 0x7632, R23 ;  /* 0x0000763284177816 */ /* 0x002fe40000000017 */
[----:B--2---:R-:W-:Y:S01]  /*198c0*/  IADD3 R20, P0, PT, R73, R116, RZ ;  /* 0x0000007449147210 */ /* 0x004fe20007f1e0ff */
[----:B------:R-:W-:-:S03]  /*198d0*/  IMAD R132, R3, 0xb0, RZ ;  /* 0x000000b003847824 */ /* 0x000fc600078e02ff */
[----:B------:R-:W-:Y:S01]  /*198e0*/  LEA.HI.X.SX32 R21, R172, R117, 0x1, P0 ;  /* 0x00000075ac157211 */ /* 0x000fe200000f0eff */
[----:B------:R-:W-:Y:S01]  /*198f0*/  IMAD R174, R3, 0x57, RZ ;  /* 0x0000005703ae7824 */ /* 0x000fe200078e02ff */
[----:B------:R-:W-:Y:S02]  /*19900*/  F2FP.BF16.F32.PACK_AB R184, R184, R187 ;  /* 0x000000bbb8b8723e */ /* 0x000fe400000010ff */
[-C--:B------:R-:W-:Y:S01]  /*19910*/  IADD3 R22, P0, PT, R75, R116.reuse, RZ ;  /* 0x000000744b167210 */ /* 0x080fe20007f1e0ff */
[----:B------:R1:W-:Y:S01]  /*19920*/  STG.E.U16 desc[UR10][R20.64], R23 ;  /* 0x0000001714007986 */ /* 0x0003e2000c10150a */
[----:B------:R-:W-:Y:S02]  /*19930*/  LEA.HI.X.SX32 R5, R77, R117, 0x1, P1 ;  /* 0x000000754d057211 */ /* 0x000fe400008f0eff */
[----:B------:R-:W-:Y:S01]  /*19940*/  PRMT R147, R184, 0x7632, R147 ;  /* 0x00007632b8937816 */ /* 0x000fe20000000093 */
[----:B------:R-:W-:Y:S01]  /*19950*/  IMAD R77, R3, 0xb2, RZ ;  /* 0x000000b2034d7824 */ /* 0x000fe200078e02ff */
[----:B-1----:R-:W-:-:S02]  /*19960*/  IADD3 R20, P1, PT, R132, R116, RZ ;  /* 0x0000007484147210 */ /* 0x002fc40007f3e0ff */
[-C--:B------:R-:W-:Y:S02]  /*19970*/  LEA.HI.X.SX32 R23, R174, R117.reuse, 0x1, P0 ;  /* 0x00000075ae177211 */ /* 0x080fe400000f0eff */
[----:B------:R-:W-:Y:S01]  /*19980*/  LEA.HI.X.SX32 R21, R81, R117, 0x1, P1 ;  /* 0x0000007551157211 */ /* 0x000fe200008f0eff */
[----:B------:R1:W-:Y:S01]  /*19990*/  STG.E.U16 desc[UR10][R4.64], R184 ;  /* 0x000000b804007986 */ /* 0x0003e2000c10150a */
[----:B------:R-:W-:-:S03]  /*199a0*/  IMAD R172, R3, 0x59, RZ ;  /* 0x0000005903ac7824 */ /* 0x000fc600078e02ff */
[----:B------:R2:W-:Y:S01]  /*199b0*/  STG.E.U16 desc[UR10][R22.64], R147 ;  /* 0x0000009316007986 */ /* 0x0005e2000c10150a */
[----:B------:R-:W-:-:S03]  /*199c0*/  IMAD R81, R3, 0xb4, RZ ;  /* 0x000000b403517824 */ /* 0x000fc600078e02ff */
[----:B------:R3:W-:Y:S01]  /*199d0*/  STG.E.U16 desc[UR10][R20.64], R183 ;  /* 0x000000b714007986 */ /* 0x0007e2000c10150a */
[----:B------:R-:W-:Y:S01]  /*199e0*/  IMAD R145, R3, 0xb6, RZ ;  /* 0x000000b603917824 */ /* 0x000fe200078e02ff */
[-C--:B-1----:R-:W-:Y:S02]  /*199f0*/  IADD3 R4, P1, PT, R81, R116.reuse, RZ ;  /* 0x0000007451047210 */ /* 0x082fe40007f3e0ff */
[----:B--2---:R-:W-:Y:S02]  /*19a00*/  PRMT R23, R183, 0x7632, R23 ;  /* 0x00007632b7177816 */ /* 0x004fe40000000017 */
[----:B---3--:R-:W-:Y:S01]  /*19a10*/  IADD3 R20, P0, PT, R77, R116, RZ ;  /* 0x000000744d147210 */ /* 0x008fe20007f1e0ff */
[----:B------:R-:W-:-:S03]  /*19a20*/  IMAD R147, R3, 0xb8, RZ ;  /* 0x000000b803937824 */ /* 0x000fc600078e02ff */
[-C--:B------:R-:W-:Y:S01]  /*19a30*/  LEA.HI.X.SX32 R21, R172, R117.reuse, 0x1, P0 ;  /* 0x00000075ac157211 */ /* 0x080fe200000f0eff */
[----:B------:R-:W-:Y:S01]  /*19a40*/  IMAD R174, R3, 0x5b, RZ ;  /* 0x0000005b03ae7824 */ /* 0x000fe200078e02ff */
[----:B------:R-:W-:-:S03]  /*19a50*/  LEA.HI.X.SX32 R5, R79, R117, 0x1, P1 ;  /* 0x000000754f057211 */ /* 0x000fc600008f0eff */
[----:B------:R1:W-:Y:S01]  /*19a60*/  STG.E.U16 desc[UR10][R20.64], R23 ;  /* 0x0000001714007986 */ /* 0x0003e2000c10150a */
[-C--:B------:R-:W-:Y:S02]  /*19a70*/  IADD3 R22, P0, PT, R145, R116.reuse, RZ ;  /* 0x0000007491167210 */ /* 0x080fe40007f1e0ff */
[C---:B------:R-:W-:Y:S01]  /*19a80*/  PRMT R149, R134.reuse, 0x7632, R149 ;  /* 0x0000763286957816 */ /* 0x040fe20000000095 */
[----:B------:R-:W-:Y:S01]  /*19a90*/  IMAD R79, R3, 0xba, RZ ;  /* 0x000000ba034f7824 */ /* 0x000fe200078e02ff */
[----:B-1----:R-:W-:Y:S02]  /*19aa0*/  PRMT R21, R134, 0x7610, R21 ;  /* 0x0000761086157816 */ /* 0x002fe40000000015 */
[----:B------:R-:W-:Y:S02]  /*19ab0*/  IADD3 R20, P1, PT, R147, R116, RZ ;  /* 0x0000007493147210 */ /* 0x000fe40007f3e0ff */
[----:B------:R-:W-:Y:S01]  /*19ac0*/  LEA.HI.X.SX32 R23, R174, R117, 0x1, P0 ;  /* 0x00000075ae177211 */ /* 0x000fe200000f0eff */
[----:B------:R1:W-:Y:S01]  /*19ad0*/  STG.E.U16 desc[UR10][R4.64], R21 ;  /* 0x0000001504007986 */ /* 0x0003e2000c10150a */
[----:B------:R-:W-:-:S03]  /*19ae0*/  IMAD R172, R3, 0x5d, RZ ;  /* 0x0000005d03ac7824 */ /* 0x000fc600078e02ff */
[----:B------:R2:W-:Y:S01]  /*19af0*/  STG.E.U16 desc[UR10][R22.64], R149 ;  /* 0x0000009516007986 */ /* 0x0005e2000c10150a */
[----:B------:R-:W-:Y:S01]  /*19b00*/  IMAD R134, R3, 0xbc, RZ ;  /* 0x000000bc03867824 */ /* 0x000fe200078e02ff */
[----:B-1----:R-:W-:Y:S02]  /*19b10*/  LEA.HI.X.SX32 R21, R83, R117, 0x1, P1 ;  /* 0x0000007553157211 */ /* 0x002fe400008f0eff */
[----:B------:R-:W-:-:S05]  /*19b20*/  PRMT R5, R136, 0x7610, R5 ;  /* 0x0000761088057816 */ /* 0x000fca0000000005 */
[----:B------:R1:W-:Y:S01]  /*19b30*/  STG.E.U16 desc[UR10][R20.64], R5 ;  /* 0x0000000514007986 */ /* 0x0003e2000c10150a */
[----:B--2---:R-:W-:Y:S01]  /*19b40*/  PRMT R23, R136, 0x7632, R23 ;  /* 0x0000763288177816 */ /* 0x004fe20000000017 */
[C---:B------:R-:W-:Y:S01]  /*19b50*/  IMAD R83, R3.reuse, 0xbe, RZ ;  /* 0x000000be03537824 */ /* 0x040fe200078e02ff */
[-C--:B------:R-:W-:Y:S01]  /*19b60*/  IADD3 R4, P1, PT, R134, R116.reuse, RZ ;  /* 0x0000007486047210 */ /* 0x080fe20007f3e0ff */
[----:B------:R-:W-:Y:S01]  /*19b70*/  IMAD R136, R3, 0xc0, RZ ;  /* 0x000000c003887824 */ /* 0x000fe200078e02ff */
[----:B-1----:R-:W-:-:S04]  /*19b80*/  IADD3 R20, P0, PT, R79, R116, RZ ;  /* 0x000000744f147210 */ /* 0x002fc80007f1e0ff */
[-C--:B------:R-:W-:Y:S01]  /*19b90*/  LEA.HI.X.SX32 R21, R172, R117.reuse, 0x1, P0 ;  /* 0x00000075ac157211 */ /* 0x080fe200000f0eff */
[----:B------:R-:W-:Y:S01]  /*19ba0*/  IMAD R174, R3, 0x5f, RZ ;  /* 0x0000005f03ae7824 */ /* 0x000fe200078e02ff */
[----:B------:R-:W-:-:S03]  /*19bb0*/  LEA.HI.X.SX32 R5, R24, R117, 0x1, P1 ;  /* 0x0000007518057211 */ /* 0x000fc600008f0eff */
[----:B------:R1:W-:Y:S01]  /*19bc0*/  STG.E.U16 desc[UR10][R20.64], R23 ;  /* 0x0000001714007986 */ /* 0x0003e2000c10150a */
[-C--:B------:R-:W-:Y:S02]  /*19bd0*/  IADD3 R22, P0, PT, R83, R116.reuse, RZ ;  /* 0x0000007453167210 */ /* 0x080fe40007f1e0ff */
[C---:B------:R-:W-:Y:S01]  /*19be0*/  PRMT R149, R138.reuse, 0x7632, R149 ;  /* 0x000076328a957816 */ /* 0x040fe20000000095 */
[C---:B------:R-:W-:Y:S01]  /*19bf0*/  IMAD R24, R3.reuse, 0xc2, RZ ;  /* 0x000000c203187824 */ /* 0x040fe200078e02ff */
        /* <DEDUP_REMOVED lines=55> */
[----:B------:R-:W-:Y:S01]  /*19f70*/  IMAD R95, R3, 0xd6, RZ ;  /* 0x000000d6035f7824 */ /* 0x000fe200078e02ff */
[----:B------:R-:W-:Y:S01]  /*19f80*/  F2FP.BF16.F32.PACK_AB R150, R151, R150 ;  /* 0x000000969796723e */ /* 0x000fe200000010ff */
[----:B------:R-:W-:Y:S01]  /*19f90*/  IMAD R148, R3, 0xd8, RZ ;  /* 0x000000d803947824 */ /* 0x000fe200078e02ff */
[-C--:B------:R-:W-:Y:S02]  /*19fa0*/  IADD3 R4, P1, PT, R146, R116.reuse, RZ ;  /* 0x0000007492047210 */ /* 0x080fe40007f3e0ff */
[----:B-1----:R-:W-:-:S04]  /*19fb0*/  IADD3 R20, P0, PT, R91, R116, RZ ;  /* 0x000000745b147210 */ /* 0x002fc80007f1e0ff */
[-C--:B------:R-:W-:Y:S01]  /*19fc0*/  LEA.HI.X.SX32 R21, R172, R117.reuse, 0x1, P0 ;  /* 0x00000075ac157211 */ /* 0x080fe200000f0eff */
[----:B------:R-:W-:Y:S01]  /*19fd0*/  IMAD R174, R3, 0x6b, RZ ;  /* 0x0000006b03ae7824 */ /* 0x000fe200078e02ff */
[----:B------:R-:W-:-:S03]  /*19fe0*/  LEA.HI.X.SX32 R5, R93, R117, 0x1, P1 ;  /* 0x000000755d057211 */ /* 0x000fc600008f0eff */
[----:B------:R1:W-:Y:S01]  /*19ff0*/  STG.E.U16 desc[UR10][R20.64], R23 ;  /* 0x0000001714007986 */ /* 0x0003e2000c10150a */
[----:B------:R-:W-:Y:S02]  /*1a000*/  IADD3 R22, P0, PT, R95, R116, RZ ;  /* 0x000000745f167210 */ /* 0x000fe40007f1e0ff */
[C---:B------:R-:W-:Y:S01]  /*1a010*/  PRMT R151, R150.reuse, 0x7632, R151 ;  /* 0x0000763296977816 */ /* 0x040fe20000000097 */
[----:B------:R-:W-:Y:S01]  /*1a020*/  IMAD R93, R3, 0xda, RZ ;  /* 0x000000da035d7824 */ /* 0x000fe200078e02ff */
[----:B------:R-:W-:Y:S02]  /*1a030*/  F2FP.BF16.F32.PACK_AB R152, R153, R152 ;  /* 0x000000989998723e */ /* 0x000fe400000010ff */
[----:B-1----:R-:W-:Y:S02]  /*1a040*/  PRMT R21, R150, 0x7610, R21 ;  /* 0x0000761096157816 */ /* 0x002fe40000000015 */
[----:B------:R-:W-:Y:S02]  /*1a050*/  IADD3 R20, P1, PT, R148, R116, RZ ;  /* 0x0000007494147210 */ /* 0x000fe40007f3e0ff */
[----:B------:R-:W-:Y:S01]  /*1a060*/  LEA.HI.X.SX32 R23, R174, R117, 0x1, P0 ;  /* 0x00000075ae177211 */ /* 0x000fe200000f0eff */
[----:B------:R1:W-:Y:S01]  /*1a070*/  STG.E.U16 desc[UR10][R4.64], R21 ;  /* 0x0000001504007986 */ /* 0x0003e2000c10150a */
[----:B------:R-:W-:-:S03]  /*1a080*/  IMAD R150, R3, 0x6d, RZ ;  /* 0x0000006d03967824 */ /* 0x000fc600078e02ff */
[----:B------:R2:W-:Y:S01]  /*1a090*/  STG.E.U16 desc[UR10][R22.64], R151 ;  /* 0x0000009716007986 */ /* 0x0005e2000c10150a */
[----:B------:R-:W-:Y:S01]  /*1a0a0*/  IMAD R149, R3, 0xdc, RZ ;  /* 0x000000dc03957824 */ /* 0x000fe200078e02ff */
[----:B-1----:R-:W-:-:S05]  /*1a0b0*/  LEA.HI.X.SX32 R21, R97, R117, 0x1, P1 ;  /* 0x0000007561157211 */ /* 0x002fca00008f0eff */
[----:B------:R1:W-:Y:S01]  /*1a0c0*/  STG.E.U16 desc[UR10][R20.64], R152 ;  /* 0x0000009814007986 */ /* 0x0003e2000c10150a */
[----:B--2---:R-:W-:Y:S01]  /*1a0d0*/  PRMT R23, R152, 0x7632, R23 ;  /* 0x0000763298177816 */ /* 0x004fe20000000017 */
[----:B------:R-:W-:Y:S01]  /*1a0e0*/  IMAD R97, R3, 0xde, RZ ;  /* 0x000000de03617824 */ /* 0x000fe200078e02ff */
[----:B------:R-:W-:Y:S02]  /*1a0f0*/  F2FP.BF16.F32.PACK_AB R154, R155, R154 ;  /* 0x0000009a9b9a723e */ /* 0x000fe400000010ff */
[-C--:B------:R-:W-:Y:S02]  /*1a100*/  IADD3 R4, P1, PT, R149, R116.reuse, RZ ;  /* 0x0000007495047210 */ /* 0x080fe40007f3e0ff */
[----:B-1----:R-:W-:-:S04]  /*1a110*/  IADD3 R20, P0, PT, R93, R116, RZ ;  /* 0x000000745d147210 */ /* 0x002fc80007f1e0ff */
[-C--:B------:R-:W-:Y:S01]  /*1a120*/  LEA.HI.X.SX32 R21, R150, R117.reuse, 0x1, P0 ;  /* 0x0000007596157211 */ /* 0x080fe200000f0eff */
[----:B------:R-:W-:Y:S01]  /*1a130*/  IMAD R150, R3, 0xe0, RZ ;  /* 0x000000e003967824 */ /* 0x000fe200078e02ff */
[----:B------:R-:W-:Y:S01]  /*1a140*/  LEA.HI.X.SX32 R5, R99, R117, 0x1, P1 ;  /* 0x0000007563057211 */ /* 0x000fe200008f0eff */
[----:B------:R-:W-:Y:S02]  /*1a150*/  IMAD R172, R3, 0x6f, RZ ;  /* 0x0000006f03ac7824 */ /* 0x000fe400078e02ff */
[----:B------:R1:W-:Y:S01]  /*1a160*/  STG.E.U16 desc[UR10][R20.64], R23 ;  /* 0x0000001714007986 */ /* 0x0003e2000c10150a */
[----:B------:R-:W-:Y:S02]  /*1a170*/  IADD3 R22, P0, PT, R97, R116, RZ ;  /* 0x0000007461167210 */ /* 0x000fe40007f1e0ff */
[----:B------:R-:W-:Y:S01]  /*1a180*/  PRMT R153, R154, 0x7632, R153 ;  /* 0x000076329a997816 */ /* 0x000fe20000000099 */
[----:B------:R-:W-:Y:S01]  /*1a190*/  IMAD R99, R3, 0xe2, RZ ;  /* 0x000000e203637824 */ /* 0x000fe200078e02ff */
[----:B------:R-:W-:-:S02]  /*1a1a0*/  F2FP.BF16.F32.PACK_AB R156, R157, R156 ;  /* 0x0000009c9d9c723e */ /* 0x000fc400000010ff */
[----:B-1----:R-:W-:Y:S02]  /*1a1b0*/  PRMT R21, R154, 0x7610, R21 ;  /* 0x000076109a157816 */ /* 0x002fe40000000015 */
[----:B------:R-:W-:Y:S02]  /*1a1c0*/  IADD3 R20, P1, PT, R150, R116, RZ ;  /* 0x0000007496147210 */ /* 0x000fe40007f3e0ff */
[----:B------:R-:W-:Y:S01]  /*1a1d0*/  LEA.HI.X.SX32 R23, R172, R117, 0x1, P0 ;  /* 0x00000075ac177211 */ /* 0x000fe200000f0eff */
[----:B------:R1:W-:Y:S01]  /*1a1e0*/  STG.E.U16 desc[UR10][R4.64], R21 ;  /* 0x0000001504007986 */ /* 0x0003e2000c10150a */
[C---:B------:R-:W-:Y:S02]  /*1a1f0*/  IMAD R152, R3.reuse, 0x71, RZ ;  /* 0x0000007103987824 */ /* 0x040fe400078e02ff */
[C---:B------:R-:W-:Y:S01]  /*1a200*/  IMAD R151, R3.reuse, 0xe4, RZ ;  /* 0x000000e403977824 */ /* 0x040fe200078e02ff */
[----:B------:R2:W-:Y:S01]  /*1a210*/  STG.E.U16 desc[UR10][R22.64], R153 ;  /* 0x0000009916007986 */ /* 0x0005e2000c10150a */
[----:B------:R-:W-:Y:S01]  /*1a220*/  IMAD R154, R3, 0x73, RZ ;  /* 0x00000073039a7824 */ /* 0x000fe200078e02ff */
[----:B------:R-:W-:-:S02]  /*1a230*/  PRMT R155, R158, 0x7632, R155 ;  /* 0x000076329e9b7816 */ /* 0x000fc4000000009b */
[----:B------:R-:W-:Y:S02]  /*1a240*/  F2FP.BF16.F32.PACK_AB R166, R167, R166 ;  /* 0x000000a6a7a6723e */ /* 0x000fe400000010ff */
[----:B------:R-:W-:Y:S01]  /*1a250*/  F2FP.BF16.F32.PACK_AB R168, R169, R168 ;  /* 0x000000a8a9a8723e */ /* 0x000fe200000010ff */
[----:B------:R-:W3:Y:S01]  /*1a260*/  LDC R167, c[0x0][0x3e8] ;  /* 0x0000fa00ffa77b82 */ /* 0x000ee20000000800 */
[----:B-1----:R-:W-:-:S05]  /*1a270*/  LEA.HI.X.SX32 R21, R103, R117, 0x1, P1 ;  /* 0x0000007567157211 */ /* 0x002fca00008f0eff */
[----:B------:R1:W-:Y:S01]  /*1a280*/  STG.E.U16 desc[UR10][R20.64], R156 ;  /* 0x0000009c14007986 */ /* 0x0003e2000c10150a */
[----:B------:R-:W-:Y:S01]  /*1a290*/  IMAD R103, R3, 0xe6, RZ ;  /* 0x000000e603677824 */ /* 0x000fe200078e02ff */
[----:B--2---:R-:W-:Y:S01]  /*1a2a0*/  PRMT R23, R156, 0x7632, R23 ;  /* 0x000076329c177816 */ /* 0x004fe20000000017 */
[----:B0-----:R-:W-:Y:S01]  /*1a2b0*/  UIMAD UR6, UR14, UR6, URZ ;  /* 0x000000060e0672a4 */ /* 0x001fe2000f8e02ff */
[-C--:B------:R-:W-:Y:S01]  /*1a2c0*/  IADD3 R4, P1, PT, R151, R116.reuse, RZ ;  /* 0x0000007497047210 */ /* 0x080fe20007f3e0ff */
[----:B------:R-:W0:Y:S01]  /*1a2d0*/  LDC R172, c[0x0][0x3e8] ;  /* 0x0000fa00ffac7b82 */ /* 0x000e220000000800 */
[----:B-1----:R-:W-:-:S04]  /*1a2e0*/  IADD3 R20, P0, PT, R99, R116, RZ ;  /* 0x0000007463147210 */ /* 0x002fc80007f1e0ff */
[-C--:B------:R-:W-:Y:S01]  /*1a2f0*/  LEA.HI.X.SX32 R21, R152, R117.reuse, 0x1, P0 ;  /* 0x0000007598157211 */ /* 0x080fe200000f0eff */
[----:B------:R-:W-:Y:S01]  /*1a300*/  IMAD R152, R3, 0xe8, RZ ;  /* 0x000000e803987824 */ /* 0x000fe200078e02ff */
[----:B------:R-:W-:Y:S02]  /*1a310*/  IADD3 R22, P0, PT, R103, R116, RZ ;  /* 0x0000007467167210 */ /* 0x000fe40007f1e0ff */
[----:B------:R-:W-:Y:S01]  /*1a320*/  LEA.HI.X.SX32 R5, R101, R117, 0x1, P1 ;  /* 0x0000007565057211 */ /* 0x000fe200008f0eff */
[----:B------:R1:W-:Y:S01]  /*1a330*/  STG.E.U16 desc[UR10][R20.64], R23 ;  /* 0x0000001714007986 */ /* 0x0003e2000c10150a */
[----:B------:R-:W-:-:S03]  /*1a340*/  IMAD R101, R3, 0xea, RZ ;  /* 0x000000ea03657824 */ /* 0x000fc600078e02ff */
[----:B------:R2:W-:Y:S01]  /*1a350*/  STG.E.U16 desc[UR10][R4.64], R158 ;  /* 0x0000009e04007986 */ /* 0x0005e2000c10150a */
[----:B-1----:R-:W-:Y:S02]  /*1a360*/  IADD3 R20, P1, PT, R152, R116, RZ ;  /* 0x0000007498147210 */ /* 0x002fe40007f3e0ff */
        /* <DEDUP_REMOVED lines=10> */
[-C--:B----4-:R-:W-:Y:S02]  /*1a410*/  IADD3 R20, P0, PT, R101, R116.reuse, RZ ;  /* 0x0000007465147210 */ /* 0x090fe40007f1e0ff */
[----:B------:R-:W-:Y:S01]  /*1a420*/  PRMT R157, R162, 0x7632, R157 ;  /* 0x00007632a29d7816 */ /* 0x000fe2000000009d */
[C---:B------:R-:W-:Y:S01]  /*1a430*/  IMAD R155, R3.reuse, 0xf6, RZ ;  /* 0x000000f6039b7824 */ /* 0x040fe200078e02ff */
[-C--:B------:R-:W-:Y:S01]  /*1a440*/  LEA.HI.X.SX32 R21, R154, R117.reuse, 0x1, P0 ;  /* 0x000000759a157211 */ /* 0x080fe200000f0eff */
[----:B------:R-:W-:Y:S01]  /*1a450*/  IMAD R154, R3, 0xf0, RZ ;  /* 0x000000f0039a7824 */ /* 0x000fe200078e02ff */
[-C--:B------:R-:W-:Y:S01]  /*1a460*/  IADD3 R22, P0, PT, R105, R116.reuse, RZ ;  /* 0x0000007469167210 */ /* 0x080fe20007f1e0ff */
[----:B------:R-:W-:Y:S01]  /*1a470*/  IMAD R158, R3, 0x7b, RZ ;  /* 0x0000007b039e7824 */ /* 0x000fe200078e02ff */
[----:B------:R-:W-:Y:S01]  /*1a480*/  LEA.HI.X.SX32 R5, R107, R117, 0x1, P1 ;  /* 0x000000756b057211 */ /* 0x000fe200008f0eff */
[----:B------:R1:W-:Y:S01]  /*1a490*/  STG.E.U16 desc[UR10][R20.64], R23 ;  /* 0x0000001714007986 */ /* 0x0003e2000c10150a */
[----:B------:R-:W-:Y:S01]  /*1a4a0*/  IMAD R107, R3, 0xf2, RZ ;  /* 0x000000f2036b7824 */ /* 0x000fe200078e02ff */
[----:B------:R-:W-:Y:S01]  /*1a4b0*/  PRMT R169, R166, 0x7632, R169 ;  /* 0x00007632a6a97816 */ /* 0x000fe200000000a9 */
[----:B------:R-:W2:Y:S01]  /*1a4c0*/  LDC R160, c[0x0][0x3e8] ;  /* 0x0000fa00ffa07b82 */ /* 0x000ea20000000800 */
[----:B------:R4:W-:Y:S01]  /*1a4d0*/  STG.E.U16 desc[UR10][R4.64], R162 ;  /* 0x000000a204007986 */ /* 0x0009e2000c10150a */
[----:B-1----:R-:W-:-:S02]  /*1a4e0*/  IADD3 R20, P1, PT, R154, R116, RZ ;  /* 0x000000749a147210 */ /* 0x002fc40007f3e0ff */
[-C--:B------:R-:W-:Y:S02]  /*1a4f0*/  LEA.HI.X.SX32 R23, R156, R117.reuse, 0x1, P0 ;  /* 0x000000759c177211 */ /* 0x080fe400000f0eff */
[----:B------:R-:W-:Y:S01]  /*1a500*/  LEA.HI.X.SX32 R21, R111, R117, 0x1, P1 ;  /* 0x000000756f157211 */ /* 0x000fe200008f0eff */
[C---:B------:R-:W-:Y:S02]  /*1a510*/  IMAD R111, R3.reuse, 0xf4, RZ ;  /* 0x000000f4036f7824 */ /* 0x040fe400078e02ff */
[----:B------:R1:W-:Y:S01]  /*1a520*/  STG.E.U16 desc[UR10][R22.64], R157 ;  /* 0x0000009d16007986 */ /* 0x0003e2000c10150a */
[----:B------:R-:W-:Y:S01]  /*1a530*/  IMAD R156, R3, 0x79, RZ ;  /* 0x00000079039c7824 */ /* 0x000fe200078e02ff */
[----:B----4-:R-:W-:Y:S02]  /*1a540*/  IADD3 R4, P0, PT, R107, R116, RZ ;  /* 0x000000746b047210 */ /* 0x010fe40007f1e0ff */
[----:B------:R4:W-:Y:S01]  /*1a550*/  STG.E.U16 desc[UR10][R20.64], R164 ;  /* 0x000000a414007986 */ /* 0x0009e2000c10150a */
[----:B------:R-:W-:-:S02]  /*1a560*/  PRMT R162, R164, 0x7632, R162 ;  /* 0x00007632a4a27816 */ /* 0x000fc400000000a2 */
[-C--:B------:R-:W-:Y:S01]  /*1a570*/  LEA.HI.X.SX32 R5, R156, R117.reuse, 0x1, P0 ;  /* 0x000000759c057211 */ /* 0x080fe200000f0eff */
[----:B------:R-:W-:Y:S01]  /*1a580*/  IMAD R156, R3, 0xfa, RZ ;  /* 0x000000fa039c7824 */ /* 0x000fe200078e02ff */
[-C--:B-1----:R-:W-:Y:S02]  /*1a590*/  IADD3 R22, P2, PT, R155, R116.reuse, RZ ;  /* 0x000000749b167210 */ /* 0x082fe40007f5e0ff */
[----:B----4-:R-:W-:Y:S02]  /*1a5a0*/  IADD3 R20, P1, PT, R111, R116, RZ ;  /* 0x000000746f147210 */ /* 0x010fe40007f3e0ff */
[----:B------:R-:W-:Y:S02]  /*1a5b0*/  PRMT R164, R166, 0x7610, R164 ;  /* 0x00007610a6a47816 */ /* 0x000fe400000000a4 */
[-C--:B------:R-:W-:Y:S01]  /*1a5c0*/  LEA.HI.X.SX32 R21, R109, R117.reuse, 0x1, P1 ;  /* 0x000000756d157211 */ /* 0x080fe200008f0eff */
[----:B------:R-:W1:Y:S01]  /*1a5d0*/  LDC R166, c[0x0][0x398] ;  /* 0x0000e600ffa67b82 */ /* 0x000e620000000800 */
[C---:B------:R-:W-:Y:S01]  /*1a5e0*/  IMAD R109, R3.reuse, 0xf8, RZ ;  /* 0x000000f8036d7824 */ /* 0x040fe200078e02ff */
[----:B------:R-:W-:Y:S01]  /*1a5f0*/  LEA.HI.X.SX32 R23, R158, R117, 0x1, P2 ;  /* 0x000000759e177211 */ /* 0x000fe200010f0eff */
[----:B------:R4:W-:Y:S01]  /*1a600*/  STG.E.U16 desc[UR10][R4.64], R162 ;  /* 0x000000a204007986 */ /* 0x0009e2000c10150a */
[----:B------:R-:W-:-:S02]  /*1a610*/  IMAD R157, R3, 0xfc, RZ ;  /* 0x000000fc039d7824 */ /* 0x000fc400078e02ff */
[----:B------:R-:W-:Y:S01]  /*1a620*/  IMAD R158, R3, 0x7d, RZ ;  /* 0x0000007d039e7824 */ /* 0x000fe200078e02ff */
[----:B------:R5:W-:Y:S04]  /*1a630*/  STG.E.U16 desc[UR10][R20.64], R164 ;  /* 0x000000a414007986 */ /* 0x000be8000c10150a */
[----:B------:R0:W-:Y:S01]  /*1a640*/  STG.E.U16 desc[UR10][R22.64], R169 ;  /* 0x000000a916007986 */ /* 0x0001e2000c10150a */
[-C--:B----4-:R-:W-:Y:S01]  /*1a650*/  IADD3 R4, P0, PT, R109, R116.reuse, RZ ;  /* 0x000000746d047210 */ /* 0x090fe20007f1e0ff */
[----:B------:R-:W4:Y:S01]  /*1a660*/  LDC R162, c[0x0][0x3e8] ;  /* 0x0000fa00ffa27b82 */ /* 0x000f220000000800 */
[----:B-----5:R-:W-:Y:S02]  /*1a670*/  IADD3 R20, P1, PT, R156, R116, RZ ;  /* 0x000000749c147210 */ /* 0x020fe40007f3e0ff */
[----:B------:R-:W-:-:S02]  /*1a680*/  LEA.HI.X.SX32 R5, R113, R117, 0x1, P0 ;  /* 0x0000007571057211 */ /* 0x000fc400000f0eff */
[----:B0-----:R-:W-:Y:S02]  /*1a690*/  IADD3 R22, P2, PT, R157, R116, RZ ;  /* 0x000000749d167210 */ /* 0x001fe40007f5e0ff */
[----:B------:R-:W-:Y:S02]  /*1a6a0*/  PRMT R164, R168, 0x7610, R164 ;  /* 0x00007610a8a47816 */ /* 0x000fe400000000a4 */
[-C--:B------:R-:W-:Y:S02]  /*1a6b0*/  LEA.HI.X.SX32 R21, R158, R117.reuse, 0x1, P1 ;  /* 0x000000759e157211 */ /* 0x080fe400008f0eff */
[----:B------:R-:W-:Y:S01]  /*1a6c0*/  PRMT R169, R168, 0x7632, R169 ;  /* 0x00007632a8a97816 */ /* 0x000fe200000000a9 */
[----:B------:R0:W-:Y:S01]  /*1a6d0*/  STG.E.U16 desc[UR10][R4.64], R164 ;  /* 0x000000a404007986 */ /* 0x0001e2000c10150a */
[----:B------:R-:W-:Y:S01]  /*1a6e0*/  LEA.HI.X.SX32 R23, R115, R117, 0x1, P2 ;  /* 0x0000007573177211 */ /* 0x000fe200010f0eff */
[----:B------:R-:W5:Y:S01]  /*1a6f0*/  LDC R168, c[0x0][0x3e8] ;  /* 0x0000fa00ffa87b82 */ /* 0x000f620000000800 */
[----:B------:R-:W-:Y:S01]  /*1a700*/  IMAD R115, R218, UR7, RZ ;  /* 0x00000007da737c24 */ /* 0x000fe2000f8e02ff */
[----:B------:R-:W-:Y:S01]  /*1a710*/  STG.E.U16 desc[UR10][R20.64], R169 ;  /* 0x000000a914007986 */ /* 0x000fe2000c10150a */
[----:B------:R-:W-:-:S03]  /*1a720*/  USHF.L.U32 UR6, UR6, 0x1, URZ ;  /* 0x0000000106067899 */ /* 0x000fc600080006ff */
[----:B------:R1:W-:Y:S02]  /*1a730*/  STG.E.U16 desc[UR10][R22.64], R170 ;  /* 0x000000aa16007986 */ /* 0x0003e4000c10150a */
[----:B0-----:R-:W0:Y:S01]  /*1a740*/  LDC R164, c[0x0][0x3e8] ;  /* 0x0000fa00ffa47b82 */ /* 0x001e220000000800 */
[----:B------:R-:W-:Y:S01]  /*1a750*/  SHF.L.U32 R115, R115, 0x1, RZ ;  /* 0x0000000173737819 */ /* 0x000fe200000006ff */
[----:B------:R-:W-:-:S06]  /*1a760*/  IMAD R113, R3, 0xfe, RZ ;  /* 0x000000fe03717824 */ /* 0x000fcc00078e02ff */
[----:B-1----:R-:W1:Y:S01]  /*1a770*/  LDC R23, c[0x0][0x3e8] ;  /* 0x0000fa00ff177b82 */ /* 0x002e620000000800 */
[----:B------:R-:W-:Y:S02]  /*1a780*/  IADD3 R115, PT, PT, R115, UR6, R166 ;  /* 0x0000000673737c10 */ /* 0x000fe4000fffe0a6 */
[----:B------:R-:W-:Y:S01]  /*1a790*/  LEA R158, R3, -R3, 0x7 ;  /* 0x80000003039e7211 */ /* 0x000fe200078e38ff */
[----:B--2---:R-:W-:Y:S01]  /*1a7a0*/  IMAD R21, R160, 0x102, RZ ;  /* 0x00000102a0157824 */ /* 0x004fe200078e02ff */
[----:B------:R-:W-:Y:S01]  /*1a7b0*/  IADD3 R4, P0, PT, R113, R116, RZ ;  /* 0x0000007471047210 */ /* 0x000fe20007f1e0ff */
[----:B------:R-:W2:Y:S02]  /*1a7c0*/  LDCU UR6, c[0x0][0x3ec] ;  /* 0x00007d80ff0677ac */ /* 0x000ea40008000800 */
[----:B------:R-:W2:Y:S01]  /*1a7d0*/  LDC R166, c[0x0][0x3e8] ;  /* 0x0000fa00ffa67b82 */ /* 0x000ea20000000800 */
[----:B------:R-:W-:Y:S02]  /*1a7e0*/  LEA.HI.X.SX32 R5, R158, R117, 0x1, P0 ;  /* 0x000000759e057211 */ /* 0x000fe400000f0eff */
[----:B------:R-:W-:-:S05]  /*1a7f0*/  PRMT R20, R170, 0x7632, R20 ;  /* 0x00007632aa147816 */ /* 0x000fca0000000014 */
[----:B------:R-:W2:Y:S01]  /*1a800*/  LDC R160, c[0x0][0x3e8] ;  /* 0x0000fa00ffa07b82 */ /* 0x000ea20000000800 */
[----:B------:R5:W-:Y:S01]  /*1a810*/  STG.E.U16 desc[UR10][R4.64], R20 ;  /* 0x0000001404007986 */ /* 0x000be2000c10150a */
[----:B---3--:R-:W-:Y:S01]  /*1a820*/  LEA RZ, P0, R167, R116, 0x8 ;  /* 0x00000074a7ff7211 */ /* 0x008fe200078040ff */
[----:B----4-:R-:W-:Y:S01]  /*1a830*/  IMAD R167, R162, 0x104, RZ ;  /* 0x00000104a2a77824 */ /* 0x010fe200078e02ff */
[----:B------:R-:W-:-:S04]  /*1a840*/  SHF.L.U32 R22, R3, 0x7, RZ ;  /* 0x0000000703167819 */ /* 0x000fc800000006ff */
[----:B------:R-:W3:Y:S01]  /*1a850*/  LDC R170, c[0x0][0x3e8] ;  /* 0x0000fa00ffaa7b82 */ /* 0x000ee20000000800 */
[----:B------:R-:W-:Y:S01]  /*1a860*/  PRMT R171, R68, 0x7632, R171 ;  /* 0x0000763244ab7816 */ /* 0x000fe200000000ab */
[----:B0-----:R-:W-:Y:S01]  /*1a870*/  IMAD R169, R164, 0x106, RZ ;  /* 0x00000106a4a97824 */ /* 0x001fe200078e02ff */
[----:B-----5:R-:W-:Y:S02]  /*1a880*/  LEA R4, R168, R115, 0x8 ;  /* 0x00000073a8047211 */ /* 0x020fe400078e40ff */
[----:B------:R-:W-:-:S03]  /*1a890*/  PRMT R168, R68, 0x7610, R168 ;  /* 0x0000761044a87816 */ /* 0x000fc600000000a8 */
[----:B------:R-:W0:Y:S01]  /*1a8a0*/  LDC R164, c[0x0][0x3e8] ;  /* 0x0000fa00ffa47b82 */ /* 0x000e220000000800 */
[----:B------:R-:W-:Y:S01]  /*1a8b0*/  LEA.HI.X.SX32 R5, R22, R117, 0x1, P0 ;  /* 0x0000007516057211 */ /* 0x000fe200000f0eff */
[----:B-1----:R-:W-:Y:S01]  /*1a8c0*/  IMAD R23, R23, 0x108, RZ ;  /* 0x0000010817177824 */ /* 0x002fe200078e02ff */
[----:B------:R-:W-:-:S05]  /*1a8d0*/  IADD3 RZ, P0, PT, R167, R116, RZ ;  /* 0x00000074a7ff7210 */ /* 0x000fca0007f1e0ff */
[----:B------:R-:W1:Y:S01]  /*1a8e0*/  LDC R68, c[0x0][0x3e8] ;  /* 0x0000fa00ff447b82 */ /* 0x000e620000000800 */
[----:B------:R-:W-:Y:S01]  /*1a8f0*/  LEA R158, R3, R3, 0x7 ;  /* 0x00000003039e7211 */ /* 0x000fe200078e38ff */
[----:B------:R4:W-:Y:S01]  /*1a900*/  STG.E.U16 desc[UR10][R4.64], R168 ;  /* 0x000000a804007986 */ /* 0x0009e2000c10150a */
[----:B------:R-:W-:-:S05]  /*1a910*/  IADD3 RZ, P1, PT, R21, R116, RZ ;  /* 0x0000007415ff7210 */ /* 0x000fca0007f3e0ff */
[----:B------:R-:W5:Y:S01]  /*1a920*/  LDC R162, c[0x0][0x3e8] ;  /* 0x0000fa00ffa27b82 */ /* 0x000f620000000800 */
[-C--:B------:R-:W-:Y:S02]  /*1a930*/  LEA.HI.X.SX32 R21, R158, R117.reuse, 0x1, P1 ;  /* 0x000000759e157211 */ /* 0x080fe400008f0eff */
[----:B----4-:R-:W-:Y:S01]  /*1a940*/  LEA.HI.X.SX32 R5, R118, R117, 0x1, P0 ;  /* 0x0000007576057211 */ /* 0x010fe200000f0eff */
[----:B--2---:R-:W-:Y:S01]  /*1a950*/  IMAD R4, R166, 0x104, R115 ;  /* 0x00000104a6047824 */ /* 0x004fe200078e0273 */
[----:B------:R-:W-:-:S03]  /*1a960*/  IADD3 RZ, P0, PT, R23, R116, RZ ;  /* 0x0000007417ff7210 */ /* 0x000fc60007f1e0ff */
[----:B------:R-:W2:Y:S01]  /*1a970*/  LDC R158, c[0x0][0x3e8] ;  /* 0x0000fa00ff9e7b82 */ /* 0x000ea20000000800 */
[C---:B------:R-:W-:Y:S02]  /*1a980*/  PRMT R166, R70.reuse, 0x7610, R166 ;  /* 0x0000761046a67816 */ /* 0x040fe400000000a6 */
[----:B------:R-:W-:Y:S01]  /*1a990*/  PRMT R168, R70, 0x7632, R168 ;  /* 0x0000763246a87816 */ /* 0x000fe200000000a8 */
[----:B------:R-:W-:-:S04]  /*1a9a0*/  IMAD R20, R172, 0x102, R115 ;  /* 0x00000102ac147824 */ /* 0x000fc800078e0273 */
[----:B------:R-:W4:Y:S01]  /*1a9b0*/  LDC R23, c[0x0][0x3e8] ;  /* 0x0000fa00ff177b82 */ /* 0x000f220000000800 */
[----:B------:R-:W-:Y:S01]  /*1a9c0*/  IMAD R22, R3, 0x83, RZ ;  /* 0x0000008303167824 */ /* 0x000fe200078e02ff */
[----:B------:R-:W-:-:S06]  /*1a9d0*/  IADD3 RZ, P1, PT, R169, R116, RZ ;  /* 0x00000074a9ff7210 */ /* 0x000fcc0007f3e0ff */
[----:B------:R-:W2:Y:S01]  /*1a9e0*/  LDC R70, c[0x0][0x3e8] ;  /* 0x0000fa00ff467b82 */ /* 0x000ea20000000800 */
[----:B------:R-:W-:Y:S01]  /*1a9f0*/  IMAD R167, R160, 0x10a, RZ ;  /* 0x0000010aa0a77824 */ /* 0x000fe200078e02ff */
[----:B------:R3:W-:Y:S06]  /*1aa00*/  STG.E.U16 desc[UR10][R20.64], R171 ;  /* 0x000000ab14007986 */ /* 0x0007ec000c10150a */
[----:B------:R-:W2:Y:S01]  /*1aa10*/  LDC R160, c[0x0][0x3e8] ;  /* 0x0000fa00ffa07b82 */ /* 0x000ea20000000800 */
[----:B------:R0:W-:Y:S01]  /*1aa20*/  STG.E.U16 desc[UR10][R4.64], R166 ;  /* 0x000000a604007986 */ /* 0x0001e2000c10150a */
[----:B---3--:R-:W-:Y:S01]  /*1aa30*/  IMAD R20, R170, 0x106, R115 ;  /* 0x00000106aa147824 */ /* 0x008fe200078e0273 */
[----:B------:R-:W-:-:S05]  /*1aa40*/  LEA.HI.X.SX32 R21, R22, R117, 0x1, P1 ;  /* 0x0000007516157211 */ /* 0x000fca00008f0eff */
[----:B------:R-:W3:Y:S01]  /*1aa50*/  LDC R118, c[0x0][0x3e8] ;  /* 0x0000fa00ff767b82 */ /* 0x000ee20000000800 */
[----:B------:R-:W-:Y:S01]  /*1aa60*/  IADD3 RZ, P1, PT, R167, R116, RZ ;  /* 0x00000074a7ff7210 */ /* 0x000fe20007f3e0ff */
[----:B-1----:R-:W-:Y:S01]  /*1aa70*/  IMAD R167, R68, 0x10c, RZ ;  /* 0x0000010c44a77824 */ /* 0x002fe200078e02ff */
[----:B------:R1:W-:Y:S01]  /*1aa80*/  STG.E.U16 desc[UR10][R20.64], R168 ;  /* 0x000000a814007986 */ /* 0x0003e2000c10150a */
[----:B0-----:R-:W-:Y:S01]  /*1aa90*/  PRMT R166, R72, 0x7632, R166 ;  /* 0x0000763248a67816 */ /* 0x001fe200000000a6 */
[----:B-----5:R-:W-:-:S03]  /*1aaa0*/  IMAD R4, R162, 0x108, R115 ;  /* 0x00000108a2047824 */ /* 0x020fc600078e0273 */
[----:B------:R-:W0:Y:S01]  /*1aab0*/  LDC R68, c[0x0][0x3e8] ;  /* 0x0000fa00ff447b82 */ /* 0x000e220000000800 */
[-C--:B------:R-:W-:Y:S01]  /*1aac0*/  LEA.HI.X.SX32 R5, R121, R117.reuse, 0x1, P0 ;  /* 0x0000007579057211 */ /* 0x080fe200000f0eff */
[----:B------:R-:W-:Y:S01]  /*1aad0*/  IMAD R22, R3, 0x85, RZ ;  /* 0x0000008503167824 */ /* 0x000fe200078e02ff */
[----:B------:R-:W-:Y:S01]  /*1aae0*/  IADD3 RZ, P0, PT, R167, R116, RZ ;  /* 0x00000074a7ff7210 */ /* 0x000fe20007f1e0ff */
[----:B-1----:R-:W-:Y:S01]  /*1aaf0*/  IMAD R20, R164, 0x10a, R115 ;  /* 0x0000010aa4147824 */ /* 0x002fe200078e0273 */
[----:B------:R-:W-:Y:S01]  /*1ab00*/  PRMT R164, R72, 0x7610, R164 ;  /* 0x0000761048a47816 */ /* 0x000fe200000000a4 */
[----:B----4-:R-:W-:Y:S02]  /*1ab10*/  IMAD R23, R23, 0x110, RZ ;  /* 0x0000011017177824 */ /* 0x010fe400078e02ff */
[----:B------:R-:W1:Y:S02]  /*1ab20*/  LDC R72, c[0x0][0x3e8] ;  /* 0x0000fa00ff487b82 */ /* 0x000e640000000800 */
[----:B------:R4:W-:Y:S01]  /*1ab30*/  STG.E.U16 desc[UR10][R4.64], R164 ;  /* 0x000000a404007986 */ /* 0x0009e2000c10150a */
[----:B------:R-:W-:Y:S01]  /*1ab40*/  LEA.HI.X.SX32 R21, R22, R117, 0x1, P1 ;  /* 0x0000007516157211 */ /* 0x000fe200008f0eff */
[----:B--2---:R-:W-:-:S04]  /*1ab50*/  IMAD R121, R158, 0x10e, RZ ;  /* 0x0000010e9e797824 */ /* 0x004fc800078e02ff */
[----:B------:R-:W2:Y:S01]  /*1ab60*/  LDC R158, c[0x0][0x3e8] ;  /* 0x0000fa00ff9e7b82 */ /* 0x000ea20000000800 */
[----:B----4-:R-:W-:Y:S01]  /*1ab70*/  LEA.HI.X.SX32 R5, R119, R117, 0x1, P0 ;  /* 0x0000007577057211 */ /* 0x010fe200000f0eff */
[----:B------:R-:W-:-:S06]  /*1ab80*/  IMAD R119, R70, 0x112, RZ ;  /* 0x0000011246777824 */ /* 0x000fcc00078e02ff */
[----:B------:R-:W4:Y:S01]  /*1ab90*/  LDC R162, c[0x0][0x3e8] ;  /* 0x0000fa00ffa27b82 */ /* 0x000f220000000800 */
[-C--:B------:R-:W-:Y:S01]  /*1aba0*/  IADD3 RZ, P0, PT, R23, R116.reuse, RZ ;  /* 0x0000007417ff7210 */ /* 0x080fe20007f1e0ff */
[----:B------:R5:W-:Y:S06]  /*1abb0*/  STG.E.U16 desc[UR10][R20.64], R166 ;  /* 0x000000a614007986 */ /* 0x000bec000c10150a */
[----:B------:R-:W2:Y:S01]  /*1abc0*/  LDC R70, c[0x0][0x3e8] ;  /* 0x0000fa00ff467b82 */ /* 0x000ea20000000800 */
[----:B------:R-:W-:Y:S01]  /*1abd0*/  IADD3 RZ, P1, PT, R121, R116, RZ ;  /* 0x0000007479ff7210 */ /* 0x000fe20007f3e0ff */
[----:B------:R-:W-:Y:S01]  /*1abe0*/  IMAD R22, R3, 0x87, RZ ;  /* 0x0000008703167824 */ /* 0x000fe200078e02ff */
[----:B------:R-:W-:Y:S01]  /*1abf0*/  PRMT R121, R74, 0x7610, R121 ;  /* 0x000076104a797816 */ /* 0x000fe20000000079 */
[----:B---3--:R-:W-:-:S02]  /*1ac00*/  IMAD R4, R118, 0x10c, R115 ;  /* 0x0000010c76047824 */ /* 0x008fc400078e0273 */
[----:B-----5:R-:W-:Y:S02]  /*1ac10*/  IMAD R20, R160, 0x10e, R115 ;  /* 0x0000010ea0147824 */ /* 0x020fe400078e0273 */
[----:B------:R-:W3:Y:S01]  /*1ac20*/  LDC R23, c[0x0][0x3e8] ;  /* 0x0000fa00ff177b82 */ /* 0x000ee20000000800 */
[----:B------:R-:W-:Y:S02]  /*1ac30*/  PRMT R160, R74, 0x7632, R160 ;  /* 0x000076324aa07816 */ /* 0x000fe400000000a0 */
[----:B------:R-:W-:-:S05]  /*1ac40*/  LEA.HI.X.SX32 R21, R22, R117, 0x1, P1 ;  /* 0x0000007516157211 */ /* 0x000fca00008f0eff */
[----:B------:R-:W5:Y:S01]  /*1ac50*/  LDC R74, c[0x0][0x3e8] ;  /* 0x0000fa00ff4a7b82 */ /* 0x000f620000000800 */
[----:B------:R-:W-:Y:S01]  /*1ac60*/  IADD3 RZ, P1, PT, R119, R116, RZ ;  /* 0x0000007477ff7210 */ /* 0x000fe20007f3e0ff */
[----:B------:R1:W-:Y:S06]  /*1ac70*/  STG.E.U16 desc[UR10][R4.64], R121 ;  /* 0x0000007904007986 */ /* 0x0003ec000c10150a */
[----:B------:R-:W5:Y:S01]  /*1ac80*/  LDC R118, c[0x0][0x3e8] ;  /* 0x0000fa00ff767b82 */ /* 0x000f620000000800 */
[----:B0-----:R-:W-:Y:S01]  /*1ac90*/  IMAD R119, R68, 0x114, RZ ;  /* 0x0000011444777824 */ /* 0x001fe200078e02ff */
[----:B------:R0:W-:Y:S01]  /*1aca0*/  STG.E.U16 desc[UR10][R20.64], R160 ;  /* 0x000000a014007986 */ /* 0x0001e2000c10150a */
[----:B-1----:R-:W-:Y:S01]  /*1acb0*/  IMAD R121, R72, 0x116, RZ ;  /* 0x0000011648797824 */ /* 0x002fe200078e02ff */
[----:B------:R-:W-:-:S04]  /*1acc0*/  LEA.HI.X.SX32 R5, R123, R117, 0x1, P0 ;  /* 0x000000757b057211 */ /* 0x000fc800000f0eff */
[----:B------:R-:W1:Y:S01]  /*1acd0*/  LDC R68, c[0x0][0x3e8] ;  /* 0x0000fa00ff447b82 */ /* 0x000e620000000800 */
[C---:B------:R-:W-:Y:S01]  /*1ace0*/  PRMT R123, R76.reuse, 0x7610, R123 ;  /* 0x000076104c7b7816 */ /* 0x040fe2000000007b */
[----:B------:R-:W-:Y:S01]  /*1acf0*/  IMAD R22, R3, 0x89, RZ ;  /* 0x0000008903167824 */ /* 0x000fe200078e02ff */
[----:B0-----:R-:W-:-:S05]  /*1ad00*/  PRMT R160, R76, 0x7632, R160 ;  /* 0x000076324ca07816 */ /* 0x001fca00000000a0 */
[----:B------:R-:W0:Y:S01]  /*1ad10*/  LDC R72, c[0x0][0x3e8] ;  /* 0x0000fa00ff487b82 */ /* 0x000e220000000800 */
[----:B------:R-:W-:Y:S01]  /*1ad20*/  IADD3 RZ, P0, PT, R119, R116, RZ ;  /* 0x0000007477ff7210 */ /* 0x000fe20007f1e0ff */
[----:B--2---:R-:W-:-:S06]  /*1ad30*/  IMAD R119, R70, 0x11a, RZ ;  /* 0x0000011a46777824 */ /* 0x004fcc00078e02ff */
[----:B------:R-:W2:Y:S01]  /*1ad40*/  LDC R76, c[0x0][0x3e8] ;  /* 0x0000fa00ff4c7b82 */ /* 0x000ea20000000800 */
[--C-:B------:R-:W-:Y:S01]  /*1ad50*/  IMAD R4, R158, 0x110, R115.reuse ;  /* 0x000001109e047824 */ /* 0x100fe200078e0273 */
[----:B------:R-:W-:Y:S01]  /*1ad60*/  LEA.HI.X.SX32 R21, R22, R117, 0x1, P1 ;  /* 0x0000007516157211 */ /* 0x000fe200008f0eff */
[----:B----4-:R-:W-:Y:S02]  /*1ad70*/  IMAD R20, R162, 0x112, R115 ;  /* 0x00000112a2147824 */ /* 0x010fe400078e0273 */
[----:B---3--:R-:W-:-:S03]  /*1ad80*/  IMAD R23, R23, 0x118, RZ ;  /* 0x0000011817177824 */ /* 0x008fc600078e02ff */
[----:B------:R-:W3:Y:S01]  /*1ad90*/  LDC R70, c[0x0][0x3e8] ;  /* 0x0000fa00ff467b82 */ /* 0x000ee20000000800 */
[----:B------:R-:W-:Y:S01]  /*1ada0*/  IMAD R22, R3, 0x8b, RZ ;  /* 0x0000008b03167824 */ /* 0x000fe200078e02ff */
[----:B------:R5:W-:Y:S01]  /*1adb0*/  STG.E.U16 desc[UR10][R4.64], R123 ;  /* 0x0000007b04007986 */ /* 0x000be2000c10150a */
[----:B------:R-:W-:-:S05]  /*1adc0*/  IADD3 RZ, P1, PT, R121, R116, RZ ;  /* 0x0000007479ff7210 */ /* 0x000fca0007f3e0ff */
[----:B------:R-:W4:Y:S01]  /*1add0*/  LDC R158, c[0x0][0x3e8] ;  /* 0x0000fa00ff9e7b82 */ /* 0x000f220000000800 */
[----:B------:R1:W-:Y:S01]  /*1ade0*/  STG.E.U16 desc[UR10][R20.64], R160 ;  /* 0x000000a014007986 */ /* 0x0003e2000c10150a */
[----:B------:R-:W-:Y:S01]  /*1adf0*/  PRMT R121, R78, 0x7632, R121 ;  /* 0x000076324e797816 */ /* 0x000fe20000000079 */
[----:B-----5:R-:W-:Y:S01]  /*1ae00*/  IMAD R4, R74, 0x114, R115 ;  /* 0x000001144a047824 */ /* 0x020fe200078e0273 */
[----:B------:R-:W-:-:S04]  /*1ae10*/  LEA.HI.X.SX32 R5, R125, R117, 0x1, P0 ;  /* 0x000000757d057211 */ /* 0x000fc800000f0eff */
[----:B------:R-:W5:Y:S01]  /*1ae20*/  LDC R74, c[0x0][0x3e8] ;  /* 0x0000fa00ff4a7b82 */ /* 0x000f620000000800 */
[----:B------:R-:W-:Y:S01]  /*1ae30*/  IADD3 RZ, P0, PT, R23, R116, RZ ;  /* 0x0000007417ff7210 */ /* 0x000fe20007f1e0ff */
[----:B-1----:R-:W-:Y:S01]  /*1ae40*/  IMAD R20, R118, 0x116, R115 ;  /* 0x0000011676147824 */ /* 0x002fe200078e0273 */
[----:B------:R-:W-:Y:S02]  /*1ae50*/  PRMT R118, R78, 0x7610, R118 ;  /* 0x000076104e767816 */ /* 0x000fe40000000076 */
[----:B------:R-:W-:-:S03]  /*1ae60*/  LEA.HI.X.SX32 R21, R22, R117, 0x1, P1 ;  /* 0x0000007516157211 */ /* 0x000fc600008f0eff */
[----:B------:R-:W1:Y:S01]  /*1ae70*/  LDC R23, c[0x0][0x3e8] ;  /* 0x0000fa00ff177b82 */ /* 0x000e620000000800 */
[----:B------:R-:W-:Y:S01]  /*1ae80*/  IADD3 RZ, P1, PT, R119, R116, RZ ;  /* 0x0000007477ff7210 */ /* 0x000fe20007f3e0ff */
[----:B------:R2:W-:Y:S01]  /*1ae90*/  STG.E.U16 desc[UR10][R4.64], R118 ;  /* 0x0000007604007986 */ /* 0x0005e2000c10150a */
[----:B------:R-:W-:-:S05]  /*1aea0*/  IMAD R119, R68, 0x11c, RZ ;  /* 0x0000011c44777824 */ /* 0x000fca00078e02ff */
[----:B------:R-:W1:Y:S01]  /*1aeb0*/  LDC R78, c[0x0][0x3e8] ;  /* 0x0000fa00ff4e7b82 */ /* 0x000e620000000800 */
[----:B------:R0:W-:Y:S01]  /*1aec0*/  STG.E.U16 desc[UR10][R20.64], R121 ;  /* 0x0000007914007986 */ /* 0x0001e2000c10150a */
[----:B--2---:R-:W-:-:S06]  /*1aed0*/  IMAD R4, R76, 0x118, R115 ;  /* 0x000001184c047824 */ /* 0x004fcc00078e0273 */
[----:B------:R-:W2:Y:S01]  /*1aee0*/  LDC R68, c[0x0][0x3e8] ;  /* 0x0000fa00ff447b82 */ /* 0x000ea20000000800 */
[----:B0-----:R-:W-:-:S07]  /*1aef0*/  IMAD R121, R72, 0x11e, RZ ;  /* 0x0000011e48797824 */ /* 0x001fce00078e02ff */
[----:B------:R-:W0:Y:S01]  /*1af00*/  LDC R72, c[0x0][0x3e8] ;  /* 0x0000fa00ff487b82 */ /* 0x000e220000000800 */
[----:B------:R-:W-:Y:S01]  /*1af10*/  IMAD R22, R3, 0x8d, RZ ;  /* 0x0000008d03167824 */ /* 0x000fe200078e02ff */
[----:B------:R-:W-:Y:S02]  /*1af20*/  LEA.HI.X.SX32 R5, R129, R117, 0x1, P0 ;  /* 0x0000007581057211 */ /* 0x000fe400000f0eff */
[----:B------:R-:W-:-:S04]  /*1af30*/  PRMT R118, R80, 0x7610, R118 ;  /* 0x0000761050767816 */ /* 0x000fc80000000076 */
[----:B------:R-:W0:Y:S01]  /*1af40*/  LDC R76, c[0x0][0x3e8] ;  /* 0x0000fa00ff4c7b82 */ /* 0x000e220000000800 */
[----:B------:R-:W-:Y:S02]  /*1af50*/  PRMT R123, R80, 0x7632, R123 ;  /* 0x00007632507b7816 */ /* 0x000fe4000000007b */
[----:B------:R-:W-:Y:S01]  /*1af60*/  IADD3 RZ, P0, PT, R119, R116, RZ ;  /* 0x0000007477ff7210 */ /* 0x000fe20007f1e0ff */
[----:B---3--:R-:W-:-:S04]  /*1af70*/  IMAD R119, R70, 0x122, RZ ;  /* 0x0000012246777824 */ /* 0x008fc800078e02ff */
[----:B------:R-:W3:Y:S01]  /*1af80*/  LDC R80, c[0x0][0x3e8] ;  /* 0x0000fa00ff507b82 */ /* 0x000ee20000000800 */
[----:B----4-:R-:W-:Y:S01]  /*1af90*/  IMAD R20, R158, 0x11a, R115 ;  /* 0x0000011a9e147824 */ /* 0x010fe200078e0273 */
[----:B------:R-:W-:-:S06]  /*1afa0*/  LEA.HI.X.SX32 R21, R22, R117, 0x1, P1 ;  /* 0x0000007516157211 */ /* 0x000fcc00008f0eff */
[----:B------:R-:W4:Y:S01]  /*1afb0*/  LDC R70, c[0x0][0x3e8] ;  /* 0x0000fa00ff467b82 */ /* 0x000f220000000800 */
[----:B------:R5:W-:Y:S01]  /*1afc0*/  STG.E.U16 desc[UR10][R4.64], R118 ;  /* 0x0000007604007986 */ /* 0x000be2000c10150a */
[----:B------:R-:W-:Y:S01]  /*1afd0*/  IMAD R22, R3, 0x8f, RZ ;  /* 0x0000008f03167824 */ /* 0x000fe200078e02ff */
[----:B------:R-:W-:Y:S01]  /*1afe0*/  IADD3 RZ, P1, PT, R121, R116, RZ ;  /* 0x0000007479ff7210 */ /* 0x000fe20007f3e0ff */
[----:B-1----:R-:W-:Y:S01]  /*1aff0*/  IMAD R23, R23, 0x120, RZ ;  /* 0x0000012017177824 */ /* 0x002fe200078e02ff */
[----:B------:R1:W-:Y:S01]  /*1b000*/  STG.E.U16 desc[UR10][R20.64], R123 ;  /* 0x0000007b14007986 */ /* 0x0003e2000c10150a */
[--C-:B-----5:R-:W-:Y:S02]  /*1b010*/  IMAD R4, R74, 0x11c, R115.reuse ;  /* 0x0000011c4a047824 */ /* 0x120fe400078e0273 */
[----:B------:R-:W5:Y:S01]  /*1b020*/  LDC R74, c[0x0][0x3e8] ;  /* 0x0000fa00ff4a7b82 */ /* 0x000f620000000800 */
[----:B-1----:R-:W-:Y:S01]  /*1b030*/  IMAD R20, R78, 0x11e, R115 ;  /* 0x0000011e4e147824 */ /* 0x002fe200078e0273 */
[----:B------:R-:W-:-:S02]  /*1b040*/  LEA.HI.X.SX32 R5, R127, R117, 0x1, P0 ;  /* 0x000000757f057211 */ /* 0x000fc400000f0eff */
[----:B------:R-:W-:-:S04]  /*1b050*/  LEA.HI.X.SX32 R21, R22, R117, 0x1, P1 ;  /* 0x0000007516157211 */ /* 0x000fc800008f0eff */
[----:B------:R-:W1:Y:S01]  /*1b060*/  LDC R78, c[0x0][0x3e8] ;  /* 0x0000fa00ff4e7b82 */ /* 0x000e620000000800 */
[-C--:B------:R-:W-:Y:S02]  /*1b070*/  IADD3 RZ, P0, PT, R23, R116.reuse, RZ ;  /* 0x0000007417ff7210 */ /* 0x080fe40007f1e0ff */
[----:B------:R-:W-:Y:S01]  /*1b080*/  IADD3 RZ, P1, PT, R119, R116, RZ ;  /* 0x0000007477ff7210 */ /* 0x000fe20007f3e0ff */
[----:B--2---:R-:W-:Y:S01]  /*1b090*/  IMAD R119, R68, 0x124, RZ ;  /* 0x0000012444777824 */ /* 0x004fe200078e02ff */
[----:B------:R-:W-:Y:S01]  /*1b0a0*/  PRMT R118, R82, 0x7632, R118 ;  /* 0x0000763252767816 */ /* 0x000fe20000000076 */
[----:B0-----:R-:W-:Y:S01]  /*1b0b0*/  IMAD R121, R72, 0x126, RZ ;  /* 0x0000012648797824 */ /* 0x001fe200078e02ff */
[----:B------:R0:W-:Y:S01]  /*1b0c0*/  STG.E.U16 desc[UR10][R4.64], R82 ;  /* 0x0000005204007986 */ /* 0x0001e2000c10150a */
[----:B------:R-:W2:Y:S01]  /*1b0d0*/  LDC R72, c[0x0][0x3e8] ;  /* 0x0000fa00ff487b82 */ /* 0x000ea20000000800 */
[----:B------:R-:W-:Y:S02]  /*1b0e0*/  IMAD R22, R3, 0x91, RZ ;  /* 0x0000009103167824 */ /* 0x000fe400078e02ff */
[----:B------:R3:W-:Y:S05]  /*1b0f0*/  STG.E.U16 desc[UR10][R20.64], R118 ;  /* 0x0000007614007986 */ /* 0x0007ea000c10150a */
[----:B------:R-:W2:Y:S01]  /*1b100*/  LDC R23, c[0x0][0x3e8] ;  /* 0x0000fa00ff177b82 */ /* 0x000ea20000000800 */
[----:B0-----:R-:W-:Y:S01]  /*1b110*/  IMAD R4, R76, 0x120, R115 ;  /* 0x000001204c047824 */ /* 0x001fe200078e0273 */
[----:B------:R-:W-:-:S02]  /*1b120*/  LEA.HI.X.SX32 R5, R131, R117, 0x1, P0 ;  /* 0x0000007583057211 */ /* 0x000fc400000f0eff */
[-C--:B------:R-:W-:Y:S01]  /*1b130*/  IADD3 RZ, P0, PT, R119, R116.reuse, RZ ;  /* 0x0000007477ff7210 */ /* 0x080fe20007f1e0ff */
[----:B---3--:R-:W-:Y:S01]  /*1b140*/  IMAD R20, R80, 0x122, R115 ;  /* 0x0000012250147824 */ /* 0x008fe200078e0273 */
[-C--:B------:R-:W-:Y:S01]  /*1b150*/  LEA.HI.X.SX32 R21, R22, R117.reuse, 0x1, P1 ;  /* 0x0000007516157211 */ /* 0x080fe200008f0eff */
[----:B------:R0:W-:Y:S01]  /*1b160*/  STG.E.U16 desc[UR10][R4.64], R84 ;  /* 0x0000005404007986 */ /* 0x0001e2000c10150a */
[----:B------:R-:W-:Y:S01]  /*1b170*/  PRMT R82, R84, 0x7632, R82 ;  /* 0x0000763254527816 */ /* 0x000fe20000000052 */
[----:B------:R-:W-:Y:S01]  /*1b180*/  IMAD R22, R3, 0x93, RZ ;  /* 0x0000009303167824 */ /* 0x000fe200078e02ff */
[----:B------:R-:W-:Y:S01]  /*1b190*/  IADD3 RZ, P1, PT, R121, R116, RZ ;  /* 0x0000007479ff7210 */ /* 0x000fe20007f3e0ff */
[----:B------:R-:W3:Y:S02]  /*1b1a0*/  LDC R68, c[0x0][0x3e8] ;  /* 0x0000fa00ff447b82 */ /* 0x000ee40000000800 */
[----:B------:R5:W-:Y:S01]  /*1b1b0*/  STG.E.U16 desc[UR10][R20.64], R82 ;  /* 0x0000005214007986 */ /* 0x000be2000c10150a */
[----:B0-----:R-:W-:Y:S01]  /*1b1c0*/  LEA.HI.X.SX32 R5, R69, R117, 0x1, P0 ;  /* 0x0000007545057211 */ /* 0x001fe200000f0eff */
[----:B----4-:R-:W-:-:S04]  /*1b1d0*/  IMAD R69, R70, 0x12a, RZ ;  /* 0x0000012a46457824 */ /* 0x010fc800078e02ff */
[----:B------:R-:W0:Y:S01]  /*1b1e0*/  LDC R76, c[0x0][0x3e8] ;  /* 0x0000fa00ff4c7b82 */ /* 0x000e220000000800 */
[----:B-----5:R-:W-:Y:S02]  /*1b1f0*/  LEA.HI.X.SX32 R21, R22, R117, 0x1, P1 ;  /* 0x0000007516157211 */ /* 0x020fe400008f0eff */
[----:B------:R-:W-:-:S05]  /*1b200*/  IADD3 RZ, P1, PT, R69, R116, RZ ;  /* 0x0000007445ff7210 */ /* 0x000fca0007f3e0ff */
[----:B------:R-:W4:Y:S01]  /*1b210*/  LDC R80, c[0x0][0x3e8] ;  /* 0x0000fa00ff507b82 */ /* 0x000f220000000800 */
[--C-:B------:R-:W-:Y:S02]  /*1b220*/  IMAD R4, R74, 0x124, R115.reuse ;  /* 0x000001244a047824 */ /* 0x100fe400078e0273 */
[----:B-1----:R-:W-:-:S05]  /*1b230*/  IMAD R20, R78, 0x126, R115 ;  /* 0x000001264e147824 */ /* 0x002fca00078e0273 */
[----:B------:R-:W1:Y:S01]  /*1b240*/  LDC R69, c[0x0][0x3e8] ;  /* 0x0000fa00ff457b82 */ /* 0x000e620000000800 */
[----:B--2---:R-:W-:-:S07]  /*1b250*/  IMAD R121, R72, 0x12e, RZ ;  /* 0x0000012e48797824 */ /* 0x004fce00078e02ff */
[----:B------:R-:W2:Y:S08]  /*1b260*/  LDC R74, c[0x0][0x3e8] ;  /* 0x0000fa00ff4a7b82 */ /* 0x000eb00000000800 */
[----:B------:R-:W5:Y:S01]  /*1b270*/  LDC R78, c[0x0][0x3e8] ;  /* 0x0000fa00ff4e7b82 */ /* 0x000f620000000800 */
[----:B------:R-:W-:-:S07]  /*1b280*/  IMAD R23, R23, 0x128, RZ ;  /* 0x0000012817177824 */ /* 0x000fce00078e02ff */
[----:B------:R-:W2:Y:S01]  /*1b290*/  LDC R70, c[0x0][0x3e8] ;  /* 0x0000fa00ff467b82 */ /* 0x000ea20000000800 */
[----:B------:R-:W-:Y:S01]  /*1b2a0*/  PRMT R82, R86, 0x7632, R82 ;  /* 0x0000763256527816 */ /* 0x000fe20000000052 */
[----:B------:R-:W-:-:S06]  /*1b2b0*/  IMAD R22, R3, 0x95, RZ ;  /* 0x0000009503167824 */ /* 0x000fcc00078e02ff */
[----:B------:R-:W2:Y:S01]  /*1b2c0*/  LDC R72, c[0x0][0x3e8] ;  /* 0x0000fa00ff487b82 */ /* 0x000ea20000000800 */
[----:B------:R-:W-:Y:S01]  /*1b2d0*/  IADD3 RZ, P0, PT, R23, R116, RZ ;  /* 0x0000007417ff7210 */ /* 0x000fe20007f1e0ff */
[----:B---3--:R-:W-:Y:S01]  /*1b2e0*/  IMAD R119, R68, 0x12c, RZ ;  /* 0x0000012c44777824 */ /* 0x008fe200078e02ff */
[----:B------:R0:W-:Y:S01]  /*1b2f0*/  STG.E.U16 desc[UR10][R4.64], R86 ;  /* 0x0000005604007986 */ /* 0x0001e2000c10150a */
[----:B-1----:R-:W-:-:S03]  /*1b300*/  IMAD R69, R69, 0x132, RZ ;  /* 0x0000013245457824 */ /* 0x002fc600078e02ff */
[----:B------:R4:W-:Y:S01]  /*1b310*/  STG.E.U16 desc[UR10][R20.64], R82 ;  /* 0x0000005214007986 */ /* 0x0009e2000c10150a */
[----:B------:R-:W1:Y:S01]  /*1b320*/  LDC R23, c[0x0][0x3e8] ;  /* 0x0000fa00ff177b82 */ /* 0x000e620000000800 */
[----:B0-----:R-:W-:Y:S01]  /*1b330*/  IMAD R4, R76, 0x128, R115 ;  /* 0x000001284c047824 */ /* 0x001fe200078e0273 */
[----:B------:R-:W-:-:S06]  /*1b340*/  LEA.HI.X.SX32 R5, R133, R117, 0x1, P0 ;  /* 0x0000007585057211 */ /* 0x000fcc00000f0eff */
[----:B------:R-:W0:Y:S01]  /*1b350*/  LDC R76, c[0x0][0x3e8] ;  /* 0x0000fa00ff4c7b82 */ /* 0x000e220000000800 */
[-C--:B------:R-:W-:Y:S01]  /*1b360*/  IADD3 RZ, P0, PT, R119, R116.reuse, RZ ;  /* 0x0000007477ff7210 */ /* 0x080fe20007f1e0ff */
[--C-:B----4-:R-:W-:Y:S01]  /*1b370*/  IMAD R20, R80, 0x12a, R115.reuse ;  /* 0x0000012a50147824 */ /* 0x110fe200078e0273 */
[-C--:B------:R-:W-:Y:S01]  /*1b380*/  LEA.HI.X.SX32 R21, R22, R117.reuse, 0x1, P1 ;  /* 0x0000007516157211 */ /* 0x080fe200008f0eff */
[----:B------:R-:W-:Y:S01]  /*1b390*/  IMAD R22, R3, 0x97, RZ ;  /* 0x0000009703167824 */ /* 0x000fe200078e02ff */
[----:B------:R-:W-:Y:S02]  /*1b3a0*/  PRMT R82, R88, 0x7632, R82 ;  /* 0x0000763258527816 */ /* 0x000fe40000000052 */
[----:B------:R-:W-:Y:S01]  /*1b3b0*/  IADD3 RZ, P1, PT, R121, R116, RZ ;  /* 0x0000007479ff7210 */ /* 0x000fe20007f3e0ff */
[----:B------:R2:W-:Y:S01]  /*1b3c0*/  STG.E.U16 desc[UR10][R4.64], R88 ;  /* 0x0000005804007986 */ /* 0x0005e2000c10150a */
[----:B------:R-:W3:Y:S03]  /*1b3d0*/  LDC R68, c[0x0][0x3e8] ;  /* 0x0000fa00ff447b82 */ /* 0x000ee60000000800 */
[----:B------:R5:W-:Y:S05]  /*1b3e0*/  STG.E.U16 desc[UR10][R20.64], R82 ;  /* 0x0000005214007986 */ /* 0x000bea000c10150a */
[----:B------:R-:W4:Y:S01]  /*1b3f0*/  LDC R80, c[0x0][0x3e8] ;  /* 0x0000fa00ff507b82 */ /* 0x000f220000000800 */
[----:B--2---:R-:W-:Y:S01]  /*1b400*/  IMAD R4, R74, 0x12c, R115 ;  /* 0x0000012c4a047824 */ /* 0x004fe200078e0273 */
[----:B------:R-:W-:-:S02]  /*1b410*/  LEA.HI.X.SX32 R5, R71, R117, 0x1, P0 ;  /* 0x0000007547057211 */ /* 0x000fc400000f0eff */
[----:B------:R-:W-:Y:S01]  /*1b420*/  PRMT R71, R90, 0x7632, R71 ;  /* 0x000076325a477816 */ /* 0x000fe20000000047 */
[----:B-----5:R-:W-:Y:S01]  /*1b430*/  IMAD R20, R78, 0x12e, R115 ;  /* 0x0000012e4e147824 */ /* 0x020fe200078e0273 */
[-C--:B------:R-:W-:Y:S01]  /*1b440*/  LEA.HI.X.SX32 R21, R22, R117.reuse, 0x1, P1 ;  /* 0x0000007516157211 */ /* 0x080fe200008f0eff */
[----:B------:R-:W-:Y:S01]  /*1b450*/  IMAD R22, R3, 0x99, RZ ;  /* 0x0000009903167824 */ /* 0x000fe200078e02ff */
[-C--:B------:R-:W-:Y:S01]  /*1b460*/  IADD3 RZ, P1, PT, R69, R116.reuse, RZ ;  /* 0x0000007445ff7210 */ /* 0x080fe20007f3e0ff */
[----:B------:R-:W-:Y:S01]  /*1b470*/  IMAD R69, R70, 0x136, RZ ;  /* 0x0000013646457824 */ /* 0x000fe200078e02ff */
[----:B------:R-:W-:Y:S01]  /*1b480*/  STG.E.U16 desc[UR10][R4.64], R90 ;  /* 0x0000005a04007986 */ /* 0x000fe2000c10150a */
[----:B------:R-:W2:Y:S03]  /*1b490*/  LDC R74, c[0x0][0x3e8] ;  /* 0x0000fa00ff4a7b82 */ /* 0x000ea60000000800 */
[----:B------:R5:W-:Y:S05]  /*1b4a0*/  STG.E.U16 desc[UR10][R20.64], R71 ;  /* 0x0000004714007986 */ /* 0x000bea000c10150a */
[----:B------:R-:W2:Y:S01]  /*1b4b0*/  LDC R70, c[0x0][0x3e8] ;  /* 0x0000fa00ff467b82 */ /* 0x000ea20000000800 */
[----:B-----5:R-:W-:Y:S01]  /*1b4c0*/  LEA.HI.X.SX32 R21, R22, R117, 0x1, P1 ;  /* 0x0000007516157211 */ /* 0x020fe200008f0eff */
[----:B------:R-:W-:Y:S01]  /*1b4d0*/  IMAD R71, R72, 0x138, RZ ;  /* 0x0000013848477824 */ /* 0x000fe200078e02ff */
[----:B------:R-:W-:Y:S01]  /*1b4e0*/  IADD3 RZ, P1, PT, R69, R116, RZ ;  /* 0x0000007445ff7210 */ /* 0x000fe20007f3e0ff */
[----:B-1----:R-:W-:-:S04]  /*1b4f0*/  IMAD R23, R23, 0x130, RZ ;  /* 0x0000013017177824 */ /* 0x002fc800078e02ff */
[----:B------:R-:W1:Y:S01]  /*1b500*/  LDC R69, c[0x0][0x3e8] ;  /* 0x0000fa00ff457b82 */ /* 0x000e620000000800 */
[----:B------:R-:W-:-:S07]  /*1b510*/  IADD3 RZ, P2, PT, R71, R116, RZ ;  /* 0x0000007447ff7210 */ /* 0x000fce0007f5e0ff */
[----:B------:R-:W5:Y:S01]  /*1b520*/  LDC R71, c[0x0][0x3e8] ;  /* 0x0000fa00ff477b82 */ /* 0x000f620000000800 */
[----:B------:R-:W-:Y:S01]  /*1b530*/  IADD3 RZ, P0, PT, R23, R116, RZ ;  /* 0x0000007417ff7210 */ /* 0x000fe20007f1e0ff */
[----:B0-----:R-:W-:Y:S02]  /*1b540*/  IMAD R4, R76, 0x130, R115 ;  /* 0x000001304c047824 */ /* 0x001fe400078e0273 */
[----:B---3--:R-:W-:Y:S01]  /*1b550*/  IMAD R23, R68, 0x134, RZ ;  /* 0x0000013444177824 */ /* 0x008fe200078e02ff */
[----:B------:R-:W-:-:S03]  /*1b560*/  LEA.HI.X.SX32 R5, R135, R117, 0x1, P0 ;  /* 0x0000007587057211 */ /* 0x000fc600000f0eff */
[----:B------:R-:W0:Y:S01]  /*1b570*/  LDC R76, c[0x0][0x3e8] ;  /* 0x0000fa00ff4c7b82 */ /* 0x000e220000000800 */
[----:B------:R-:W-:Y:S01]  /*1b580*/  IADD3 RZ, P0, PT, R23, R116, RZ ;  /* 0x0000007417ff7210 */ /* 0x000fe20007f1e0ff */
[----:B----4-:R-:W-:Y:S01]  /*1b590*/  IMAD R20, R80, 0x132, R115 ;  /* 0x0000013250147824 */ /* 0x010fe200078e0273 */
[----:B------:R-:W-:-:S05]  /*1b5a0*/  PRMT R22, R92, 0x7632, R22 ;  /* 0x000076325c167816 */ /* 0x000fca0000000016 */
[----:B------:R-:W3:Y:S01]  /*1b5b0*/  LDC R78, c[0x0][0x3e8] ;  /* 0x0000fa00ff4e7b82 */ /* 0x000ee20000000800 */
[----:B------:R-:W-:Y:S01]  /*1b5c0*/  IMAD R68, R3, 0x9b, RZ ;  /* 0x0000009b03447824 */ /* 0x000fe200078e02ff */
[----:B------:R4:W-:Y:S01]  /*1b5d0*/  STG.E.U16 desc[UR10][R4.64], R92 ;  /* 0x0000005c04007986 */ /* 0x0009e2000c10150a */
[----:B-1----:R-:W-:-:S05]  /*1b5e0*/  IMAD R69, R69, 0x13a, RZ ;  /* 0x0000013a45457824 */ /* 0x002fca00078e02ff */
[----:B------:R-:W1:Y:S01]  /*1b5f0*/  LDC R80, c[0x0][0x3e8] ;  /* 0x0000fa00ff507b82 */ /* 0x000e620000000800 */
[----:B------:R0:W-:Y:S01]  /*1b600*/  STG.E.U16 desc[UR10][R20.64], R22 ;  /* 0x0000001614007986 */ /* 0x0001e2000c10150a */
[----:B--2---:R-:W-:Y:S01]  /*1b610*/  IMAD R119, R70, 0x13c, RZ ;  /* 0x0000013c46777824 */ /* 0x004fe200078e02ff */
[----:B----4-:R-:W-:-:S05]  /*1b620*/  LEA.HI.X.SX32 R5, R67, R117, 0x1, P0 ;  /* 0x0000007543057211 */ /* 0x010fca00000f0eff */
[----:B------:R-:W2:Y:S01]  /*1b630*/  LDC R72, c[0x0][0x3e8] ;  /* 0x0000fa00ff487b82 */ /* 0x000ea20000000800 */
[----:B------:R-:W-:Y:S01]  /*1b640*/  IMAD R4, R74, 0x134, R115 ;  /* 0x000001344a047824 */ /* 0x000fe200078e0273 */
[----:B------:R-:W-:Y:S01]  /*1b650*/  IADD3 RZ, P0, PT, R69, R116, RZ ;  /* 0x0000007445ff7210 */ /* 0x000fe20007f1e0ff */
[----:B-----5:R-:W-:Y:S01]  /*1b660*/  IMAD R71, R71, 0x13e, RZ ;  /* 0x0000013e47477824 */ /* 0x020fe200078e02ff */
[----:B0-----:R-:W-:-:S04]  /*1b670*/  LEA.HI.X.SX32 R21, R68, R117, 0x1, P1 ;  /* 0x0000007544157211 */ /* 0x001fc800008f0eff */
[----:B------:R-:W0:Y:S01]  /*1b680*/  LDC R67, c[0x0][0x3e8] ;  /* 0x0000fa00ff437b82 */ /* 0x000e220000000800 */
[----:B------:R-:W-:Y:S01]  /*1b690*/  IMAD R68, R3, 0x9d, RZ ;  /* 0x0000009d03447824 */ /* 0x000fe200078e02ff */
[----:B------:R4:W-:Y:S06]  /*1b6a0*/  STG.E.U16 desc[UR10][R4.64], R94 ;  /* 0x0000005e04007986 */ /* 0x0009ec000c10150a */
[----:B------:R-:W5:Y:S08]  /*1b6b0*/  LDC R82, c[0x0][0x3e8] ;  /* 0x0000fa00ff527b82 */ /* 0x000f700000000800 */
[----:B------:R-:W2:Y:S01]  /*1b6c0*/  LDC R70, c[0x0][0x3e8] ;  /* 0x0000fa00ff467b82 */ /* 0x000ea20000000800 */
[----:B----4-:R-:W-:-:S02]  /*1b6d0*/  LEA.HI.X.SX32 R5, R68, R117, 0x1, P0 ;  /* 0x0000007544057211 */ /* 0x010fc400000f0eff */
[----:B------:R-:W-:-:S05]  /*1b6e0*/  IADD3 RZ, P0, PT, R71, R116, RZ ;  /* 0x0000007447ff7210 */ /* 0x000fca0007f1e0ff */
[----:B------:R-:W4:Y:S01]  /*1b6f0*/  LDC R74, c[0x0][0x3e8] ;  /* 0x0000fa00ff4a7b82 */ /* 0x000f220000000800 */
[--C-:B------:R-:W-:Y:S01]  /*1b700*/  IMAD R22, R76, 0x138, R115.reuse ;  /* 0x000001384c167824 */ /* 0x100fe200078e0273 */
[----:B------:R-:W-:Y:S01]  /*1b710*/  PRMT R76, R94, 0x7632, R76 ;  /* 0x000076325e4c7816 */ /* 0x000fe2000000004c */
[----:B---3--:R-:W-:-:S05]  /*1b720*/  IMAD R20, R78, 0x136, R115 ;  /* 0x000001364e147824 */ /* 0x008fca00078e0273 */
[----:B------:R-:W3:Y:S01]  /*1b730*/  LDC R71, c[0x0][0x3e8] ;  /* 0x0000fa00ff477b82 */ /* 0x000ee20000000800 */
[----:B------:R-:W-:Y:S01]  /*1b740*/  LEA.HI.X.SX32 R23, R137, R117, 0x1, P2 ;  /* 0x0000007589177211 */ /* 0x000fe200010f0eff */
[----:B------:R5:W-:Y:S01]  /*1b750*/  STG.E.U16 desc[UR10][R20.64], R76 ;  /* 0x0000004c14007986 */ /* 0x000be2000c10150a */
[----:B------:R-:W-:Y:S01]  /*1b760*/  IADD3 RZ, P1, PT, R119, R116, RZ ;  /* 0x0000007477ff7210 */ /* 0x000fe20007f3e0ff */
[----:B-1----:R-:W-:Y:S02]  /*1b770*/  IMAD R4, R80, 0x13a, R115 ;  /* 0x0000013a50047824 */ /* 0x002fe400078e0273 */
[----:B------:R1:W-:Y:S02]  /*1b780*/  STG.E.U16 desc[UR10][R22.64], R96 ;  /* 0x0000006016007986 */ /* 0x0003e4000c10150a */
[----:B------:R-:W4:Y:S01]  /*1b790*/  LDC R69, c[0x0][0x3e8] ;  /* 0x0000fa00ff457b82 */ /* 0x000f220000000800 */
[----:B0-----:R-:W-:Y:S02]  /*1b7a0*/  IMAD R67, R67, 0x142, RZ ;  /* 0x0000014243437824 */ /* 0x001fe400078e02ff */
[----:B------:R-:W-:-:S02]  /*1b7b0*/  IMAD R68, R3, 0x9f, RZ ;  /* 0x0000009f03447824 */ /* 0x000fc400078e02ff */
[----:B-----5:R-:W-:Y:S01]  /*1b7c0*/  IMAD R20, R82, 0x13c, R115 ;  /* 0x0000013c52147824 */ /* 0x020fe200078e0273 */
[----:B------:R-:W-:Y:S02]  /*1b7d0*/  LEA.HI.X.SX32 R21, R139, R117, 0x1, P1 ;  /* 0x000000758b157211 */ /* 0x000fe400008f0eff */
[----:B-1----:R-:W-:Y:S01]  /*1b7e0*/  PRMT R22, R96, 0x7632, R22 ;  /* 0x0000763260167816 */ /* 0x002fe20000000016 */
[----:B--2---:R-:W-:Y:S02]  /*1b7f0*/  IMAD R23, R72, 0x140, RZ ;  /* 0x0000014048177824 */ /* 0x004fe400078e02ff */
[----:B------:R-:W0:Y:S02]  /*1b800*/  LDC R72, c[0x0][0x3e8] ;  /* 0x0000fa00ff487b82 */ /* 0x000e240000000800 */
[----:B------:R1:W-:Y:S01]  /*1b810*/  STG.E.U16 desc[UR10][R4.64], R22 ;  /* 0x0000001604007986 */ /* 0x0003e2000c10150a */
[----:B------:R-:W-:-:S03]  /*1b820*/  IADD3 RZ, P1, PT, R23, R116, RZ ;  /* 0x0000007417ff7210 */ /* 0x000fc60007f3e0ff */
[----:B------:R4:W-:Y:S01]  /*1b830*/  STG.E.U16 desc[UR10][R20.64], R98 ;  /* 0x0000006214007986 */ /* 0x0009e2000c10150a */
[----:B---3--:R-:W-:Y:S02]  /*1b840*/  IMAD R71, R71, 0x146, RZ ;  /* 0x0000014647477824 */ /* 0x008fe400078e02ff */
[--C-:B-1----:R-:W-:Y:S01]  /*1b850*/  IMAD R4, R70, 0x13e, R115.reuse ;  /* 0x0000013e46047824 */ /* 0x102fe200078e0273 */
[----:B------:R-:W-:Y:S01]  /*1b860*/  IADD3 R22, P2, PT, R67, R116, RZ ;  /* 0x0000007443167210 */ /* 0x000fe20007f5e0ff */
[----:B------:R-:W-:Y:S01]  /*1b870*/  IMAD R70, R3, 0xa1, RZ ;  /* 0x000000a103467824 */ /* 0x000fe200078e02ff */
[----:B------:R-:W1:Y:S01]  /*1b880*/  LDC R67, c[0x0][0x3e8] ;  /* 0x0000fa00ff437b82 */ /* 0x000e620000000800 */
[----:B----4-:R-:W-:Y:S01]  /*1b890*/  IMAD R20, R74, 0x140, R115 ;  /* 0x000001404a147824 */ /* 0x010fe200078e0273 */
[----:B------:R-:W-:Y:S02]  /*1b8a0*/  LEA.HI.X.SX32 R5, R68, R117, 0x1, P0 ;  /* 0x0000007544057211 */ /* 0x000fe400000f0eff */
[----:B------:R-:W-:-:S02]  /*1b8b0*/  PRMT R74, R98, 0x7632, R74 ;  /* 0x00007632624a7816 */ /* 0x000fc4000000004a */
[-C--:B------:R-:W-:Y:S02]  /*1b8c0*/  LEA.HI.X.SX32 R21, R161, R117.reuse, 0x1, P1 ;  /* 0x00000075a1157211 */ /* 0x080fe400008f0eff */
[----:B------:R-:W-:Y:S02]  /*1b8d0*/  LEA.HI.X.SX32 R23, R70, R117, 0x1, P2 ;  /* 0x0000007546177211 */ /* 0x000fe400010f0eff */
[----:B------:R-:W2:Y:S01]  /*1b8e0*/  LDC R70, c[0x0][0x3e8] ;  /* 0x0000fa00ff467b82 */ /* 0x000ea20000000800 */
[----:B------:R3:W-:Y:S04]  /*1b8f0*/  STG.E.U16 desc[UR10][R4.64], R74 ;  /* 0x0000004a04007986 */ /* 0x0007e8000c10150a */
[----:B------:R4:W-:Y:S01]  /*1b900*/  STG.E.U16 desc[UR10][R20.64], R100 ;  /* 0x0000006414007986 */ /* 0x0009e2000c10150a */
[----:B------:R-:W-:-:S02]  /*1b910*/  IMAD R115, R69, 0x144, RZ ;  /* 0x0000014445737824 */ /* 0x000fc400078e02ff */
[----:B------:R-:W5:Y:S01]  /*1b920*/  LDC R69, c[0x0][0x3e8] ;  /* 0x0000fa00ff457b82 */ /* 0x000f620000000800 */
[----:B------:R-:W-:Y:S01]  /*1b930*/  PRMT R76, R100, 0x7632, R76 ;  /* 0x00007632644c7816 */ /* 0x000fe2000000004c */
[----:B0-----:R-:W-:Y:S02]  /*1b940*/  IMAD R119, R72, 0x148, RZ ;  /* 0x0000014848777824 */ /* 0x001fe400078e02ff */
[----:B------:R-:W-:-:S04]  /*1b950*/  IMAD R68, R3, 0xa3, RZ ;  /* 0x000000a303447824 */ /* 0x000fc800078e02ff */
[----:B---3--:R-:W0:Y:S01]  /*1b960*/  LDC R74, c[0x0][0x3e8] ;  /* 0x0000fa00ff4a7b82 */ /* 0x008e220000000800 */
[----:B----4-:R-:W-:-:S07]  /*1b970*/  IADD3 R20, P1, PT, R71, R116, RZ ;  /* 0x0000007447147210 */ /* 0x010fce0007f3e0ff */
[----:B------:R-:W3:Y:S01]  /*1b980*/  LDC R71, c[0x0][0x3e8] ;  /* 0x0000fa00ff477b82 */ /* 0x000ee20000000800 */
[----:B------:R-:W-:Y:S01]  /*1b990*/  IADD3 R4, P0, PT, R115, R116, RZ ;  /* 0x0000007473047210 */ /* 0x000fe20007f1e0ff */
[----:B------:R4:W-:Y:S01]  /*1b9a0*/  STG.E.U16 desc[UR10][R22.64], R76 ;  /* 0x0000004c16007986 */ /* 0x0009e2000c10150a */
[-C--:B------:R-:W-:Y:S02]  /*1b9b0*/  LEA.HI.X.SX32 R21, R68, R117.reuse, 0x1, P1 ;  /* 0x0000007544157211 */ /* 0x080fe400008f0eff */
[----:B------:R-:W-:-:S03]  /*1b9c0*/  LEA.HI.X.SX32 R5, R159, R117, 0x1, P0 ;  /* 0x000000759f057211 */ /* 0x000fc600000f0eff */
[----:B------:R-:W0:Y:S01]  /*1b9d0*/  LDC R72, c[0x0][0x3e8] ;  /* 0x0000fa00ff487b82 */ /* 0x000e220000000800 */
[----:B-1----:R-:W-:Y:S01]  /*1b9e0*/  IMAD R115, R67, 0x14a, RZ ;  /* 0x0000014a43737824 */ /* 0x002fe200078e02ff */
[----:B------:R1:W-:Y:S01]  /*1b9f0*/  STG.E.U16 desc[UR10][R4.64], R102 ;  /* 0x0000006604007986 */ /* 0x0003e2000c10150a */
[-C--:B----4-:R-:W-:Y:S02]  /*1ba00*/  IADD3 R22, P2, PT, R119, R116.reuse, RZ ;  /* 0x0000007477167210 */ /* 0x090fe40007f5e0ff */
[----:B------:R-:W-:Y:S01]  /*1ba10*/  PRMT R76, R102, 0x7632, R76 ;  /* 0x00007632664c7816 */ /* 0x000fe2000000004c */
[----:B------:R-:W-:Y:S01]  /*1ba20*/  IMAD R68, R3, 0xa5, RZ ;  /* 0x000000a503447824 */ /* 0x000fe200078e02ff */
[-C--:B------:R-:W-:Y:S01]  /*1ba30*/  LEA.HI.X.SX32 R23, R141, R117.reuse, 0x1, P2 ;  /* 0x000000758d177211 */ /* 0x080fe200010f0eff */
[----:B------:R-:W4:Y:S01]  /*1ba40*/  LDC R67, c[0x0][0x3e8] ;  /* 0x0000fa00ff437b82 */ /* 0x000f220000000800 */
[----:B--2---:R-:W-:Y:S01]  /*1ba50*/  IMAD R119, R70, 0x14c, RZ ;  /* 0x0000014c46777824 */ /* 0x004fe200078e02ff */
[----:B------:R2:W-:Y:S04]  /*1ba60*/  STG.E.U16 desc[UR10][R20.64], R76 ;  /* 0x0000004c14007986 */ /* 0x0005e8000c10150a */
[----:B------:R2:W-:Y:S01]  /*1ba70*/  STG.E.U16 desc[UR10][R22.64], R104 ;  /* 0x0000006816007986 */ /* 0x0005e2000c10150a */
[-C--:B-1----:R-:W-:Y:S01]  /*1ba80*/  IADD3 R4, P1, PT, R119, R116.reuse, RZ ;  /* 0x0000007477047210 */ /* 0x082fe20007f3e0ff */
[----:B---3--:R-:W-:Y:S01]  /*1ba90*/  IMAD R71, R71, 0x150, RZ ;  /* 0x0000015047477824 */ /* 0x008fe200078e02ff */
[----:B--2---:R-:W-:Y:S01]  /*1baa0*/  IADD3 R20, P0, PT, R115, R116, RZ ;  /* 0x0000007473147210 */ /* 0x004fe20007f1e0ff */
[----:B-----5:R-:W-:Y:S01]  /*1bab0*/  IMAD R69, R69, 0x14e, RZ ;  /* 0x0000014e45457824 */ /* 0x020fe200078e02ff */
[----:B------:R-:W-:Y:S01]  /*1bac0*/  PRMT R78, R106, 0x7632, R78 ;  /* 0x000076326a4e7816 */ /* 0x000fe2000000004e */
[----:B------:R-:W-:Y:S01]  /*1bad0*/  IMAD R70, R3, 0xa7, RZ ;  /* 0x000000a703467824 */ /* 0x000fe200078e02ff */
[----:B------:R-:W-:Y:S01]  /*1bae0*/  LEA.HI.X.SX32 R21, R68, R117, 0x1, P0 ;  /* 0x0000007544157211 */ /* 0x000fe200000f0eff */
[----:B------:R-:W1:Y:S01]  /*1baf0*/  LDC R76, c[0x0][0x3e8] ;  /* 0x0000fa00ff4c7b82 */ /* 0x000e620000000800 */
[----:B------:R-:W-:-:S02]  /*1bb00*/  PRMT R23, R104, 0x7632, R23 ;  /* 0x0000763268177816 */ /* 0x000fc40000000017 */
[----:B------:R-:W-:-:S03]  /*1bb10*/  LEA.HI.X.SX32 R5, R163, R117, 0x1, P1 ;  /* 0x00000075a3057211 */ /* 0x000fc600008f0eff */
[----:B------:R2:W-:Y:S01]  /*1bb20*/  STG.E.U16 desc[UR10][R20.64], R23 ;  /* 0x0000001714007986 */ /* 0x0005e2000c10150a */
[-C--:B------:R-:W-:Y:S01]  /*1bb30*/  IADD3 R22, P0, PT, R69, R116.reuse, RZ ;  /* 0x0000007445167210 */ /* 0x080fe20007f1e0ff */
[----:B0-----:R-:W-:Y:S02]  /*1bb40*/  IMAD R69, R72, 0x152, RZ ;  /* 0x0000015248457824 */ /* 0x001fe400078e02ff */
[----:B------:R-:W0:Y:S01]  /*1bb50*/  LDC R72, c[0x0][0x3e8] ;  /* 0x0000fa00ff487b82 */ /* 0x000e220000000800 */
[----:B--2---:R-:W-:-:S07]  /*1bb60*/  IADD3 R20, P1, PT, R71, R116, RZ ;  /* 0x0000007447147210 */ /* 0x004fce0007f3e0ff */
[----:B------:R-:W2:Y:S01]  /*1bb70*/  LDC R71, c[0x0][0x3e8] ;  /* 0x0000fa00ff477b82 */ /* 0x000ea20000000800 */
[----:B----4-:R-:W-:Y:S01]  /*1bb80*/  IMAD R115, R67, 0x154, RZ ;  /* 0x0000015443737824 */ /* 0x010fe200078e02ff */
[----:B------:R-:W-:-:S06]  /*1bb90*/  LEA.HI.X.SX32 R23, R70, R117, 0x1, P0 ;  /* 0x0000007546177211 */ /* 0x000fcc00000f0eff */
[----:B------:R-:W3:Y:S01]  /*1bba0*/  LDC R67, c[0x0][0x3e8] ;  /* 0x0000fa00ff437b82 */ /* 0x000ee20000000800 */
[----:B------:R4:W-:Y:S01]  /*1bbb0*/  STG.E.U16 desc[UR10][R4.64], R106 ;  /* 0x0000006a04007986 */ /* 0x0009e2000c10150a */
[----:B------:R-:W-:Y:S01]  /*1bbc0*/  LEA.HI.X.SX32 R21, R165, R117, 0x1, P1 ;  /* 0x00000075a5157211 */ /* 0x000fe200008f0eff */
[----:B------:R-:W-:Y:S02]  /*1bbd0*/  IMAD R70, R3, 0xa9, RZ ;  /* 0x000000a903467824 */ /* 0x000fe400078e02ff */
[----:B------:R2:W-:Y:S01]  /*1bbe0*/  STG.E.U16 desc[UR10][R22.64], R78 ;  /* 0x0000004e16007986 */ /* 0x0005e2000c10150a */
[----:B------:R-:W-:-:S03]  /*1bbf0*/  IADD3 R68, P0, PT, R69, R116, RZ ;  /* 0x0000007445447210 */ /* 0x000fc60007f1e0ff */
[----:B------:R5:W-:Y:S01]  /*1bc00*/  STG.E.U16 desc[UR10][R20.64], R108 ;  /* 0x0000006c14007986 */ /* 0x000be2000c10150a */
[----:B------:R-:W-:Y:S01]  /*1bc10*/  LEA.HI.X.SX32 R69, R70, R117, 0x1, P0 ;  /* 0x0000007546457211 */ /* 0x000fe200000f0eff */
[----:B----4-:R-:W-:Y:S02]  /*1bc20*/  IMAD R5, R74, 0x156, RZ ;  /* 0x000001564a057824 */ /* 0x010fe400078e02ff */
[----:B--2---:R-:W-:Y:S01]  /*1bc30*/  IMAD R23, R71, 0x158, RZ ;  /* 0x0000015847177824 */ /* 0x004fe200078e02ff */
[-C--:B------:R-:W-:Y:S01]  /*1bc40*/  IADD3 R4, P1, PT, R115, R116.reuse, RZ ;  /* 0x0000007473047210 */ /* 0x080fe20007f3e0ff */
[----:B------:R-:W2:Y:S01]  /*1bc50*/  LDC R71, c[0x0][0x3e8] ;  /* 0x0000fa00ff477b82 */ /* 0x000ea20000000800 */
[----:B0-----:R-:W-:Y:S01]  /*1bc60*/  IMAD R115, R72, 0x15a, RZ ;  /* 0x0000015a48737824 */ /* 0x001fe200078e02ff */
[----:B-----5:R-:W-:Y:S01]  /*1bc70*/  PRMT R21, R108, 0x7632, R21 ;  /* 0x000076326c157816 */ /* 0x020fe20000000015 */
[----:B------:R-:W-:Y:S01]  /*1bc80*/  IMAD R22, R3, 0xab, RZ ;  /* 0x000000ab03167824 */ /* 0x000fe200078e02ff */
[----:B------:R-:W-:-:S04]  /*1bc90*/  IADD3 R20, P0, PT, R5, R116, RZ ;  /* 0x0000007405147210 */ /* 0x000fc80007f1e0ff */
[----:B------:R-:W0:Y:S01]  /*1bca0*/  LDC R72, c[0x0][0x3e8] ;  /* 0x0000fa00ff487b82 */ /* 0x000e220000000800 */
[-C--:B------:R-:W-:Y:S01]  /*1bcb0*/  LEA.HI.X.SX32 R5, R73, R117.reuse, 0x1, P1 ;  /* 0x0000007549057211 */ /* 0x080fe200008f0eff */
[----:B------:R4:W-:Y:S01]  /*1bcc0*/  STG.E.U16 desc[UR10][R68.64], R21 ;  /* 0x0000001544007986 */ /* 0x0009e2000c10150a */
[----:B------:R-:W-:Y:S02]  /*1bcd0*/  IMAD R70, R3, 0xad, RZ ;  /* 0x000000ad03467824 */ /* 0x000fe400078e02ff */
[----:B---3--:R-:W-:Y:S01]  /*1bce0*/  IMAD R67, R67, 0x15e, RZ ;  /* 0x0000015e43437824 */ /* 0x008fe200078e02ff */
[----:B------:R1:W-:Y:S02]  /*1bcf0*/  STG.E.U16 desc[UR10][R4.64], R110 ;  /* 0x0000006e04007986 */ /* 0x0003e4000c10150a */
[----:B------:R-:W3:Y:S01]  /*1bd00*/  LDC R73, c[0x0][0x3e8] ;  /* 0x0000fa00ff497b82 */ /* 0x000ee20000000800 */
[----:B----4-:R-:W-:Y:S02]  /*1bd10*/  LEA.HI.X.SX32 R21, R22, R117, 0x1, P0 ;  /* 0x0000007516157211 */ /* 0x010fe400000f0eff */
[----:B------:R-:W-:-:S05]  /*1bd20*/  PRMT R69, R110, 0x7632, R69 ;  /* 0x000076326e457816 */ /* 0x000fca0000000045 */
[----:B------:R-:W4:Y:S01]  /*1bd30*/  LDC R74, c[0x0][0x3e8] ;  /* 0x0000fa00ff4a7b82 */ /* 0x000f220000000800 */
[-C--:B------:R-:W-:Y:S01]  /*1bd40*/  IADD3 R68, P1, PT, R115, R116.reuse, RZ ;  /* 0x0000007473447210 */ /* 0x080fe20007f3e0ff */
[----:B-1----:R-:W-:Y:S01]  /*1bd50*/  IMAD R5, R76, 0x15c, RZ ;  /* 0x0000015c4c057824 */ /* 0x002fe200078e02ff */
[-C--:B------:R-:W-:Y:S01]  /*1bd60*/  IADD3 R22, P0, PT, R23, R116.reuse, RZ ;  /* 0x0000007417167210 */ /* 0x080fe20007f1e0ff */
[----:B------:R1:W-:Y:S03]  /*1bd70*/  STG.E.U16 desc[UR10][R20.64], R69 ;  /* 0x0000004514007986 */ /* 0x0003e6000c10150a */
[-C--:B------:R-:W-:Y:S02]  /*1bd80*/  LEA.HI.X.SX32 R23, R143, R117.reuse, 0x1, P0 ;  /* 0x000000758f177211 */ /* 0x080fe400000f0eff */
[----:B------:R-:W-:Y:S02]  /*1bd90*/  IADD3 R4, P0, PT, R5, R116, RZ ;  /* 0x0000007405047210 */ /* 0x000fe40007f1e0ff */
[----:B-1----:R-:W-:-:S02]  /*1bda0*/  LEA.HI.X.SX32 R69, R70, R117, 0x1, P1 ;  /* 0x0000007546457211 */ /* 0x002fc400008f0eff */
[----:B------:R-:W-:Y:S02]  /*1bdb0*/  IADD3 R20, P1, PT, R67, R116, RZ ;  /* 0x0000007443147210 */ /* 0x000fe40007f3e0ff */
[----:B------:R-:W1:Y:S01]  /*1bdc0*/  LDC R67, c[0x0][0x3e8] ;  /* 0x0000fa00ff437b82 */ /* 0x000e620000000800 */
[----:B------:R-:W-:Y:S01]  /*1bdd0*/  PRMT R21, R112, 0x7632, R21 ;  /* 0x0000763270157816 */ /* 0x000fe20000000015 */
[----:B------:R-:W-:Y:S01]  /*1bde0*/  IMAD R70, R3, 0xaf, RZ ;  /* 0x000000af03467824 */ /* 0x000fe200078e02ff */
[----:B------:R5:W-:Y:S01]  /*1bdf0*/  STG.E.U16 desc[UR10][R22.64], R112 ;  /* 0x0000007016007986 */ /* 0x000be2000c10150a */
[----:B--2---:R-:W-:Y:S01]  /*1be00*/  IMAD R71, R71, 0x160, RZ ;  /* 0x0000016047477824 */ /* 0x004fe200078e02ff */
[----:B------:R-:W-:Y:S02]  /*1be10*/  LEA.HI.X.SX32 R5, R75, R117, 0x1, P0 ;  /* 0x000000754b057211 */ /* 0x000fe400000f0eff */
[----:B------:R2:W-:Y:S04]  /*1be20*/  STG.E.U16 desc[UR10][R68.64], R21 ;  /* 0x0000001544007986 */ /* 0x0005e8000c10150a */
[----:B------:R1:W-:Y:S01]  /*1be30*/  STG.E.U16 desc[UR10][R4.64], R114 ;  /* 0x0000007204007986 */ /* 0x0003e2000c10150a */
[----:B-----5:R-:W-:-:S02]  /*1be40*/  PRMT R23, R114, 0x7632, R23 ;  /* 0x0000763272177816 */ /* 0x020fc40000000017 */
[----:B------:R-:W-:Y:S02]  /*1be50*/  IADD3 R22, P0, PT, R71, R116, RZ ;  /* 0x0000007447167210 */ /* 0x000fe40007f1e0ff */
[----:B--2---:R-:W-:Y:S01]  /*1be60*/  LEA.HI.X.SX32 R21, R70, R117, 0x1, P1 ;  /* 0x0000007546157211 */ /* 0x004fe200008f0eff */
[----:B0-----:R-:W-:Y:S01]  /*1be70*/  IMAD R69, R72, 0x162, RZ ;  /* 0x0000016248457824 */ /* 0x001fe200078e02ff */
[----:B------:R-:W0:Y:S01]  /*1be80*/  LDC R71, c[0x0][0x3e8] ;  /* 0x0000fa00ff477b82 */ /* 0x000e220000000800 */
[----:B------:R-:W-:Y:S02]  /*1be90*/  IMAD R70, R3, 0xb1, RZ ;  /* 0x000000b103467824 */ /* 0x000fe400078e02ff */
[----:B------:R2:W-:Y:S01]  /*1bea0*/  STG.E.U16 desc[UR10][R20.64], R23 ;  /* 0x0000001714007986 */ /* 0x0005e2000c10150a */
[----:B-1----:R-:W-:Y:S02]  /*1beb0*/  IMAD R5, R67, 0x166, RZ ;  /* 0x0000016643057824 */ /* 0x002fe400078e02ff */
[----:B---3--:R-:W-:-:S02]  /*1bec0*/  IMAD R73, R73, 0x164, RZ ;  /* 0x0000016449497824 */ /* 0x008fc400078e02ff */
[----:B------:R-:W1:Y:S01]  /*1bed0*/  LDC R67, c[0x0][0x3e8] ;  /* 0x0000fa00ff437b82 */ /* 0x000e620000000800 */
[----:B--2---:R-:W-:-:S07]  /*1bee0*/  LEA.HI.X.SX32 R23, R132, R117, 0x1, P0 ;  /* 0x0000007584177211 */ /* 0x004fce00000f0eff */
[----:B------:R-:W2:Y:S01]  /*1bef0*/  LDC R72, c[0x0][0x3e8] ;  /* 0x0000fa00ff487b82 */ /* 0x000ea20000000800 */
[----:B------:R-:W-:-:S04]  /*1bf00*/  IADD3 R68, P0, PT, R69, R116, RZ ;  /* 0x0000007445447210 */ /* 0x000fc80007f1e0ff */
[----:B------:R-:W-:-:S03]  /*1bf10*/  LEA.HI.X.SX32 R69, R70, R117, 0x1, P0 ;  /* 0x0000007546457211 */ /* 0x000fc600000f0eff */
[----:B------:R-:W3:Y:S01]  /*1bf20*/  LDC R70, c[0x0][0x3e8] ;  /* 0x0000fa00ff467b82 */ /* 0x000ee20000000800 */
[-C--:B------:R-:W-:Y:S01]  /*1bf30*/  IADD3 R20, P1, PT, R73, R116.reuse, RZ ;  /* 0x0000007449147210 */ /* 0x080fe20007f3e0ff */
[----:B------:R5:W-:Y:S01]  /*1bf40*/  STG.E.U16 desc[UR10][R22.64], R173 ;  /* 0x000000ad16007986 */ /* 0x000be2000c10150a */
[----:B------:R-:W-:Y:S02]  /*1bf50*/  PRMT R75, R173, 0x7632, R75 ;  /* 0x00007632ad4b7816 */ /* 0x000fe4000000004b */
[----:B------:R-:W-:Y:S02]  /*1bf60*/  F2FP.BF16.F32.PACK_AB R175, R176, R175 ;  /* 0x000000afb0af723e */ /* 0x000fe400000010ff */
[----:B------:R-:W-:Y:S01]  /*1bf70*/  LEA.HI.X.SX32 R21, R77, R117, 0x1, P1 ;  /* 0x000000754d157211 */ /* 0x000fe200008f0eff */
[----:B0-----:R-:W-:Y:S01]  /*1bf80*/  IMAD R71, R71, 0x168, RZ ;  /* 0x0000016847477824 */ /* 0x001fe200078e02ff */
[----:B------:R-:W-:Y:S01]  /*1bf90*/  IADD3 R4, P0, PT, R5, R116, RZ ;  /* 0x0000007405047210 */ /* 0x000fe20007f1e0ff */
[----:B------:R0:W-:Y:S01]  /*1bfa0*/  STG.E.U16 desc[UR10][R68.64], R75 ;  /* 0x0000004b44007986 */ /* 0x0001e2000c10150a */
[----:B------:R-:W2:Y:S01]  /*1bfb0*/  LDC R73, c[0x0][0x3e8] ;  /* 0x0000fa00ff497b82 */ /* 0x000ea20000000800 */
[----:B-----5:R-:W-:-:S02]  /*1bfc0*/  IMAD R22, R3, 0xb3, RZ ;  /* 0x000000b303167824 */ /* 0x020fc400078e02ff */
[----:B----4-:R-:W-:Y:S01]  /*1bfd0*/  IMAD R23, R74, 0x16a, RZ ;  /* 0x0000016a4a177824 */ /* 0x010fe200078e02ff */
[----:B------:R4:W-:Y:S02]  /*1bfe0*/  STG.E.U16 desc[UR10][R20.64], R175 ;  /* 0x000000af14007986 */ /* 0x0009e4000c10150a */
[----:B------:R-:W-:Y:S02]  /*1bff0*/  LEA.HI.X.SX32 R5, R22, R117, 0x1, P0 ;  /* 0x0000007516057211 */ /* 0x000fe400000f0eff */
[----:B------:R-:W5:Y:S01]  /*1c000*/  LDC R74, c[0x0][0x3e8] ;  /* 0x0000fa00ff4a7b82 */ /* 0x000f620000000800 */
[----:B------:R-:W-:Y:S01]  /*1c010*/  IADD3 R22, P1, PT, R23, R116, RZ ;  /* 0x0000007417167210 */ /* 0x000fe20007f3e0ff */
[----:B0-----:R-:W-:Y:S02]  /*1c020*/  IMAD R68, R3, 0xb5, RZ ;  /* 0x000000b503447824 */ /* 0x001fe400078e02ff */
[----:B---3--:R-:W-:Y:S02]  /*1c030*/  IMAD R69, R70, 0x16c, RZ ;  /* 0x0000016c46457824 */ /* 0x008fe400078e02ff */
[----:B-1----:R-:W-:-:S02]  /*1c040*/  IMAD R67, R67, 0x16e, RZ ;  /* 0x0000016e43437824 */ /* 0x002fc400078e02ff */
[----:B------:R-:W0:Y:S01]  /*1c050*/  LDC R75, c[0x0][0x3e8] ;  /* 0x0000fa00ff4b7b82 */ /* 0x000e220000000800 */
[----:B----4-:R-:W-:Y:S02]  /*1c060*/  PRMT R21, R175, 0x7632, R21 ;  /* 0x00007632af157816 */ /* 0x010fe40000000015 */
[-C--:B------:R-:W-:Y:S02]  /*1c070*/  IADD3 R20, P0, PT, R71, R116.reuse, RZ ;  /* 0x0000007447147210 */ /* 0x080fe40007f1e0ff */
[-C--:B------:R-:W-:Y:S01]  /*1c080*/  LEA.HI.X.SX32 R23, R68, R117.reuse, 0x1, P1 ;  /* 0x0000007544177211 */ /* 0x080fe200008f0eff */
[----:B------:R1:W-:Y:S02]  /*1c090*/  STG.E.U16 desc[UR10][R4.64], R21 ;  /* 0x0000001504007986 */ /* 0x0003e4000c10150a */
[----:B------:R-:W3:Y:S01]  /*1c0a0*/  LDC R71, c[0x0][0x3e8] ;  /* 0x0000fa00ff477b82 */ /* 0x000ee20000000800 */
[----:B-1----:R-:W-:Y:S02]  /*1c0b0*/  LEA.HI.X.SX32 R21, R81, R117, 0x1, P0 ;  /* 0x0000007551157211 */ /* 0x002fe400000f0eff */
[----:B------:R-:W-:-:S04]  /*1c0c0*/  IADD3 R68, P0, PT, R69, R116, RZ ;  /* 0x0000007445447210 */ /* 0x000fc80007f1e0ff */
[----:B------:R-:W-:Y:S02]  /*1c0d0*/  LEA.HI.X.SX32 R69, R145, R117, 0x1, P0 ;  /* 0x0000007591457211 */ /* 0x000fe400000f0eff */
[----:B------:R-:W-:Y:S02]  /*1c0e0*/  IADD3 R4, P0, PT, R67, R116, RZ ;  /* 0x0000007443047210 */ /* 0x000fe40007f1e0ff */
[----:B------:R-:W1:Y:S01]  /*1c0f0*/  LDC R67, c[0x0][0x3e8] ;  /* 0x0000fa00ff437b82 */ /* 0x000e620000000800 */
[----:B------:R-:W-:Y:S01]  /*1c100*/  PRMT R76, R120, 0x7632, R76 ;  /* 0x00007632784c7816 */ /* 0x000fe2000000004c */
[----:B--2---:R-:W-:Y:S02]  /*1c110*/  IMAD R5, R72, 0x170, RZ ;  /* 0x0000017048057824 */ /* 0x004fe400078e02ff */
[----:B------:R-:W-:Y:S01]  /*1c120*/  IMAD R70, R3, 0xb7, RZ ;  /* 0x000000b703467824 */ /* 0x000fe200078e02ff */
[----:B------:R2:W-:Y:S01]  /*1c130*/  STG.E.U16 desc[UR10][R20.64], R120 ;  /* 0x0000007814007986 */ /* 0x0005e2000c10150a */
[----:B------:R-:W-:-:S03]  /*1c140*/  IMAD R73, R73, 0x172, RZ ;  /* 0x0000017249497824 */ /* 0x000fc600078e02ff */
[----:B------:R4:W-:Y:S01]  /*1c150*/  STG.E.U16 desc[UR10][R22.64], R76 ;  /* 0x0000004c16007986 */ /* 0x0009e2000c10150a */
[----:B-----5:R-:W-:Y:S02]  /*1c160*/  IMAD R77, R74, 0x176, RZ ;  /* 0x000001764a4d7824 */ /* 0x020fe400078e02ff */
[----:B------:R-:W5:Y:S01]  /*1c170*/  LDC R74, c[0x0][0x3e8] ;  /* 0x0000fa00ff4a7b82 */ /* 0x000f620000000800 */
[----:B------:R3:W-:Y:S01]  /*1c180*/  STG.E.U16 desc[UR10][R68.64], R122 ;  /* 0x0000007a44007986 */ /* 0x0007e2000c10150a */
[-C--:B--2---:R-:W-:Y:S02]  /*1c190*/  IADD3 R20, P1, PT, R5, R116.reuse, RZ ;  /* 0x0000007405147210 */ /* 0x084fe40007f3e0ff */
[-C--:B------:R-:W-:Y:S01]  /*1c1a0*/  LEA.HI.X.SX32 R5, R70, R117.reuse, 0x1, P0 ;  /* 0x0000007546057211 */ /* 0x080fe200000f0eff */
[----:B------:R-:W-:Y:S01]  /*1c1b0*/  IMAD R70, R3, 0xb9, RZ ;  /* 0x000000b903467824 */ /* 0x000fe200078e02ff */
[----:B----4-:R-:W-:Y:S01]  /*1c1c0*/  PRMT R23, R122, 0x7632, R23 ;  /* 0x000076327a177816 */ /* 0x010fe20000000017 */
[----:B0-----:R-:W-:Y:S01]  /*1c1d0*/  IMAD R75, R75, 0x178, RZ ;  /* 0x000001784b4b7824 */ /* 0x001fe200078e02ff */
[----:B------:R-:W-:Y:S01]  /*1c1e0*/  IADD3 R22, P0, PT, R73, R116, RZ ;  /* 0x0000007449167210 */ /* 0x000fe20007f1e0ff */
[----:B------:R-:W0:Y:S01]  /*1c1f0*/  LDC R76, c[0x0][0x3e8] ;  /* 0x0000fa00ff4c7b82 */ /* 0x000e220000000800 */
[----:B---3--:R-:W-:Y:S01]  /*1c200*/  IMAD R69, R71, 0x174, RZ ;  /* 0x0000017447457824 */ /* 0x008fe200078e02ff */
[-C--:B------:R-:W-:Y:S01]  /*1c210*/  LEA.HI.X.SX32 R21, R147, R117.reuse, 0x1, P1 ;  /* 0x0000007593157211 */ /* 0x080fe200008f0eff */
[----:B------:R2:W-:Y:S05]  /*1c220*/  STG.E.U16 desc[UR10][R4.64], R23 ;  /* 0x0000001704007986 */ /* 0x0005ea000c10150a */
[----:B------:R-:W3:Y:S01]  /*1c230*/  LDC R73, c[0x0][0x3e8] ;  /* 0x0000fa00ff497b82 */ /* 0x000ee20000000800 */
[----:B------:R4:W-:Y:S01]  /*1c240*/  STG.E.U16 desc[UR10][R20.64], R124 ;  /* 0x0000007c14007986 */ /* 0x0009e2000c10150a */
[----:B--2---:R-:W-:-:S06]  /*1c250*/  LEA.HI.X.SX32 R23, R70, R117, 0x1, P0 ;  /* 0x0000007546177211 */ /* 0x004fcc00000f0eff */
[----:B------:R-:W2:Y:S01]  /*1c260*/  LDC R71, c[0x0][0x3e8] ;  /* 0x0000fa00ff477b82 */ /* 0x000ea20000000800 */
[----:B------:R-:W-:-:S05]  /*1c270*/  PRMT R5, R124, 0x7632, R5 ;  /* 0x000076327c057816 */ /* 0x000fca0000000005 */
[----:B------:R1:W-:Y:S01]  /*1c280*/  STG.E.U16 desc[UR10][R22.64], R5 ;  /* 0x0000000516007986 */ /* 0x0003e2000c10150a */
[----:B----4-:R-:W-:Y:S02]  /*1c290*/  IADD3 R20, P2, PT, R75, R116, RZ ;  /* 0x000000744b147210 */ /* 0x010fe40007f5e0ff */
[----:B------:R-:W4:Y:S01]  /*1c2a0*/  LDC R75, c[0x0][0x3e8] ;  /* 0x0000fa00ff4b7b82 */ /* 0x000f220000000800 */
[----:B------:R-:W-:Y:S02]  /*1c2b0*/  IMAD R70, R3, 0xbb, RZ ;  /* 0x000000bb03467824 */ /* 0x000fe400078e02ff */
[----:B-1----:R-:W-:-:S05]  /*1c2c0*/  IMAD R23, R67, 0x17a, RZ ;  /* 0x0000017a43177824 */ /* 0x002fca00078e02ff */
[----:B------:R-:W1:Y:S01]  /*1c2d0*/  LDC R67, c[0x0][0x3e8] ;  /* 0x0000fa00ff437b82 */ /* 0x000e620000000800 */
[-C--:B------:R-:W-:Y:S02]  /*1c2e0*/  IADD3 R4, P0, PT, R69, R116.reuse, RZ ;  /* 0x0000007445047210 */ /* 0x080fe40007f1e0ff */
[-C--:B------:R-:W-:Y:S02]  /*1c2f0*/  IADD3 R68, P1, PT, R77, R116.reuse, RZ ;  /* 0x000000744d447210 */ /* 0x080fe40007f3e0ff */
[-C--:B------:R-:W-:Y:S02]  /*1c300*/  LEA.HI.X.SX32 R5, R79, R117.reuse, 0x1, P0 ;  /* 0x000000754f057211 */ /* 0x080fe400000f0eff */
[-C--:B------:R-:W-:Y:S01]  /*1c310*/  LEA.HI.X.SX32 R69, R70, R117.reuse, 0x1, P1 ;  /* 0x0000007546457211 */ /* 0x080fe200008f0eff */
[----:B------:R-:W-:Y:S01]  /*1c320*/  IMAD R70, R3, 0xbd, RZ ;  /* 0x000000bd03467824 */ /* 0x000fe200078e02ff */
[----:B------:R-:W-:Y:S02]  /*1c330*/  PRMT R77, R126, 0x7632, R77 ;  /* 0x000076327e4d7816 */ /* 0x000fe4000000004d */
[----:B------:R-:W-:Y:S01]  /*1c340*/  IADD3 R22, P0, PT, R23, R116, RZ ;  /* 0x0000007417167210 */ /* 0x000fe20007f1e0ff */
[----:B------:R0:W-:Y:S01]  /*1c350*/  STG.E.U16 desc[UR10][R4.64], R126 ;  /* 0x0000007e04007986 */ /* 0x0001e2000c10150a */
[-C--:B------:R-:W-:Y:S01]  /*1c360*/  LEA.HI.X.SX32 R21, R134, R117.reuse, 0x1, P2 ;  /* 0x0000007586157211 */ /* 0x080fe200010f0eff */
[----:B---3--:R-:W-:Y:S01]  /*1c370*/  IMAD R73, R73, 0x17c, RZ ;  /* 0x0000017c49497824 */ /* 0x008fe200078e02ff */
[----:B------:R-:W-:Y:S01]  /*1c380*/  LEA.HI.X.SX32 R23, R70, R117, 0x1, P0 ;  /* 0x0000007546177211 */ /* 0x000fe200000f0eff */
[----:B--2---:R-:W-:Y:S01]  /*1c390*/  IMAD R71, R71, 0x17e, RZ ;  /* 0x0000017e47477824 */ /* 0x004fe200078e02ff */
[----:B------:R5:W-:Y:S01]  /*1c3a0*/  STG.E.U16 desc[UR10][R68.64], R77 ;  /* 0x0000004d44007986 */ /* 0x000be2000c10150a */
[----:B------:R-:W-:Y:S01]  /*1c3b0*/  IMAD R72, R3, 0xbf, RZ ;  /* 0x000000bf03487824 */ /* 0x000fe200078e02ff */
[----:B------:R-:W2:Y:S02]  /*1c3c0*/  LDC R70, c[0x0][0x3e8] ;  /* 0x0000fa00ff467b82 */ /* 0x000ea40000000800 */
[----:B------:R3:W-:Y:S01]  /*1c3d0*/  STG.E.U16 desc[UR10][R20.64], R128 ;  /* 0x0000008014007986 */ /* 0x0007e2000c10150a */
[----:B0-----:R-:W-:-:S02]  /*1c3e0*/  PRMT R5, R128, 0x7632, R5 ;  /* 0x0000763280057816 */ /* 0x001fc40000000005 */
[-C--:B------:R-:W-:Y:S01]  /*1c3f0*/  IADD3 R4, P0, PT, R73, R116.reuse, RZ ;  /* 0x0000007449047210 */ /* 0x080fe20007f1e0ff */
[----:B-----5:R-:W-:Y:S02]  /*1c400*/  IMAD R69, R74, 0x180, RZ ;  /* 0x000001804a457824 */ /* 0x020fe400078e02ff */
[----:B------:R0:W-:Y:S01]  /*1c410*/  STG.E.U16 desc[UR10][R22.64], R5 ;  /* 0x0000000516007986 */ /* 0x0001e2000c10150a */
[-C--:B---3--:R-:W-:Y:S02]  /*1c420*/  IADD3 R20, P1, PT, R71, R116.reuse, RZ ;  /* 0x0000007447147210 */ /* 0x088fe40007f3e0ff */
[----:B------:R-:W-:Y:S01]  /*1c430*/  IADD3 R68, P2, PT, R69, R116, RZ ;  /* 0x0000007445447210 */ /* 0x000fe20007f5e0ff */
[----:B------:R-:W3:Y:S01]  /*1c440*/  LDC R71, c[0x0][0x3e8] ;  /* 0x0000fa00ff477b82 */ /* 0x000ee20000000800 */
[----:B------:R-:W-:Y:S02]  /*1c450*/  LEA.HI.X.SX32 R21, R72, R117, 0x1, P1 ;  /* 0x0000007548157211 */ /* 0x000fe400008f0eff */
[----:B------:R-:W-:-:S02]  /*1c460*/  PRMT R72, R130, 0x7632, R72 ;  /* 0x0000763282487816 */ /* 0x000fc40000000048 */
[----:B0-----:R-:W-:Y:S01]  /*1c470*/  F2FP.BF16.F32.PACK_AB R23, R7, R6 ;  /* 0x000000060717723e */ /* 0x001fe200000010ff */
[----:B-1----:R-:W-:Y:S01]  /*1c480*/  IMAD R7, R67, 0x182, RZ ;  /* 0x0000018243077824 */ /* 0x002fe200078e02ff */
[-C--:B------:R-:W-:Y:S01]  /*1c490*/  LEA.HI.X.SX32 R5, R83, R117.reuse, 0x1, P0 ;  /* 0x0000007553057211 */ /* 0x080fe200000f0eff */
[----:B------:R-:W0:Y:S01]  /*1c4a0*/  LDC R67, c[0x0][0x3e8] ;  /* 0x0000fa00ff437b82 */ /* 0x000e220000000800 */
[----:B------:R-:W-:Y:S01]  /*1c4b0*/  LEA.HI.X.SX32 R69, R136, R117, 0x1, P2 ;  /* 0x0000007588457211 */ /* 0x000fe200010f0eff */
[----:B----4-:R-:W-:Y:S02]  /*1c4c0*/  IMAD R75, R75, 0x184, RZ ;  /* 0x000001844b4b7824 */ /* 0x010fe400078e02ff */
[----:B------:R-:W-:Y:S01]  /*1c4d0*/  IMAD R73, R76, 0x186, RZ ;  /* 0x000001864c497824 */ /* 0x000fe200078e02ff */
[----:B------:R1:W-:Y:S01]  /*1c4e0*/  STG.E.U16 desc[UR10][R4.64], R130 ;  /* 0x0000008204007986 */ /* 0x0003e2000c10150a */
[----:B------:R-:W-:Y:S01]  /*1c4f0*/  IMAD R22, R3, 0xc1, RZ ;  /* 0x000000c103167824 */ /* 0x000fe200078e02ff */
[----:B------:R-:W-:-:S02]  /*1c500*/  IADD3 R6, P1, PT, R75, R116, RZ ;  /* 0x000000744b067210 */ /* 0x000fc40007f3e0ff */
[----:B------:R4:W-:Y:S04]  /*1c510*/  STG.E.U16 desc[UR10][R20.64], R72 ;  /* 0x0000004814007986 */ /* 0x0009e8000c10150a */
[----:B------:R5:W-:Y:S01]  /*1c520*/  STG.E.U16 desc[UR10][R68.64], R25 ;  /* 0x0000001944007986 */ /* 0x000be2000c10150a */
[-C--:B-1----:R-:W-:Y:S02]  /*1c530*/  IADD3 R4, P0, PT, R7, R116.reuse, RZ ;  /* 0x0000007407047210 */ /* 0x082fe40007f1e0ff */
[----:B----4-:R-:W-:Y:S01]  /*1c540*/  IADD3 R20, P2, PT, R73, R116, RZ ;  /* 0x0000007449147210 */ /* 0x010fe20007f5e0ff */
[----:B-----5:R-:W-:Y:S01]  /*1c550*/  IMAD R68, R3, 0xc3, RZ ;  /* 0x000000c303447824 */ /* 0x020fe200078e02ff */
[-C--:B------:R-:W-:Y:S02]  /*1c560*/  LEA.HI.X.SX32 R7, R24, R117.reuse, 0x1, P1 ;  /* 0x0000007518077211 */ /* 0x080fe400008f0eff */
[----:B------:R-:W-:Y:S01]  /*1c570*/  LEA.HI.X.SX32 R5, R22, R117, 0x1, P0 ;  /* 0x0000007516057211 */ /* 0x000fe200000f0eff */
[----:B------:R-:W1:Y:S01]  /*1c580*/  LDC R24, c[0x0][0x3e8] ;  /* 0x0000fa00ff187b82 */ /* 0x000e620000000800 */
[----:B------:R-:W-:-:S02]  /*1c590*/  PRMT R69, R25, 0x7632, R69 ;  /* 0x0000763219457816 */ /* 0x000fc40000000045 */
[----:B------:R-:W-:Y:S02]  /*1c5a0*/  LEA.HI.X.SX32 R21, R68, R117, 0x1, P2 ;  /* 0x0000007544157211 */ /* 0x000fe400010f0eff */
[C---:B------:R-:W-:Y:S02]  /*1c5b0*/  PRMT R68, R23.reuse, 0x7610, R68 ;  /* 0x0000761017447816 */ /* 0x040fe40000000044 */
[----:B------:R-:W-:Y:S01]  /*1c5c0*/  PRMT R72, R23, 0x7632, R72 ;  /* 0x0000763217487816 */ /* 0x000fe20000000048 */
[----:B------:R-:W4:Y:S01]  /*1c5d0*/  LDC R25, c[0x0][0x3e8] ;  /* 0x0000fa00ff197b82 */ /* 0x000f220000000800 */
[----:B------:R-:W-:Y:S04]  /*1c5e0*/  STG.E.U16 desc[UR10][R4.64], R69 ;  /* 0x0000004504007986 */ /* 0x000fe8000c10150a */
[----:B------:R-:W-:Y:S01]  /*1c5f0*/  STG.E.U16 desc[UR10][R6.64], R68 ;  /* 0x0000004406007986 */ /* 0x000fe2000c10150a */
[----:B---3--:R-:W-:-:S02]  /*1c600*/  IMAD R71, R71, 0x18a, RZ ;  /* 0x0000018a47477824 */ /* 0x008fc400078e02ff */
[----:B0-----:R-:W-:Y:S01]  /*1c610*/  IMAD R67, R67, 0x18c, RZ ;  /* 0x0000018c43437824 */ /* 0x001fe200078e02ff */
[----:B------:R0:W-:Y:S01]  /*1c620*/  STG.E.U16 desc[UR10][R20.64], R72 ;  /* 0x0000004814007986 */ /* 0x0001e2000c10150a */
[----:B------:R-:W3:Y:S01]  /*1c630*/  LDC R23, c[0x0][0x3e8] ;  /* 0x0000fa00ff177b82 */ /* 0x000ee20000000800 */
[----:B------:R-:W-:Y:S01]  /*1c640*/  IMAD R22, R3, 0xc5, RZ ;  /* 0x000000c503167824 */ /* 0x000fe200078e02ff */
[----:B0-----:R-:W-:Y:S01]  /*1c650*/  F2FP.BF16.F32.PACK_AB R21, R9, R8 ;  /* 0x000000080915723e */ /* 0x001fe200000010ff */
[----:B--2---:R-:W-:Y:S01]  /*1c660*/  IMAD R9, R70, 0x188, RZ ;  /* 0x0000018846097824 */ /* 0x004fe200078e02ff */
[----:B------:R-:W-:-:S04]  /*1c670*/  IADD3 R6, P1, PT, R71, R116, RZ ;  /* 0x0000007447067210 */ /* 0x000fc80007f3e0ff */
[----:B------:R-:W0:Y:S01]  /*1c680*/  LDC R20, c[0x0][0x3e8] ;  /* 0x0000fa00ff147b82 */ /* 0x000e220000000800 */
[-C--:B------:R-:W-:Y:S02]  /*1c690*/  IADD3 R8, P2, PT, R67, R116.reuse, RZ ;  /* 0x0000007443087210 */ /* 0x080fe40007f5e0ff */
[----:B------:R-:W-:Y:S02]  /*1c6a0*/  IADD3 R4, P0, PT, R9, R116, RZ ;  /* 0x0000007409047210 */ /* 0x000fe40007f1e0ff */
[C---:B------:R-:W-:Y:S02]  /*1c6b0*/  PRMT R68, R21.reuse, 0x7610, R68 ;  /* 0x0000761015447816 */ /* 0x040fe40000000044 */
[-C--:B------:R-:W-:Y:S02]  /*1c6c0*/  LEA.HI.X.SX32 R5, R138, R117.reuse, 0x1, P0 ;  /* 0x000000758a057211 */ /* 0x080fe400000f0eff */
[----:B------:R-:W-:Y:S02]  /*1c6d0*/  LEA.HI.X.SX32 R7, R22, R117, 0x1, P1 ;  /* 0x0000007516077211 */ /* 0x000fe400008f0eff */
[----:B------:R-:W-:-:S02]  /*1c6e0*/  PRMT R69, R21, 0x7632, R69 ;  /* 0x0000763215457816 */ /* 0x000fc40000000045 */
[----:B------:R-:W-:Y:S02]  /*1c6f0*/  F2FP.BF16.F32.PACK_AB R11, R11, R10 ;  /* 0x0000000a0b0b723e */ /* 0x000fe400000010ff */
[----:B------:R-:W-:Y:S01]  /*1c700*/  LEA.HI.X.SX32 R9, R87, R117, 0x1, P2 ;  /* 0x0000007557097211 */ /* 0x000fe200010f0eff */
[----:B------:R-:W-:Y:S01]  /*1c710*/  STG.E.U16 desc[UR10][R4.64], R68 ;  /* 0x0000004404007986 */ /* 0x000fe2000c10150a */
[----:B------:R-:W2:Y:S01]  /*1c720*/  LDC R21, c[0x0][0x3e8] ;  /* 0x0000fa00ff157b82 */ /* 0x000ea20000000800 */
[----:B-1----:R-:W-:Y:S01]  /*1c730*/  IMAD R67, R24, 0x190, RZ ;  /* 0x0000019018437824 */ /* 0x002fe200078e02ff */
[----:B------:R-:W-:Y:S01]  /*1c740*/  PRMT R24, R11, 0x7632, R24 ;  /* 0x000076320b187816 */ /* 0x000fe20000000018 */
[----:B------:R-:W-:Y:S01]  /*1c750*/  STG.E.U16 desc[UR10][R6.64], R69 ;  /* 0x0000004506007986 */ /* 0x000fe2000c10150a */
[----:B----4-:R-:W-:-:S03]  /*1c760*/  IMAD R25, R25, 0x192, RZ ;  /* 0x0000019219197824 */ /* 0x010fc600078e02ff */
[----:B------:R1:W-:Y:S01]  /*1c770*/  STG.E.U16 desc[UR10][R8.64], R11 ;  /* 0x0000000b08007986 */ /* 0x0003e2000c10150a */
[----:B------:R-:W4:Y:S01]  /*1c780*/  LDC R22, c[0x0][0x3e8] ;  /* 0x0000fa00ff167b82 */ /* 0x000f220000000800 */
[----:B------:R-:W-:Y:S01]  /*1c790*/  F2FP.BF16.F32.PACK_AB R13, R13, R12 ;  /* 0x0000000c0d0d723e */ /* 0x000fe200000010ff */
[----:B------:R-:W-:-:S06]  /*1c7a0*/  IMAD R12, R3, 0xc9, RZ ;  /* 0x000000c9030c7824 */ /* 0x000fcc00078e02ff */
[----:B-1----:R-:W1:Y:S01]  /*1c7b0*/  LDC R11, c[0x0][0x3e8] ;  /* 0x0000fa00ff0b7b82 */ /* 0x002e620000000800 */
[-C--:B------:R-:W-:Y:S02]  /*1c7c0*/  IADD3 R6, P1, PT, R67, R116.reuse, RZ ;  /* 0x0000007443067210 */ /* 0x080fe40007f3e0ff */
[----:B------:R-:W-:Y:S02]  /*1c7d0*/  IADD3 R8, P2, PT, R25, R116, RZ ;  /* 0x0000007419087210 */ /* 0x000fe40007f5e0ff */
[C---:B------:R-:W-:Y:S02]  /*1c7e0*/  PRMT R25, R13.reuse, 0x7610, R25 ;  /* 0x000076100d197816 */ /* 0x040fe40000000019 */
[----:B------:R-:W-:Y:S02]  /*1c7f0*/  PRMT R67, R13, 0x7632, R67 ;  /* 0x000076320d437816 */ /* 0x000fe40000000043 */
[----:B------:R-:W5:Y:S01]  /*1c800*/  LDC R13, c[0x0][0x3e8] ;  /* 0x0000fa00ff0d7b82 */ /* 0x000f620000000800 */
[----:B---3--:R-:W-:Y:S01]  /*1c810*/  IMAD R23, R23, 0x18e, RZ ;  /* 0x0000018e17177824 */ /* 0x008fe200078e02ff */
[----:B------:R-:W-:Y:S01]  /*1c820*/  LEA.HI.X.SX32 R9, R12, R117, 0x1, P2 ;  /* 0x000000750c097211 */ /* 0x000fe200010f0eff */
[----:B------:R-:W-:-:S03]  /*1c830*/  IMAD R10, R3, 0xc7, RZ ;  /* 0x000000c7030a7824 */ /* 0x000fc600078e02ff */
[----:B------:R-:W-:Y:S02]  /*1c840*/  IADD3 R4, P0, PT, R23, R116, RZ ;  /* 0x0000007417047210 */ /* 0x000fe40007f1e0ff */
[----:B------:R-:W3:Y:S01]  /*1c850*/  LDC R12, c[0x0][0x3e8] ;  /* 0x0000fa00ff0c7b82 */ /* 0x000ee20000000800 */
[----:B------:R-:W-:Y:S01]  /*1c860*/  F2FP.BF16.F32.PACK_AB R14, R15, R14 ;  /* 0x0000000e0f0e723e */ /* 0x000fe200000010ff */
[----:B0-----:R-:W-:Y:S01]  /*1c870*/  IMAD R15, R20, 0x194, RZ ;  /* 0x00000194140f7824 */ /* 0x001fe200078e02ff */
[-C--:B------:R-:W-:Y:S01]  /*1c880*/  LEA.HI.X.SX32 R5, R10, R117.reuse, 0x1, P0 ;  /* 0x000000750a057211 */ /* 0x080fe200000f0eff */
[----:B--2---:R-:W-:Y:S01]  /*1c890*/  IMAD R21, R21, 0x196, RZ ;  /* 0x0000019615157824 */ /* 0x004fe200078e02ff */
[----:B------:R-:W-:Y:S01]  /*1c8a0*/  LEA.HI.X.SX32 R7, R140, R117, 0x1, P1 ;  /* 0x000000758c077211 */ /* 0x000fe200008f0eff */
[----:B----4-:R-:W-:Y:S01]  /*1c8b0*/  IMAD R23, R22, 0x198, RZ ;  /* 0x0000019816177824 */ /* 0x010fe200078e02ff */
[----:B------:R-:W-:Y:S01]  /*1c8c0*/  F2FP.BF16.F32.PACK_AB R16, R17, R16 ;  /* 0x000000101110723e */ /* 0x000fe200000010ff */
[----:B-1----:R-:W-:Y:S01]  /*1c8d0*/  IMAD R17, R11, 0x19a, RZ ;  /* 0x0000019a0b117824 */ /* 0x002fe200078e02ff */
[----:B------:R0:W-:Y:S01]  /*1c8e0*/  STG.E.U16 desc[UR10][R4.64], R24 ;  /* 0x0000001804007986 */ /* 0x0001e2000c10150a */
[----:B------:R-:W1:Y:S01]  /*1c8f0*/  LDC R11, c[0x0][0x3e8] ;  /* 0x0000fa00ff0b7b82 */ /* 0x000e620000000800 */
[----:B------:R-:W-:-:S02]  /*1c900*/  IMAD R10, R3, 0xcb, RZ ;  /* 0x000000cb030a7824 */ /* 0x000fc400078e02ff */
[----:B------:R2:W-:Y:S01]  /*1c910*/  STG.E.U16 desc[UR10][R6.64], R25 ;  /* 0x0000001906007986 */ /* 0x0005e2000c10150a */
[----:B------:R-:W-:-:S03]  /*1c920*/  PRMT R20, R14, 0x7610, R20 ;  /* 0x000076100e147816 */ /* 0x000fc60000000014 */
[----:B------:R4:W-:Y:S01]  /*1c930*/  STG.E.U16 desc[UR10][R8.64], R67 ;  /* 0x0000004308007986 */ /* 0x0009e2000c10150a */
[----:B0-----:R-:W-:Y:S01]  /*1c940*/  IADD3 R4, P0, PT, R15, R116, RZ ;  /* 0x000000740f047210 */ /* 0x001fe20007f1e0ff */
[----:B-----5:R-:W-:Y:S01]  /*1c950*/  IMAD R13, R13, 0x19e, RZ ;  /* 0x0000019e0d0d7824 */ /* 0x020fe200078e02ff */
[----:B------:R-:W-:Y:S01]  /*1c960*/  F2FP.BF16.F32.PACK_AB R18, R19, R18 ;  /* 0x000000121312723e */ /* 0x000fe200000010ff */
[----:B------:R-:W0:Y:S01]  /*1c970*/  LDC R15, c[0x0][0x3e8] ;  /* 0x0000fa00ff0f7b82 */ /* 0x000e220000000800 */
[-C--:B--2---:R-:W-:Y:S02]  /*1c980*/  IADD3 R6, P1, PT, R21, R116.reuse, RZ ;  /* 0x0000007415067210 */ /* 0x084fe40007f3e0ff */
[----:B------:R-:W-:Y:S02]  /*1c990*/  PRMT R21, R14, 0x7632, R21 ;  /* 0x000076320e157816 */ /* 0x000fe40000000015 */
[----:B----4-:R-:W-:Y:S02]  /*1c9a0*/  IADD3 R8, P2, PT, R23, R116, RZ ;  /* 0x0000007417087210 */ /* 0x010fe40007f5e0ff */
[-C--:B------:R-:W-:Y:S01]  /*1c9b0*/  LEA.HI.X.SX32 R5, R85, R117.reuse, 0x1, P0 ;  /* 0x0000007555057211 */ /* 0x080fe200000f0eff */
[----:B------:R-:W2:Y:S01]  /*1c9c0*/  LDC R14, c[0x0][0x3e8] ;  /* 0x0000fa00ff0e7b82 */ /* 0x000ea20000000800 */
[----:B------:R-:W-:-:S02]  /*1c9d0*/  LEA.HI.X.SX32 R7, R10, R117, 0x1, P1 ;  /* 0x000000750a077211 */ /* 0x000fc400008f0eff */
[----:B------:R-:W-:Y:S01]  /*1c9e0*/  LEA.HI.X.SX32 R9, R142, R117, 0x1, P2 ;  /* 0x000000758e097211 */ /* 0x000fe200010f0eff */
[----:B------:R4:W-:Y:S01]  /*1c9f0*/  STG.E.U16 desc[UR10][R4.64], R20 ;  /* 0x0000001404007986 */ /* 0x0009e2000c10150a */
[----:B---3--:R-:W-:-:S03]  /*1ca00*/  IMAD R19, R12, 0x19c, RZ ;  /* 0x0000019c0c137824 */ /* 0x008fc600078e02ff */
[----:B------:R-:W-:Y:S04]  /*1ca10*/  STG.E.U16 desc[UR10][R6.64], R21 ;  /* 0x0000001506007986 */ /* 0x000fe8000c10150a */
[----:B------:R3:W-:Y:S01]  /*1ca20*/  STG.E.U16 desc[UR10][R8.64], R16 ;  /* 0x0000001008007986 */ /* 0x0007e2000c10150a */
[C---:B------:R-:W-:Y:S02]  /*1ca30*/  IMAD R10, R3.reuse, 0xcd, RZ ;  /* 0x000000cd030a7824 */ /* 0x040fe400078e02ff */
[----:B------:R-:W-:Y:S01]  /*1ca40*/  IMAD R12, R3, 0xcf, RZ ;  /* 0x000000cf030c7824 */ /* 0x000fe200078e02ff */
[-C--:B----4-:R-:W-:Y:S02]  /*1ca50*/  IADD3 R4, P0, PT, R17, R116.reuse, RZ ;  /* 0x0000007411047210 */ /* 0x090fe40007f1e0ff */
[----:B---3--:R-:W-:-:S02]  /*1ca60*/  IADD3 R8, P2, PT, R13, R116, RZ ;  /* 0x000000740d087210 */ /* 0x008fc40007f5e0ff */
[----:B------:R-:W3:Y:S01]  /*1ca70*/  LDC R13, c[0x0][0x3e8] ;  /* 0x0000fa00ff0d7b82 */ /* 0x000ee20000000800 */
[----:B------:R-:W-:Y:S02]  /*1ca80*/  IADD3 R6, P1, PT, R19, R116, RZ ;  /* 0x0000007413067210 */ /* 0x000fe40007f3e0ff */
[-C--:B------:R-:W-:Y:S02]  /*1ca90*/  LEA.HI.X.SX32 R5, R10, R117.reuse, 0x1, P0 ;  /* 0x000000750a057211 */ /* 0x080fe400000f0eff */
[----:B------:R-:W-:Y:S02]  /*1caa0*/  PRMT R16, R16, 0x7632, R16 ;  /* 0x0000763210107816 */ /* 0x000fe40000000010 */
[-C--:B------:R-:W-:Y:S01]  /*1cab0*/  LEA.HI.X.SX32 R7, R89, R117.reuse, 0x1, P1 ;  /* 0x0000007559077211 */ /* 0x080fe200008f0eff */
[----:B-1----:R-:W-:Y:S01]  /*1cac0*/  IMAD R11, R11, 0x1a4, RZ ;  /* 0x000001a40b0b7824 */ /* 0x002fe200078e02ff */
[----:B------:R-:W-:Y:S02]  /*1cad0*/  LEA.HI.X.SX32 R9, R12, R117, 0x1, P2 ;  /* 0x000000750c097211 */ /* 0x000fe400010f0eff */
[----:B------:R-:W-:Y:S01]  /*1cae0*/  PRMT R19, R18, 0x7632, R19 ;  /* 0x0000763212137816 */ /* 0x000fe20000000013 */
[----:B------:R-:W1:Y:S01]  /*1caf0*/  LDC R12, c[0x0][0x3e8] ;  /* 0x0000fa00ff0c7b82 */ /* 0x000e620000000800 */
[----:B------:R-:W-:Y:S01]  /*1cb00*/  STG.E.U16 desc[UR10][R4.64], R16 ;  /* 0x0000001004007986 */ /* 0x000fe2000c10150a */
[----:B--2---:R-:W-:-:S03]  /*1cb10*/  IMAD R17, R14, 0x1a0, RZ ;  /* 0x000001a00e117824 */ /* 0x004fc600078e02ff */
[----:B------:R-:W-:Y:S03]  /*1cb20*/  STG.E.U16 desc[UR10][R6.64], R18 ;  /* 0x0000001206007986 */ /* 0x000fe6000c10150a */
[----:B------:R-:W2:Y:S01]  /*1cb30*/  LDC R14, c[0x0][0x3e8] ;  /* 0x0000fa00ff0e7b82 */ /* 0x000ea20000000800 */
[----:B------:R4:W-:Y:S01]  /*1cb40*/  STG.E.U16 desc[UR10][R8.64], R19 ;  /* 0x0000001308007986 */ /* 0x0009e2000c10150a */
[----:B0-----:R-:W-:Y:S01]  /*1cb50*/  IMAD R15, R15, 0x1a2, RZ ;  /* 0x000001a20f0f7824 */ /* 0x001fe200078e02ff */
[----:B----4-:R-:W-:-:S05]  /*1cb60*/  IADD3 R8, P2, PT, R11, R116, RZ ;  /* 0x000000740b087210 */ /* 0x010fca0007f5e0ff */
[----:B------:R-:W0:Y:S01]  /*1cb70*/  LDC R11, c[0x0][0x3e8] ;  /* 0x0000fa00ff0b7b82 */ /* 0x000e220000000800 */
[----:B---3--:R-:W-:Y:S01]  /*1cb80*/  IMAD R19, R13, 0x1a8, RZ ;  /* 0x000001a80d137824 */ /* 0x008fe200078e02ff */
[-C--:B------:R-:W-:Y:S02]  /*1cb90*/  IADD3 R4, P0, PT, R17, R116.reuse, RZ ;  /* 0x0000007411047210 */ /* 0x080fe40007f1e0ff */
[----:B------:R-:W-:-:S04]  /*1cba0*/  IADD3 R6, P1, PT, R15, R116, RZ ;  /* 0x000000740f067210 */ /* 0x000fc80007f3e0ff */
[----:B------:R-:W3:Y:S01]  /*1cbb0*/  LDC R13, c[0x0][0x3e8] ;  /* 0x0000fa00ff0d7b82 */ /* 0x000ee20000000800 */
[----:B------:R-:W-:Y:S01]  /*1cbc0*/  IMAD R10, R3, 0xd1, RZ ;  /* 0x000000d1030a7824 */ /* 0x000fe200078e02ff */
[----:B------:R-:W-:Y:S01]  /*1cbd0*/  F2FP.BF16.F32.PACK_AB R177, R178, R177 ;  /* 0x000000b1b2b1723e */ /* 0x000fe200000010ff */
[----:B-1----:R-:W-:Y:S01]  /*1cbe0*/  IMAD R17, R12, 0x1a6, RZ ;  /* 0x000001a60c117824 */ /* 0x002fe200078e02ff */
[----:B------:R-:W-:-:S04]  /*1cbf0*/  LEA.HI.X.SX32 R5, R144, R117, 0x1, P0 ;  /* 0x0000007590057211 */ /* 0x000fc800000f0eff */
[----:B------:R-:W1:Y:S01]  /*1cc00*/  LDC R15, c[0x0][0x3e8] ;  /* 0x0000fa00ff0f7b82 */ /* 0x000e620000000800 */
[----:B------:R-:W-:Y:S01]  /*1cc10*/  LEA.HI.X.SX32 R7, R10, R117, 0x1, P1 ;  /* 0x000000750a077211 */ /* 0x000fe200008f0eff */
[----:B------:R4:W-:Y:S01]  /*1cc20*/  STG.E.U16 desc[UR10][R4.64], R177 ;  /* 0x000000b104007986 */ /* 0x0009e2000c10150a */
[----:B------:R-:W-:Y:S01]  /*1cc30*/  PRMT R16, R177, 0x7632, R16 ;  /* 0x00007632b1107816 */ /* 0x000fe20000000010 */
[----:B--2---:R-:W-:Y:S01]  /*1cc40*/  IMAD R21, R14, 0x1aa, RZ ;  /* 0x000001aa0e157824 */ /* 0x004fe200078e02ff */
[----:B------:R-:W-:Y:S02]  /*1cc50*/  F2FP.BF16.F32.PACK_AB R179, R180, R179 ;  /* 0x000000b3b4b3723e */ /* 0x000fe400000010ff */
[----:B------:R-:W-:Y:S01]  /*1cc60*/  LEA.HI.X.SX32 R9, R91, R117, 0x1, P2 ;  /* 0x000000755b097211 */ /* 0x000fe200010f0eff */
[C---:B------:R-:W-:Y:S01]  /*1cc70*/  IMAD R10, R3.reuse, 0xd3, RZ ;  /* 0x000000d3030a7824 */ /* 0x040fe200078e02ff */
[----:B------:R2:W-:Y:S01]  /*1cc80*/  STG.E.U16 desc[UR10][R6.64], R16 ;  /* 0x0000001006007986 */ /* 0x0005e2000c10150a */
[----:B------:R-:W-:Y:S01]  /*1cc90*/  IMAD R12, R3, 0xd5, RZ ;  /* 0x000000d5030c7824 */ /* 0x000fe200078e02ff */
[----:B------:R-:W-:Y:S01]  /*1cca0*/  F2FP.BF16.F32.PACK_AB R181, R182, R181 ;  /* 0x000000b5b6b5723e */ /* 0x000fe200000010ff */
[----:B------:R-:W5:Y:S01]  /*1ccb0*/  LDC R14, c[0x0][0x3e8] ;  /* 0x0000fa00ff0e7b82 */ /* 0x000f620000000800 */
[-C--:B----4-:R-:W-:Y:S01]  /*1ccc0*/  IADD3 R4, P0, PT, R17, R116.reuse, RZ ;  /* 0x0000007411047210 */ /* 0x090fe20007f1e0ff */
[----:B0-----:R-:W-:Y:S01]  /*1ccd0*/  IMAD R17, R11, 0x1ac, RZ ;  /* 0x000001ac0b117824 */ /* 0x001fe200078e02ff */
[----:B------:R0:W-:Y:S05]  /*1cce0*/  STG.E.U16 desc[UR10][R8.64], R179 ;  /* 0x000000b308007986 */ /* 0x0001ea000c10150a */
[----:B------:R-:W4:Y:S01]  /*1ccf0*/  LDC R11, c[0x0][0x3e8] ;  /* 0x0000fa00ff0b7b82 */ /* 0x000f220000000800 */
[----:B--2---:R-:W-:-:S02]  /*1cd00*/  IADD3 R6, P1, PT, R19, R116, RZ ;  /* 0x0000007413067210 */ /* 0x004fc40007f3e0ff */
[-C--:B------:R-:W-:Y:S02]  /*1cd10*/  LEA.HI.X.SX32 R5, R10, R117.reuse, 0x1, P0 ;  /* 0x000000750a057211 */ /* 0x080fe400000f0eff */
[----:B------:R-:W-:Y:S02]  /*1cd20*/  PRMT R16, R179, 0x7632, R16 ;  /* 0x00007632b3107816 */ /* 0x000fe40000000010 */
[----:B0-----:R-:W-:Y:S02]  /*1cd30*/  IADD3 R8, P2, PT, R21, R116, RZ ;  /* 0x0000007415087210 */ /* 0x001fe40007f5e0ff */
[-C--:B------:R-:W-:Y:S01]  /*1cd40*/  LEA.HI.X.SX32 R7, R146, R117.reuse, 0x1, P1 ;  /* 0x0000007592077211 */ /* 0x080fe200008f0eff */
[----:B---3--:R-:W-:Y:S01]  /*1cd50*/  IMAD R13, R13, 0x1b0, RZ ;  /* 0x000001b00d0d7824 */ /* 0x008fe200078e02ff */
[----:B------:R-:W-:Y:S02]  /*1cd60*/  LEA.HI.X.SX32 R9, R12, R117, 0x1, P2 ;  /* 0x000000750c097211 */ /* 0x000fe400010f0eff */
[----:B------:R-:W-:Y:S01]  /*1cd70*/  PRMT R18, R181, 0x7632, R18 ;  /* 0x00007632b5127816 */ /* 0x000fe20000000012 */
[----:B------:R-:W0:Y:S01]  /*1cd80*/  LDC R12, c[0x0][0x3e8] ;  /* 0x0000fa00ff0c7b82 */ /* 0x000e220000000800 */
[----:B------:R2:W-:Y:S01]  /*1cd90*/  STG.E.U16 desc[UR10][R4.64], R16 ;  /* 0x0000001004007986 */ /* 0x0005e2000c10150a */
[----:B-1----:R-:W-:-:S03]  /*1cda0*/  IMAD R15, R15, 0x1ae, RZ ;  /* 0x000001ae0f0f7824 */ /* 0x002fc600078e02ff */
[----:B------:R-:W-:Y:S04]  /*1cdb0*/  STG.E.U16 desc[UR10][R6.64], R181 ;  /* 0x000000b506007986 */ /* 0x000fe8000c10150a */
[----:B------:R1:W-:Y:S01]  /*1cdc0*/  STG.E.U16 desc[UR10][R8.64], R18 ;  /* 0x0000001208007986 */ /* 0x0003e2000c10150a */
[----:B------:R-:W-:Y:S01]  /*1cdd0*/  IMAD R10, R3, 0xd7, RZ ;  /* 0x000000d7030a7824 */ /* 0x000fe200078e02ff */
[----:B------:R-:W-:Y:S02]  /*1cde0*/  F2FP.BF16.F32.PACK_AB R26, R27, R26 ;  /* 0x0000001a1b1a723e */ /* 0x000fe400000010ff */
[-C--:B--2---:R-:W-:Y:S02]  /*1cdf0*/  IADD3 R4, P0, PT, R17, R116.reuse, RZ ;  /* 0x0000007411047210 */ /* 0x084fe40007f1e0ff */
[----:B-1----:R-:W-:-:S02]  /*1ce00*/  IADD3 R8, P2, PT, R13, R116, RZ ;  /* 0x000000740d087210 */ /* 0x002fc40007f5e0ff */
[----:B------:R-:W1:Y:S01]  /*1ce10*/  LDC R13, c[0x0][0x3e8] ;  /* 0x0000fa00ff0d7b82 */ /* 0x000e620000000800 */
[----:B------:R-:W-:Y:S02]  /*1ce20*/  IADD3 R6, P1, PT, R15, R116, RZ ;  /* 0x000000740f067210 */ /* 0x000fe40007f3e0ff */
[-C--:B------:R-:W-:Y:S02]  /*1ce30*/  LEA.HI.X.SX32 R5, R95, R117.reuse, 0x1, P0 ;  /* 0x000000755f057211 */ /* 0x080fe400000f0eff */
[-C--:B------:R-:W-:Y:S02]  /*1ce40*/  LEA.HI.X.SX32 R7, R10, R117.reuse, 0x1, P1 ;  /* 0x000000750a077211 */ /* 0x080fe400008f0eff */
[----:B------:R-:W-:Y:S01]  /*1ce50*/  PRMT R16, R26, 0x7632, R16 ;  /* 0x000076321a107816 */ /* 0x000fe20000000010 */
[----:B----4-:R-:W-:Y:S01]  /*1ce60*/  IMAD R11, R11, 0x1b6, RZ ;  /* 0x000001b60b0b7824 */ /* 0x010fe200078e02ff */
[----:B------:R-:W-:Y:S02]  /*1ce70*/  F2FP.BF16.F32.PACK_AB R28, R29, R28 ;  /* 0x0000001c1d1c723e */ /* 0x000fe400000010ff */
[----:B------:R-:W-:Y:S01]  /*1ce80*/  LEA.HI.X.SX32 R9, R148, R117, 0x1, P2 ;  /* 0x0000007594097211 */ /* 0x000fe200010f0eff */
[----:B------:R-:W-:Y:S01]  /*1ce90*/  STG.E.U16 desc[UR10][R4.64], R26 ;  /* 0x0000001a04007986 */ /* 0x000fe2000c10150a */
[----:B------:R-:W2:Y:S01]  /*1cea0*/  LDC R15, c[0x0][0x3e8] ;  /* 0x0000fa00ff0f7b82 */ /* 0x000ea20000000800 */
[----:B-----5:R-:W-:-:S02]  /*1ceb0*/  IMAD R19, R14, 0x1b4, RZ ;  /* 0x000001b40e137824 */ /* 0x020fc400078e02ff */
[----:B------:R-:W-:Y:S04]  /*1cec0*/  STG.E.U16 desc[UR10][R6.64], R16 ;  /* 0x0000001006007986 */ /* 0x000fe8000c10150a */
[----:B------:R3:W-:Y:S01]  /*1ced0*/  STG.E.U16 desc[UR10][R8.64], R28 ;  /* 0x0000001c08007986 */ /* 0x0007e2000c10150a */
[----:B------:R-:W4:Y:S01]  /*1cee0*/  LDC R14, c[0x0][0x3e8] ;  /* 0x0000fa00ff0e7b82 */ /* 0x000f220000000800 */
[----:B0-----:R-:W-:Y:S01]  /*1cef0*/  IMAD R17, R12, 0x1b2, RZ ;  /* 0x000001b20c117824 */ /* 0x001fe200078e02ff */
[----:B---3--:R-:W-:-:S06]  /*1cf00*/  IADD3 R8, P2, PT, R11, R116, RZ ;  /* 0x000000740b087210 */ /* 0x008fcc0007f5e0ff */
[----:B------:R-:W0:Y:S01]  /*1cf10*/  LDC R11, c[0x0][0x3e8] ;  /* 0x0000fa00ff0b7b82 */ /* 0x000e220000000800 */
[----:B------:R-:W-:Y:S01]  /*1cf20*/  IADD3 R4, P0, PT, R17, R116, RZ ;  /* 0x0000007411047210 */ /* 0x000fe20007f1e0ff */
[----:B------:R-:W-:Y:S02]  /*1cf30*/  IMAD R12, R3, 0xdb, RZ ;  /* 0x000000db030c7824 */ /* 0x000fe400078e02ff */
[----:B-1----:R-:W-:-:S04]  /*1cf40*/  IMAD R17, R13, 0x1b8, RZ ;  /* 0x000001b80d117824 */ /* 0x002fc800078e02ff */
[----:B------:R-:W1:Y:S01]  /*1cf50*/  LDC R13, c[0x0][0x3e8] ;  /* 0x0000fa00ff0d7b82 */ /* 0x000e620000000800 */
[----:B------:R-:W-:Y:S01]  /*1cf60*/  IMAD R10, R3, 0xd9, RZ ;  /* 0x000000d9030a7824 */ /* 0x000fe200078e02ff */
[----:B------:R-:W-:Y:S02]  /*1cf70*/  LEA.HI.X.SX32 R9, R12, R117, 0x1, P2 ;  /* 0x000000750c097211 */ /* 0x000fe400010f0eff */
[----:B------:R-:W-:-:S04]  /*1cf80*/  IADD3 R6, P1, PT, R19, R116, RZ ;  /* 0x0000007413067210 */ /* 0x000fc80007f3e0ff */
[----:B------:R-:W3:Y:S01]  /*1cf90*/  LDC R12, c[0x0][0x3e8] ;  /* 0x0000fa00ff0c7b82 */ /* 0x000ee20000000800 */
[-C--:B------:R-:W-:Y:S02]  /*1cfa0*/  LEA.HI.X.SX32 R5, R10, R117.reuse, 0x1, P0 ;  /* 0x000000750a057211 */ /* 0x080fe400000f0eff */
[----:B------:R-:W-:Y:S02]  /*1cfb0*/  PRMT R16, R28, 0x7632, R16 ;  /* 0x000076321c107816 */ /* 0x000fe40000000010 */
[----:B------:R-:W-:Y:S01]  /*1cfc0*/  F2FP.BF16.F32.PACK_AB R30, R31, R30 ;  /* 0x0000001e1f1e723e */ /* 0x000fe200000010ff */
[----:B--2---:R-:W-:Y:S01]  /*1cfd0*/  IMAD R15, R15, 0x1ba, RZ ;  /* 0x000001ba0f0f7824 */ /* 0x004fe200078e02ff */
[----:B------:R-:W-:Y:S01]  /*1cfe0*/  LEA.HI.X.SX32 R7, R93, R117, 0x1, P1 ;  /* 0x000000755d077211 */ /* 0x000fe200008f0eff */
[----:B------:R2:W-:Y:S01]  /*1cff0*/  STG.E.U16 desc[UR10][R4.64], R16 ;  /* 0x0000001004007986 */ /* 0x0005e2000c10150a */
[----:B------:R-:W-:Y:S01]  /*1d000*/  PRMT R18, R30, 0x7632, R18 ;  /* 0x000076321e127816 */ /* 0x000fe20000000012 */
[----:B----4-:R-:W-:-:S02]  /*1d010*/  IMAD R19, R14, 0x1bc, RZ ;  /* 0x000001bc0e137824 */ /* 0x010fc400078e02ff */
[----:B------:R-:W4:Y:S01]  /*1d020*/  LDC R14, c[0x0][0x3e8] ;  /* 0x0000fa00ff0e7b82 */ /* 0x000f220000000800 */
[----:B------:R5:W-:Y:S01]  /*1d030*/  STG.E.U16 desc[UR10][R6.64], R30 ;  /* 0x0000001e06007986 */ /* 0x000be2000c10150a */
[----:B------:R-:W-:Y:S01]  /*1d040*/  IMAD R10, R3, 0xdd, RZ ;  /* 0x000000dd030a7824 */ /* 0x000fe200078e02ff */
[----:B------:R-:W-:Y:S02]  /*1d050*/  F2FP.BF16.F32.PACK_AB R32, R33, R32 ;  /* 0x000000202120723e */ /* 0x000fe400000010ff */
[-C--:B--2---:R-:W-:Y:S01]  /*1d060*/  IADD3 R4, P0, PT, R17, R116.reuse, RZ ;  /* 0x0000007411047210 */ /* 0x084fe20007f1e0ff */
[----:B0-----:R-:W-:Y:S02]  /*1d070*/  IMAD R17, R11, 0x1be, RZ ;  /* 0x000001be0b117824 */ /* 0x001fe400078e02ff */
[----:B------:R-:W0:Y:S01]  /*1d080*/  LDC R11, c[0x0][0x3e8] ;  /* 0x0000fa00ff0b7b82 */ /* 0x000e220000000800 */
[----:B------:R2:W-:Y:S01]  /*1d090*/  STG.E.U16 desc[UR10][R8.64], R18 ;  /* 0x0000001208007986 */ /* 0x0005e2000c10150a */
[----:B-----5:R-:W-:-:S02]  /*1d0a0*/  IADD3 R6, P1, PT, R15, R116, RZ ;  /* 0x000000740f067210 */ /* 0x020fc40007f3e0ff */
[-C--:B------:R-:W-:Y:S02]  /*1d0b0*/  LEA.HI.X.SX32 R5, R149, R117.reuse, 0x1, P0 ;  /* 0x0000007595057211 */ /* 0x080fe400000f0eff */
[-C--:B------:R-:W-:Y:S02]  /*1d0c0*/  LEA.HI.X.SX32 R7, R10, R117.reuse, 0x1, P1 ;  /* 0x000000750a077211 */ /* 0x080fe400008f0eff */
[----:B------:R-:W-:Y:S02]  /*1d0d0*/  PRMT R16, R32, 0x7632, R16 ;  /* 0x0000763220107816 */ /* 0x000fe40000000010 */
[----:B--2---:R-:W-:Y:S01]  /*1d0e0*/  IADD3 R8, P2, PT, R19, R116, RZ ;  /* 0x0000007413087210 */ /* 0x004fe20007f5e0ff */
[----:B-1----:R-:W-:Y:S01]  /*1d0f0*/  IMAD R13, R13, 0x1c2, RZ ;  /* 0x000001c20d0d7824 */ /* 0x002fe200078e02ff */
[----:B------:R-:W-:Y:S01]  /*1d100*/  F2FP.BF16.F32.PACK_AB R34, R35, R34 ;  /* 0x000000222322723e */ /* 0x000fe200000010ff */
[----:B------:R-:W1:Y:S01]  /*1d110*/  LDC R15, c[0x0][0x3e8] ;  /* 0x0000fa00ff0f7b82 */ /* 0x000e620000000800 */
[----:B------:R-:W-:Y:S01]  /*1d120*/  LEA.HI.X.SX32 R9, R97, R117, 0x1, P2 ;  /* 0x0000007561097211 */ /* 0x000fe200010f0eff */
[----:B------:R2:W-:Y:S01]  /*1d130*/  STG.E.U16 desc[UR10][R4.64], R32 ;  /* 0x0000002004007986 */ /* 0x0005e2000c10150a */
[----:B---3--:R-:W-:-:S03]  /*1d140*/  IMAD R19, R12, 0x1c0, RZ ;  /* 0x000001c00c137824 */ /* 0x008fc600078e02ff */
[----:B------:R-:W-:Y:S04]  /*1d150*/  STG.E.U16 desc[UR10][R6.64], R16 ;  /* 0x0000001006007986 */ /* 0x000fe8000c10150a */
[----:B------:R3:W-:Y:S01]  /*1d160*/  STG.E.U16 desc[UR10][R8.64], R34 ;  /* 0x0000002208007986 */ /* 0x0007e2000c10150a */
[----:B------:R-:W-:Y:S01]  /*1d170*/  IMAD R10, R3, 0xdf, RZ ;  /* 0x000000df030a7824 */ /* 0x000fe200078e02ff */
[----:B------:R-:W-:Y:S01]  /*1d180*/  F2FP.BF16.F32.PACK_AB R36, R37, R36 ;  /* 0x000000242524723e */ /* 0x000fe200000010ff */
[----:B------:R-:W-:Y:S01]  /*1d190*/  IMAD R12, R3, 0xe1, RZ ;  /* 0x000000e1030c7824 */ /* 0x000fe200078e02ff */
[-C--:B--2---:R-:W-:Y:S02]  /*1d1a0*/  IADD3 R4, P0, PT, R17, R116.reuse, RZ ;  /* 0x0000007411047210 */ /* 0x084fe40007f1e0ff */
[----:B---3--:R-:W-:-:S02]  /*1d1b0*/  IADD3 R8, P2, PT, R13, R116, RZ ;  /* 0x000000740d087210 */ /* 0x008fc40007f5e0ff */
[----:B------:R-:W2:Y:S01]  /*1d1c0*/  LDC R13, c[0x0][0x3e8] ;  /* 0x0000fa00ff0d7b82 */ /* 0x000ea20000000800 */
[----:B------:R-:W-:Y:S02]  /*1d1d0*/  IADD3 R6, P1, PT, R19, R116, RZ ;  /* 0x0000007413067210 */ /* 0x000fe40007f3e0ff */
[-C--:B------:R-:W-:Y:S02]  /*1d1e0*/  LEA.HI.X.SX32 R5, R10, R117.reuse, 0x1, P0 ;  /* 0x000000750a057211 */ /* 0x080fe400000f0eff */
[----:B------:R-:W-:Y:S01]  /*1d1f0*/  PRMT R16, R34, 0x7632, R16 ;  /* 0x0000763222107816 */ /* 0x000fe20000000010 */
[----:B----4-:R-:W-:Y:S01]  /*1d200*/  IMAD R17, R14, 0x1c4, RZ ;  /* 0x000001c40e117824 */ /* 0x010fe200078e02ff */
[-C--:B------:R-:W-:Y:S01]  /*1d210*/  LEA.HI.X.SX32 R7, R150, R117.reuse, 0x1, P1 ;  /* 0x0000007596077211 */ /* 0x080fe200008f0eff */
[----:B------:R-:W3:Y:S01]  /*1d220*/  LDC R14, c[0x0][0x3e8] ;  /* 0x0000fa00ff0e7b82 */ /* 0x000ee20000000800 */
[----:B------:R-:W-:Y:S01]  /*1d230*/  LEA.HI.X.SX32 R9, R12, R117, 0x1, P2 ;  /* 0x000000750c097211 */ /* 0x000fe200010f0eff */
[----:B0-----:R-:W-:Y:S01]  /*1d240*/  IMAD R11, R11, 0x1c8, RZ ;  /* 0x000001c80b0b7824 */ /* 0x001fe200078e02ff */
[----:B------:R-:W-:Y:S01]  /*1d250*/  PRMT R18, R36, 0x7632, R18 ;  /* 0x0000763224127816 */ /* 0x000fe20000000012 */
[----:B------:R-:W-:Y:S04]  /*1d260*/  STG.E.U16 desc[UR10][R4.64], R16 ;  /* 0x0000001004007986 */ /* 0x000fe8000c10150a */
[----:B------:R-:W0:Y:S01]  /*1d270*/  LDC R12, c[0x0][0x3e8] ;  /* 0x0000fa00ff0c7b82 */ /* 0x000e220000000800 */
[----:B------:R-:W-:Y:S04]  /*1d280*/  STG.E.U16 desc[UR10][R6.64], R36 ;  /* 0x0000002406007986 */ /* 0x000fe8000c10150a */
[----:B------:R4:W-:Y:S01]  /*1d290*/  STG.E.U16 desc[UR10][R8.64], R18 ;  /* 0x0000001208007986 */ /* 0x0009e2000c10150a */
[----:B-1----:R-:W-:-:S02]  /*1d2a0*/  IMAD R15, R15, 0x1c6, RZ ;  /* 0x000001c60f0f7824 */ /* 0x002fc400078e02ff */
[----:B--2---:R-:W-:Y:S02]  /*1d2b0*/  IMAD R19, R13, 0x1cc, RZ ;  /* 0x000001cc0d137824 */ /* 0x004fe400078e02ff */
[----:B------:R-:W1:Y:S01]  /*1d2c0*/  LDC R13, c[0x0][0x3e8] ;  /* 0x0000fa00ff0d7b82 */ /* 0x000e620000000800 */
[----:B----4-:R-:W-:-:S07]  /*1d2d0*/  IADD3 R8, P2, PT, R11, R116, RZ ;  /* 0x000000740b087210 */ /* 0x010fce0007f5e0ff */
[----:B------:R-:W2:Y:S01]  /*1d2e0*/  LDC R11, c[0x0][0x3e8] ;  /* 0x0000fa00ff0b7b82 */ /* 0x000ea20000000800 */
[----:B------:R-:W-:Y:S01]  /*1d2f0*/  IMAD R10, R3, 0xe3, RZ ;  /* 0x000000e3030a7824 */ /* 0x000fe200078e02ff */
[----:B------:R-:W-:Y:S02]  /*1d300*/  IADD3 R4, P0, PT, R17, R116, RZ ;  /* 0x0000007411047210 */ /* 0x000fe40007f1e0ff */
[----:B------:R-:W-:Y:S02]  /*1d310*/  F2FP.BF16.F32.PACK_AB R38, R39, R38 ;  /* 0x000000262726723e */ /* 0x000fe400000010ff */
[----:B------:R-:W-:Y:S02]  /*1d320*/  IADD3 R6, P1, PT, R15, R116, RZ ;  /* 0x000000740f067210 */ /* 0x000fe40007f3e0ff */
[----:B------:R-:W4:Y:S01]  /*1d330*/  LDC R15, c[0x0][0x3e8] ;  /* 0x0000fa00ff0f7b82 */ /* 0x000f220000000800 */
[-C--:B------:R-:W-:Y:S02]  /*1d340*/  LEA.HI.X.SX32 R5, R99, R117.reuse, 0x1, P0 ;  /* 0x0000007563057211 */ /* 0x080fe400000f0eff */
[----:B------:R-:W-:-:S02]  /*1d350*/  LEA.HI.X.SX32 R7, R10, R117, 0x1, P1 ;  /* 0x000000750a077211 */ /* 0x000fc400008f0eff */
[----:B------:R-:W-:Y:S01]  /*1d360*/  PRMT R16, R38, 0x7632, R16 ;  /* 0x0000763226107816 */ /* 0x000fe20000000010 */
[----:B0-----:R-:W-:Y:S01]  /*1d370*/  IMAD R17, R12, 0x1ca, RZ ;  /* 0x000001ca0c117824 */ /* 0x001fe200078e02ff */
[----:B------:R-:W-:Y:S01]  /*1d380*/  F2FP.BF16.F32.PACK_AB R40, R41, R40 ;  /* 0x000000282928723e */ /* 0x000fe200000010ff */
[----:B---3--:R-:W-:Y:S01]  /*1d390*/  IMAD R21, R14, 0x1ce, RZ ;  /* 0x000001ce0e157824 */ /* 0x008fe200078e02ff */
[----:B------:R-:W-:Y:S01]  /*1d3a0*/  LEA.HI.X.SX32 R9, R151, R117, 0x1, P2 ;  /* 0x0000007597097211 */ /* 0x000fe200010f0eff */
[----:B------:R0:W-:Y:S01]  /*1d3b0*/  STG.E.U16 desc[UR10][R4.64], R38 ;  /* 0x0000002604007986 */ /* 0x0001e2000c10150a */
[----:B------:R-:W-:Y:S01]  /*1d3c0*/  IMAD R12, R3, 0xe7, RZ ;  /* 0x000000e7030c7824 */ /* 0x000fe200078e02ff */
[----:B------:R-:W-:Y:S01]  /*1d3d0*/  F2FP.BF16.F32.PACK_AB R42, R43, R42 ;  /* 0x0000002a2b2a723e */ /* 0x000fe200000010ff */
[----:B------:R-:W-:Y:S01]  /*1d3e0*/  IMAD R10, R3, 0xe5, RZ ;  /* 0x000000e5030a7824 */ /* 0x000fe200078e02ff */
[----:B------:R3:W-:Y:S01]  /*1d3f0*/  STG.E.U16 desc[UR10][R6.64], R16 ;  /* 0x0000001006007986 */ /* 0x0007e2000c10150a */
[----:B------:R-:W5:Y:S03]  /*1d400*/  LDC R14, c[0x0][0x3e8] ;  /* 0x0000fa00ff0e7b82 */ /* 0x000f660000000800 */
[----:B------:R1:W-:Y:S01]  /*1d410*/  STG.E.U16 desc[UR10][R8.64], R40 ;  /* 0x0000002808007986 */ /* 0x0003e2000c10150a */
[----:B0-----:R-:W-:Y:S01]  /*1d420*/  IADD3 R4, P0, PT, R17, R116, RZ ;  /* 0x0000007411047210 */ /* 0x001fe20007f1e0ff */
[----:B--2---:R-:W-:-:S03]  /*1d430*/  IMAD R17, R11, 0x1d0, RZ ;  /* 0x000001d00b117824 */ /* 0x004fc600078e02ff */
[----:B------:R-:W0:Y:S01]  /*1d440*/  LDC R11, c[0x0][0x3e8] ;  /* 0x0000fa00ff0b7b82 */ /* 0x000e220000000800 */
[-C--:B---3--:R-:W-:Y:S02]  /*1d450*/  IADD3 R6, P1, PT, R19, R116.reuse, RZ ;  /* 0x0000007413067210 */ /* 0x088fe40007f3e0ff */
[----:B-1----:R-:W-:-:S04]  /*1d460*/  IADD3 R8, P2, PT, R21, R116, RZ ;  /* 0x0000007415087210 */ /* 0x002fc80007f5e0ff */
[-C--:B------:R-:W-:Y:S02]  /*1d470*/  LEA.HI.X.SX32 R9, R12, R117.reuse, 0x1, P2 ;  /* 0x000000750c097211 */ /* 0x080fe400010f0eff */
[----:B------:R-:W1:Y:S01]  /*1d480*/  LDC R12, c[0x0][0x3e8] ;  /* 0x0000fa00ff0c7b82 */ /* 0x000e620000000800 */
[-C--:B------:R-:W-:Y:S02]  /*1d490*/  LEA.HI.X.SX32 R5, R10, R117.reuse, 0x1, P0 ;  /* 0x000000750a057211 */ /* 0x080fe400000f0eff */
[----:B------:R-:W-:Y:S02]  /*1d4a0*/  PRMT R16, R40, 0x7632, R16 ;  /* 0x0000763228107816 */ /* 0x000fe40000000010 */
[----:B------:R-:W-:Y:S01]  /*1d4b0*/  LEA.HI.X.SX32 R7, R103, R117, 0x1, P1 ;  /* 0x0000007567077211 */ /* 0x000fe200008f0eff */
[----:B------:R-:W-:Y:S01]  /*1d4c0*/  IMAD R13, R13, 0x1d4, RZ ;  /* 0x000001d40d0d7824 */ /* 0x000fe200078e02ff */
[----:B------:R-:W-:Y:S01]  /*1d4d0*/  PRMT R18, R42, 0x7632, R18 ;  /* 0x000076322a127816 */ /* 0x000fe20000000012 */
[----:B------:R2:W-:Y:S01]  /*1d4e0*/  STG.E.U16 desc[UR10][R4.64], R16 ;  /* 0x0000001004007986 */ /* 0x0005e2000c10150a */
[----:B----4-:R-:W-:-:S03]  /*1d4f0*/  IMAD R15, R15, 0x1d2, RZ ;  /* 0x000001d20f0f7824 */ /* 0x010fc600078e02ff */
[----:B------:R-:W-:Y:S04]  /*1d500*/  STG.E.U16 desc[UR10][R6.64], R42 ;  /* 0x0000002a06007986 */ /* 0x000fe8000c10150a */
[----:B------:R3:W-:Y:S01]  /*1d510*/  STG.E.U16 desc[UR10][R8.64], R18 ;  /* 0x0000001208007986 */ /* 0x0007e2000c10150a */
[----:B------:R-:W-:Y:S01]  /*1d520*/  IMAD R10, R3, 0xe9, RZ ;  /* 0x000000e9030a7824 */ /* 0x000fe200078e02ff */
[----:B------:R-:W-:Y:S02]  /*1d530*/  F2FP.BF16.F32.PACK_AB R44, R45, R44 ;  /* 0x0000002c2d2c723e */ /* 0x000fe400000010ff */
[-C--:B--2---:R-:W-:Y:S02]  /*1d540*/  IADD3 R4, P0, PT, R17, R116.reuse, RZ ;  /* 0x0000007411047210 */ /* 0x084fe40007f1e0ff */
[----:B---3--:R-:W-:-:S02]  /*1d550*/  IADD3 R8, P2, PT, R13, R116, RZ ;  /* 0x000000740d087210 */ /* 0x008fc40007f5e0ff */
[----:B------:R-:W2:Y:S01]  /*1d560*/  LDC R13, c[0x0][0x3e8] ;  /* 0x0000fa00ff0d7b82 */ /* 0x000ea20000000800 */
[----:B------:R-:W-:Y:S02]  /*1d570*/  IADD3 R6, P1, PT, R15, R116, RZ ;  /* 0x000000740f067210 */ /* 0x000fe40007f3e0ff */
[-C--:B------:R-:W-:Y:S02]  /*1d580*/  LEA.HI.X.SX32 R5, R152, R117.reuse, 0x1, P0 ;  /* 0x0000007598057211 */ /* 0x080fe400000f0eff */
[-C--:B------:R-:W-:Y:S02]  /*1d590*/  LEA.HI.X.SX32 R7, R10, R117.reuse, 0x1, P1 ;  /* 0x000000750a077211 */ /* 0x080fe400008f0eff */
[----:B------:R-:W-:Y:S01]  /*1d5a0*/  PRMT R16, R44, 0x7632, R16 ;  /* 0x000076322c107816 */ /* 0x000fe20000000010 */
[----:B0-----:R-:W-:Y:S01]  /*1d5b0*/  IMAD R11, R11, 0x1da, RZ ;  /* 0x000001da0b0b7824 */ /* 0x001fe200078e02ff */
[----:B------:R-:W-:Y:S02]  /*1d5c0*/  F2FP.BF16.F32.PACK_AB R46, R47, R46 ;  /* 0x0000002e2f2e723e */ /* 0x000fe400000010ff */
[----:B------:R-:W-:Y:S01]  /*1d5d0*/  LEA.HI.X.SX32 R9, R101, R117, 0x1, P2 ;  /* 0x0000007565097211 */ /* 0x000fe200010f0eff */
[----:B------:R0:W-:Y:S01]  /*1d5e0*/  STG.E.U16 desc[UR10][R4.64], R44 ;  /* 0x0000002c04007986 */ /* 0x0001e2000c10150a */
[----:B------:R-:W3:Y:S01]  /*1d5f0*/  LDC R15, c[0x0][0x3e8] ;  /* 0x0000fa00ff0f7b82 */ /* 0x000ee20000000800 */
[----:B-1----:R-:W-:-:S02]  /*1d600*/  IMAD R17, R12, 0x1d6, RZ ;  /* 0x000001d60c117824 */ /* 0x002fc400078e02ff */
[----:B------:R-:W-:Y:S01]  /*1d610*/  STG.E.U16 desc[UR10][R6.64], R16 ;  /* 0x0000001006007986 */ /* 0x000fe2000c10150a */
[----:B-----5:R-:W-:Y:S02]  /*1d620*/  IMAD R19, R14, 0x1d8, RZ ;  /* 0x000001d80e137824 */ /* 0x020fe400078e02ff */
[----:B------:R-:W-:Y:S01]  /*1d630*/  IMAD R12, R3, 0xed, RZ ;  /* 0x000000ed030c7824 */ /* 0x000fe200078e02ff */
[----:B------:R1:W-:Y:S01]  /*1d640*/  STG.E.U16 desc[UR10][R8.64], R46 ;  /* 0x0000002e08007986 */ /* 0x0003e2000c10150a */
[----:B------:R-:W4:Y:S01]  /*1d650*/  LDC R14, c[0x0][0x3e8] ;  /* 0x0000fa00ff0e7b82 */ /* 0x000f220000000800 */
[-C--:B0-----:R-:W-:Y:S02]  /*1d660*/  IADD3 R4, P0, PT, R17, R116.reuse, RZ ;  /* 0x0000007411047210 */ /* 0x081fe40007f1e0ff */
[----:B-1----:R-:W-:-:S05]  /*1d670*/  IADD3 R8, P2, PT, R11, R116, RZ ;  /* 0x000000740b087210 */ /* 0x002fca0007f5e0ff */
[----:B------:R-:W0:Y:S01]  /*1d680*/  LDC R11, c[0x0][0x3e8] ;  /* 0x0000fa00ff0b7b82 */ /* 0x000e220000000800 */
[----:B------:R-:W-:Y:S01]  /*1d690*/  LEA.HI.X.SX32 R9, R12, R117, 0x1, P2 ;  /* 0x000000750c097211 */ /* 0x000fe200010f0eff */
[----:B--2---:R-:W-:-:S06]  /*1d6a0*/  IMAD R17, R13, 0x1dc, RZ ;  /* 0x000001dc0d117824 */ /* 0x004fcc00078e02ff */
[----:B------:R-:W1:Y:S01]  /*1d6b0*/  LDC R12, c[0x0][0x3e8] ;  /* 0x0000fa00ff0c7b82 */ /* 0x000e620000000800 */
[----:B------:R-:W-:Y:S01]  /*1d6c0*/  IMAD R10, R3, 0xeb, RZ ;  /* 0x000000eb030a7824 */ /* 0x000fe200078e02ff */
[----:B------:R-:W-:-:S06]  /*1d6d0*/  IADD3 R6, P1, PT, R19, R116, RZ ;  /* 0x0000007413067210 */ /* 0x000fcc0007f3e0ff */
[----:B------:R-:W2:Y:S01]  /*1d6e0*/  LDC R13, c[0x0][0x3e8] ;  /* 0x0000fa00ff0d7b82 */ /* 0x000ea20000000800 */
[-C--:B------:R-:W-:Y:S02]  /*1d6f0*/  LEA.HI.X.SX32 R5, R10, R117.reuse, 0x1, P0 ;  /* 0x000000750a057211 */ /* 0x080fe400000f0eff */
[----:B------:R-:W-:Y:S01]  /*1d700*/  PRMT R16, R46, 0x7632, R16 ;  /* 0x000076322e107816 */ /* 0x000fe20000000010 */
[----:B---3--:R-:W-:Y:S01]  /*1d710*/  IMAD R15, R15, 0x1de, RZ ;  /* 0x000001de0f0f7824 */ /* 0x008fe200078e02ff */
[----:B------:R-:W-:Y:S02]  /*1d720*/  F2FP.BF16.F32.PACK_AB R48, R49, R48 ;  /* 0x000000303130723e */ /* 0x000fe400000010ff */
[----:B------:R-:W-:Y:S01]  /*1d730*/  LEA.HI.X.SX32 R7, R153, R117, 0x1, P1 ;  /* 0x0000007599077211 */ /* 0x000fe200008f0eff */
[----:B------:R3:W-:Y:S01]  /*1d740*/  STG.E.U16 desc[UR10][R4.64], R16 ;  /* 0x0000001004007986 */ /* 0x0007e2000c10150a */
[----:B----4-:R-:W-:Y:S02]  /*1d750*/  IMAD R19, R14, 0x1e0, RZ ;  /* 0x000001e00e137824 */ /* 0x010fe400078e02ff */
[----:B------:R-:W-:Y:S01]  /*1d760*/  IMAD R10, R3, 0xef, RZ ;  /* 0x000000ef030a7824 */ /* 0x000fe200078e02ff */
[----:B------:R4:W-:Y:S01]  /*1d770*/  STG.E.U16 desc[UR10][R6.64], R48 ;  /* 0x0000003006007986 */ /* 0x0009e2000c10150a */
[----:B------:R-:W5:Y:S01]  /*1d780*/  LDC R14, c[0x0][0x3e8] ;  /* 0x0000fa00ff0e7b82 */ /* 0x000f620000000800 */
[----:B0-----:R-:W-:Y:S01]  /*1d790*/  IMAD R11, R11, 0x1e2, RZ ;  /* 0x000001e20b0b7824 */ /* 0x001fe200078e02ff */
[----:B------:R-:W-:-:S02]  /*1d7a0*/  PRMT R18, R48, 0x7632, R18 ;  /* 0x0000763230127816 */ /* 0x000fc40000000012 */
[----:B------:R-:W-:Y:S02]  /*1d7b0*/  F2FP.BF16.F32.PACK_AB R50, R51, R50 ;  /* 0x000000323332723e */ /* 0x000fe400000010ff */
[-C--:B---3--:R-:W-:Y:S01]  /*1d7c0*/  IADD3 R4, P0, PT, R17, R116.reuse, RZ ;  /* 0x0000007411047210 */ /* 0x088fe20007f1e0ff */
[----:B-1----:R-:W-:Y:S01]  /*1d7d0*/  IMAD R17, R12, 0x1e4, RZ ;  /* 0x000001e40c117824 */ /* 0x002fe200078e02ff */
[----:B------:R-:W0:Y:S01]  /*1d7e0*/  LDC R16, c[0x0][0x3e8] ;  /* 0x0000fa00ff107b82 */ /* 0x000e220000000800 */
[----:B----4-:R-:W-:Y:S01]  /*1d7f0*/  IADD3 R6, P1, PT, R15, R116, RZ ;  /* 0x000000740f067210 */ /* 0x010fe20007f3e0ff */
[----:B------:R-:W-:Y:S01]  /*1d800*/  IMAD R12, R3, 0xf1, RZ ;  /* 0x000000f1030c7824 */ /* 0x000fe200078e02ff */
[----:B------:R-:W-:-:S05]  /*1d810*/  LEA.HI.X.SX32 R5, R105, R117, 0x1, P0 ;  /* 0x0000007569057211 */ /* 0x000fca00000f0eff */
[----:B------:R-:W1:Y:S01]  /*1d820*/  LDC R15, c[0x0][0x3e8] ;  /* 0x0000fa00ff0f7b82 */ /* 0x000e620000000800 */
[----:B------:R-:W-:Y:S01]  /*1d830*/  LEA.HI.X.SX32 R7, R10, R117, 0x1, P1 ;  /* 0x000000750a077211 */ /* 0x000fe200008f0eff */
[----:B------:R3:W-:Y:S01]  /*1d840*/  STG.E.U16 desc[UR10][R8.64], R18 ;  /* 0x0000001208007986 */ /* 0x0007e2000c10150a */
[----:B------:R-:W-:Y:S01]  /*1d850*/  IADD3 R10, P0, PT, R11, R116, RZ ;  /* 0x000000740b0a7210 */ /* 0x000fe20007f1e0ff */
[----:B--2---:R-:W-:-:S03]  /*1d860*/  IMAD R13, R13, 0x1e6, RZ ;  /* 0x000001e60d0d7824 */ /* 0x004fc600078e02ff */
[----:B------:R-:W-:Y:S01]  /*1d870*/  LEA.HI.X.SX32 R11, R12, R117, 0x1, P0 ;  /* 0x000000750c0b7211 */ /* 0x000fe200000f0eff */
[----:B------:R2:W-:Y:S01]  /*1d880*/  STG.E.U16 desc[UR10][R4.64], R50 ;  /* 0x0000003204007986 */ /* 0x0005e2000c10150a */
[----:B------:R-:W4:Y:S01]  /*1d890*/  LDC R12, c[0x0][0x3e8] ;  /* 0x0000fa00ff0c7b82 */ /* 0x000f220000000800 */
[----:B---3--:R-:W-:Y:S02]  /*1d8a0*/  PRMT R18, R50, 0x7632, R18 ;  /* 0x0000763232127816 */ /* 0x008fe40000000012 */
[----:B------:R-:W-:-:S03]  /*1d8b0*/  IADD3 R8, P2, PT, R19, R116, RZ ;  /* 0x0000007413087210 */ /* 0x000fc60007f5e0ff */
[----:B------:R3:W-:Y:S01]  /*1d8c0*/  STG.E.U16 desc[UR10][R6.64], R18 ;  /* 0x0000001206007986 */ /* 0x0007e2000c10150a */
[----:B------:R-:W-:Y:S02]  /*1d8d0*/  F2FP.BF16.F32.PACK_AB R52, R53, R52 ;  /* 0x000000343534723e */ /* 0x000fe400000010ff */
[-C--:B------:R-:W-:Y:S02]  /*1d8e0*/  LEA.HI.X.SX32 R9, R154, R117.reuse, 0x1, P2 ;  /* 0x000000759a097211 */ /* 0x080fe400010f0eff */
[-C--:B--2---:R-:W-:Y:S02]  /*1d8f0*/  IADD3 R4, P1, PT, R17, R116.reuse, RZ ;  /* 0x0000007411047210 */ /* 0x084fe40007f3e0ff */
[----:B---3--:R-:W-:Y:S02]  /*1d900*/  IADD3 R6, P0, PT, R13, R116, RZ ;  /* 0x000000740d067210 */ /* 0x008fe40007f1e0ff */
[----:B------:R-:W-:Y:S01]  /*1d910*/  F2FP.BF16.F32.PACK_AB R54, R55, R54 ;  /* 0x000000363736723e */ /* 0x000fe200000010ff */
[----:B------:R-:W2:Y:S01]  /*1d920*/  LDC R13, c[0x0][0x3e8] ;  /* 0x0000fa00ff0d7b82 */ /* 0x000ea20000000800 */
[----:B------:R3:W-:Y:S01]  /*1d930*/  STG.E.U16 desc[UR10][R8.64], R52 ;  /* 0x0000003408007986 */ /* 0x0007e2000c10150a */
[----:B------:R-:W-:Y:S01]  /*1d940*/  PRMT R7, R52, 0x7632, R7 ;  /* 0x0000763234077816 */ /* 0x000fe20000000007 */
[----:B-1----:R-:W-:Y:S01]  /*1d950*/  IMAD R15, R15, 0x1ea, RZ ;  /* 0x000001ea0f0f7824 */ /* 0x002fe200078e02ff */
[----:B------:R-:W-:-:S02]  /*1d960*/  LEA.HI.X.SX32 R5, R107, R117, 0x1, P1 ;  /* 0x000000756b057211 */ /* 0x000fc400008f0eff */
[----:B------:R-:W-:Y:S01]  /*1d970*/  PRMT R17, R54, 0x7632, R17 ;  /* 0x0000763236117816 */ /* 0x000fe20000000011 */
[----:B------:R1:W-:Y:S01]  /*1d980*/  STG.E.U16 desc[UR10][R10.64], R7 ;  /* 0x000000070a007986 */ /* 0x0003e2000c10150a */
[----:B------:R-:W-:Y:S01]  /*1d990*/  F2FP.BF16.F32.PACK_AB R56, R57, R56 ;  /* 0x000000383938723e */ /* 0x000fe200000010ff */
[----:B------:R-:W2:Y:S01]  /*1d9a0*/  LDC R18, c[0x0][0x3e8] ;  /* 0x0000fa00ff127b82 */ /* 0x000ea20000000800 */
[----:B---3--:R-:W-:Y:S02]  /*1d9b0*/  IMAD R8, R3, 0xf3, RZ ;  /* 0x000000f303087824 */ /* 0x008fe400078e02ff */
[----:B-----5:R-:W-:-:S05]  /*1d9c0*/  IMAD R9, R14, 0x1e8, RZ ;  /* 0x000001e80e097824 */ /* 0x020fca00078e02ff */
[----:B------:R-:W3:Y:S01]  /*1d9d0*/  LDC R14, c[0x0][0x3e8] ;  /* 0x0000fa00ff0e7b82 */ /* 0x000ee20000000800 */
[-C--:B-1----:R-:W-:Y:S01]  /*1d9e0*/  LEA.HI.X.SX32 R7, R8, R117.reuse, 0x1, P0 ;  /* 0x0000007508077211 */ /* 0x082fe200000f0eff */
[----:B0-----:R-:W-:Y:S01]  /*1d9f0*/  IMAD R11, R16, 0x1ec, RZ ;  /* 0x000001ec100b7824 */ /* 0x001fe200078e02ff */
[-C--:B------:R-:W-:Y:S01]  /*1da00*/  IADD3 R8, P0, PT, R9, R116.reuse, RZ ;  /* 0x0000007409087210 */ /* 0x080fe20007f1e0ff */
[----:B------:R0:W-:Y:S01]  /*1da10*/  STG.E.U16 desc[UR10][R4.64], R54 ;  /* 0x0000003604007986 */ /* 0x0001e2000c10150a */
[----:B------:R-:W-:Y:S02]  /*1da20*/  IMAD R10, R3, 0xf5, RZ ;  /* 0x000000f5030a7824 */ /* 0x000fe400078e02ff */
[-C--:B------:R-:W-:Y:S01]  /*1da30*/  LEA.HI.X.SX32 R9, R111, R117.reuse, 0x1, P0 ;  /* 0x000000756f097211 */ /* 0x080fe200000f0eff */
[----:B------:R1:W-:Y:S01]  /*1da40*/  STG.E.U16 desc[UR10][R6.64], R17 ;  /* 0x0000001106007986 */ /* 0x0003e2000c10150a */
[-C--:B0-----:R-:W-:Y:S02]  /*1da50*/  IADD3 R4, P1, PT, R15, R116.reuse, RZ ;  /* 0x000000740f047210 */ /* 0x081fe40007f3e0ff */
[----:B------:R-:W0:Y:S01]  /*1da60*/  LDC R15, c[0x0][0x3e8] ;  /* 0x0000fa00ff0f7b82 */ /* 0x000e220000000800 */
[-C--:B-1----:R-:W-:Y:S01]  /*1da70*/  IADD3 R6, P0, PT, R11, R116.reuse, RZ ;  /* 0x000000740b067210 */ /* 0x082fe20007f1e0ff */
[----:B----4-:R-:W-:Y:S01]  /*1da80*/  IMAD R11, R12, 0x1ee, RZ ;  /* 0x000001ee0c0b7824 */ /* 0x010fe200078e02ff */
[-C--:B------:R-:W-:Y:S01]  /*1da90*/  LEA.HI.X.SX32 R5, R10, R117.reuse, 0x1, P1 ;  /* 0x000000750a057211 */ /* 0x080fe200008f0eff */
[----:B--2---:R-:W-:Y:S01]  /*1daa0*/  IMAD R17, R13, 0x1f0, RZ ;  /* 0x000001f00d117824 */ /* 0x004fe200078e02ff */
[----:B------:R-:W-:Y:S01]  /*1dab0*/  LEA.HI.X.SX32 R7, R155, R117, 0x1, P0 ;  /* 0x000000759b077211 */ /* 0x000fe200000f0eff */
[----:B------:R-:W-:Y:S01]  /*1dac0*/  IMAD R12, R3, 0xf7, RZ ;  /* 0x000000f7030c7824 */ /* 0x000fe200078e02ff */
[----:B------:R-:W-:Y:S01]  /*1dad0*/  IADD3 R10, P0, PT, R11, R116, RZ ;  /* 0x000000740b0a7210 */ /* 0x000fe20007f1e0ff */
[----:B------:R-:W1:Y:S01]  /*1dae0*/  LDC R13, c[0x0][0x3e8] ;  /* 0x0000fa00ff0d7b82 */ /* 0x000e620000000800 */
[----:B------:R-:W-:-:S02]  /*1daf0*/  PRMT R16, R56, 0x7632, R16 ;  /* 0x0000763238107816 */ /* 0x000fc40000000010 */
[----:B------:R-:W-:Y:S01]  /*1db00*/  LEA.HI.X.SX32 R11, R12, R117, 0x1, P0 ;  /* 0x000000750c0b7211 */ /* 0x000fe200000f0eff */
[----:B------:R2:W-:Y:S04]  /*1db10*/  STG.E.U16 desc[UR10][R8.64], R56 ;  /* 0x0000003808007986 */ /* 0x0005e8000c10150a */
[----:B------:R-:W4:Y:S01]  /*1db20*/  LDC R12, c[0x0][0x3e8] ;  /* 0x0000fa00ff0c7b82 */ /* 0x000f220000000800 */
[----:B------:R-:W-:Y:S01]  /*1db30*/  F2FP.BF16.F32.PACK_AB R58, R59, R58 ;  /* 0x0000003a3b3a723e */ /* 0x000fe200000010ff */
[----:B------:R3:W-:Y:S01]  /*1db40*/  STG.E.U16 desc[UR10][R4.64], R16 ;  /* 0x0000001004007986 */ /* 0x0007e2000c10150a */
[----:B--2---:R-:W-:-:S05]  /*1db50*/  IADD3 R8, P1, PT, R17, R116, RZ ;  /* 0x0000007411087210 */ /* 0x004fca0007f3e0ff */
[----:B------:R-:W2:Y:S01]  /*1db60*/  LDC R17, c[0x0][0x3e8] ;  /* 0x0000fa00ff117b82 */ /* 0x000ea20000000800 */
[----:B------:R5:W-:Y:S01]  /*1db70*/  STG.E.U16 desc[UR10][R6.64], R58 ;  /* 0x0000003a06007986 */ /* 0x000be2000c10150a */
[----:B---3--:R-:W-:-:S06]  /*1db80*/  IMAD R5, R14, 0x1f2, RZ ;  /* 0x000001f20e057824 */ /* 0x008fcc00078e02ff */
[----:B------:R-:W3:Y:S01]  /*1db90*/  LDC R16, c[0x0][0x3e8] ;  /* 0x0000fa00ff107b82 */ /* 0x000ee20000000800 */
[----:B------:R-:W-:Y:S01]  /*1dba0*/  IADD3 R4, P0, PT, R5, R116, RZ ;  /* 0x0000007405047210 */ /* 0x000fe20007f1e0ff */
[----:B0-----:R-:W-:Y:S02]  /*1dbb0*/  IMAD R15, R15, 0x1f4, RZ ;  /* 0x000001f40f0f7824 */ /* 0x001fe400078e02ff */
[----:B-----5:R-:W-:Y:S01]  /*1dbc0*/  IMAD R6, R3, 0xf9, RZ ;  /* 0x000000f903067824 */ /* 0x020fe200078e02ff */
[----:B------:R-:W-:Y:S02]  /*1dbd0*/  PRMT R7, R58, 0x7632, R7 ;  /* 0x000076323a077816 */ /* 0x000fe40000000007 */
[----:B------:R-:W-:Y:S02]  /*1dbe0*/  F2FP.BF16.F32.PACK_AB R60, R61, R60 ;  /* 0x0000003c3d3c723e */ /* 0x000fe400000010ff */
[-C--:B------:R-:W-:Y:S02]  /*1dbf0*/  LEA.HI.X.SX32 R5, R6, R117.reuse, 0x1, P0 ;  /* 0x0000007506057211 */ /* 0x080fe400000f0eff */
[----:B------:R-:W-:-:S02]  /*1dc00*/  LEA.HI.X.SX32 R9, R109, R117, 0x1, P1 ;  /* 0x000000756d097211 */ /* 0x000fc400008f0eff */
[----:B------:R-:W-:Y:S02]  /*1dc10*/  IADD3 R6, P0, PT, R15, R116, RZ ;  /* 0x000000740f067210 */ /* 0x000fe40007f1e0ff */
[----:B------:R-:W0:Y:S01]  /*1dc20*/  LDC.64 R14, c[0x0][0x3a0] ;  /* 0x0000e800ff0e7b82 */ /* 0x000e220000000a00 */
[----:B-1----:R-:W-:Y:S01]  /*1dc30*/  IMAD R13, R13, 0x1f6, RZ ;  /* 0x000001f60d0d7824 */ /* 0x002fe200078e02ff */
[----:B------:R1:W-:Y:S01]  /*1dc40*/  STG.E.U16 desc[UR10][R10.64], R7 ;  /* 0x000000070a007986 */ /* 0x0003e2000c10150a */
[----:B------:R-:W-:-:S03]  /*1dc50*/  F2FP.BF16.F32.PACK_AB R62, R63, R62 ;  /* 0x0000003e3f3e723e */ /* 0x000fc600000010ff */
[----:B------:R5:W-:Y:S01]  /*1dc60*/  STG.E.U16 desc[UR10][R8.64], R60 ;  /* 0x0000003c08007986 */ /* 0x000be2000c10150a */
[----:B-1----:R-:W-:Y:S01]  /*1dc70*/  LEA.HI.X.SX32 R7, R156, R117, 0x1, P0 ;  /* 0x000000759c077211 */ /* 0x002fe200000f0eff */
[----:B------:R-:W-:Y:S01]  /*1dc80*/  IMAD R10, R3, 0xfb, RZ ;  /* 0x000000fb030a7824 */ /* 0x000fe200078e02ff */
[----:B-----5:R-:W-:Y:S01]  /*1dc90*/  PRMT R9, R60, 0x7632, R9 ;  /* 0x000076323c097816 */ /* 0x020fe20000000009 */
[----:B----4-:R-:W-:Y:S01]  /*1dca0*/  IMAD R11, R12, 0x1f8, RZ ;  /* 0x000001f80c0b7824 */ /* 0x010fe200078e02ff */
[----:B------:R-:W-:-:S03]  /*1dcb0*/  IADD3 R8, P0, PT, R13, R116, RZ ;  /* 0x000000740d087210 */ /* 0x000fc60007f1e0ff */
[----:B------:R1:W-:Y:S01]  /*1dcc0*/  STG.E.U16 desc[UR10][R4.64], R9 ;  /* 0x0000000904007986 */ /* 0x0003e2000c10150a */
[----:B------:R-:W-:Y:S01]  /*1dcd0*/  IMAD R13, R18, 0x1fe, RZ ;  /* 0x000001fe120d7824 */ /* 0x000fe200078e02ff */
[----:B------:R-:W-:Y:S01]  /*1dce0*/  UIMAD UR6, UR14, UR6, URZ ;  /* 0x000000060e0672a4 */ /* 0x000fe2000f8e02ff */
[----:B--2---:R-:W-:Y:S01]  /*1dcf0*/  IMAD R17, R17, 0x1fc, RZ ;  /* 0x000001fc11117824 */ /* 0x004fe200078e02ff */
[----:B------:R-:W-:Y:S01]  /*1dd00*/  STG.E.U16 desc[UR10][R6.64], R62 ;  /* 0x0000003e06007986 */ /* 0x000fe2000c10150a */
[----:B------:R-:W-:Y:S02]  /*1dd10*/  F2FP.BF16.F32.PACK_AB R64, R65, R64 ;  /* 0x000000404140723e */ /* 0x000fe400000010ff */
[----:B-1----:R-:W-:Y:S02]  /*1dd20*/  LEA.HI.X.SX32 R9, R10, R117, 0x1, P0 ;  /* 0x000000750a097211 */ /* 0x002fe400000f0eff */
[----:B------:R-:W-:Y:S02]  /*1dd30*/  PRMT R5, R62, 0x7632, R5 ;  /* 0x000076323e057816 */ /* 0x000fe40000000005 */
[----:B------:R-:W-:Y:S01]  /*1dd40*/  IADD3 R4, P0, PT, R11, R116, RZ ;  /* 0x000000740b047210 */ /* 0x000fe20007f1e0ff */
[----:B---3--:R-:W-:-:S02]  /*1dd50*/  IMAD R11, R16, 0x1fa, RZ ;  /* 0x000001fa100b7824 */ /* 0x008fc400078e02ff */
[----:B------:R1:W-:Y:S01]  /*1dd60*/  STG.E.U16 desc[UR10][R8.64], R5 ;  /* 0x0000000508007986 */ /* 0x0003e2000c10150a */
[-C--:B------:R-:W-:Y:S01]  /*1dd70*/  IADD3 R10, P2, PT, R13, R116.reuse, RZ ;  /* 0x000000740d0a7210 */ /* 0x080fe20007f5e0ff */
[----:B------:R-:W-:Y:S01]  /*1dd80*/  USHF.L.U32 UR4, UR6, 0x2, URZ ;  /* 0x0000000206047899 */ /* 0x000fe200080006ff */
[----:B------:R-:W-:Y:S02]  /*1dd90*/  LEA R12, R3, -R3, 0x8 ;  /* 0x80000003030c7211 */ /* 0x000fe400078e40ff */
[-C--:B-1----:R-:W-:Y:S01]  /*1dda0*/  LEA.HI.X.SX32 R5, R157, R117.reuse, 0x1, P0 ;  /* 0x000000759d057211 */ /* 0x082fe200000f0eff */
[----:B------:R-:W-:Y:S01]  /*1ddb0*/  IMAD R8, R3, 0xfd, RZ ;  /* 0x000000fd03087824 */ /* 0x000fe200078e02ff */
[-C--:B------:R-:W-:Y:S02]  /*1ddc0*/  IADD3 R6, P0, PT, R11, R116.reuse, RZ ;  /* 0x000000740b067210 */ /* 0x080fe40007f1e0ff */
[----:B------:R-:W-:Y:S02]  /*1ddd0*/  IADD3 R116, P1, PT, R17, R116, RZ ;  /* 0x0000007411747210 */ /* 0x000fe40007f3e0ff */
[----:B------:R-:W-:Y:S01]  /*1dde0*/  SHF.L.U32 R3, R218, 0x2, RZ ;  /* 0x00000002da037819 */ /* 0x000fe200000006ff */
[----:B------:R0:W-:Y:S01]  /*1ddf0*/  STG.E.U16 desc[UR10][R4.64], R64 ;  /* 0x0000004004007986 */ /* 0x0001e2000c10150a */
[----:B------:R-:W-:-:S02]  /*1de00*/  LEA.HI.X.SX32 R11, R12, R117, 0x1, P2 ;  /* 0x000000750c0b7211 */ /* 0x000fc400010f0eff */
[-C--:B------:R-:W-:Y:S02]  /*1de10*/  LEA.HI.X.SX32 R7, R8, R117.reuse, 0x1, P0 ;  /* 0x0000007508077211 */ /* 0x080fe400000f0eff */
[----:B------:R-:W-:Y:S01]  /*1de20*/  LEA.HI.X.SX32 R117, R113, R117, 0x1, P1 ;  /* 0x0000007571757211 */ /* 0x000fe200008f0eff */
[----:B------:R-:W-:Y:S01]  /*1de30*/  UIMAD.WIDE UR6, UR6, 0x4, URZ ;  /* 0x00000004060678a5 */ /* 0x000fe2000f8e02ff */
[----:B------:R-:W-:Y:S01]  /*1de40*/  IMAD.HI R218, R218, 0x4, RZ ;  /* 0x00000004dada7827 */ /* 0x000fe200078e02ff */
[----:B------:R-:W-:Y:S02]  /*1de50*/  F2FP.BF16.F32.PACK_AB R2, R2, R66 ;  /* 0x000000420202723e */ /* 0x000fe400000010ff */
[----:B0-----:R-:W-:Y:S02]  /*1de60*/  IADD3 R4, P0, P1, R3, UR4, R14 ;  /* 0x0000000403047c10 */ /* 0x001fe4000f91e00e */
[----:B------:R-:W-:Y:S02]  /*1de70*/  PRMT R3, R64, 0x7632, R3 ;  /* 0x0000763240037816 */ /* 0x000fe40000000003 */
[----:B------:R-:W-:-:S03]  /*1de80*/  IADD3.X R5, PT, PT, R218, UR7, R15, P0, P1 ;  /* 0x00000007da057c10 */ /* 0x000fc600087e240f */
[----:B------:R0:W-:Y:S04]  /*1de90*/  STG.E.U16 desc[UR10][R6.64], R3 ;  /* 0x0000000306007986 */ /* 0x0001e8000c10150a */
[----:B------:R1:W-:Y:S01]  /*1dea0*/  STG.E.U16 desc[UR10][R116.64], R2 ;  /* 0x0000000274007986 */ /* 0x0003e2000c10150a */
[----:B0-----:R-:W-:-:S05]  /*1deb0*/  PRMT R7, R2, 0x7632, R7 ;  /* 0x0000763202077816 */ /* 0x001fca0000000007 */
[----:B------:R1:W-:Y:S04]  /*1dec0*/  STG.E.U16 desc[UR10][R10.64], R7 ;  /* 0x000000070a007986 */ /* 0x0003e8000c10150a */
[----:B------:R1:W-:Y:S01]  /*1ded0*/  STG.E desc[UR10][R4.64], R0 ;  /* 0x0000000004007986 */ /* 0x0003e2000c10190a */
[----:B------:R-:W-:Y:S06]  /*1dee0*/  BAR.SYNC.DEFER_BLOCKING 0x0 ;  /* 0x0000000000007b1d */ /* 0x000fec0000010000 */
[----:B------:R-:W-:Y:S05]  /*1def0*/  BRA.U UP0, `(.L_x_23) ;  /* 0x0000000100a07547 */ /* 0x000fea000b800000 */
[----:B------:R-:W0:Y:S01]  /*1df00*/  S2UR UR6, SR_CgaCtaId ;  /* 0x00000000000679c3 */ /* 0x000e220000008800 */
[----:B------:R-:W-:Y:S01]  /*1df10*/  NOP ;  /* 0x0000000000007918 */ /* 0x000fe20000000000 */
[----:B------:R-:W-:Y:S01]  /*1df20*/  UMOV UR4, 0x50 ;  /* 0x0000005000047882 */ /* 0x000fe20000000000 */
[----:B-1----:R-:W-:Y:S02]  /*1df30*/  MOV R0, UR5 ;  /* 0x0000000500007c02 */ /* 0x002fe40008000f00 */
[----:B------:R-:W-:Y:S02]  /*1df40*/  MOV R3, 0xffff ;  /* 0x0000ffff00037802 */ /* 0x000fe40000000f00 */
[----:B------:R-:W-:Y:S02]  /*1df50*/  LOP3.LUT R0, R0, 0xffff, RZ, 0xc0, !PT ;  /* 0x0000ffff00007812 */ /* 0x000fe400078ec0ff */
[----:B------:R-:W-:Y:S02]  /*1df60*/  MOV R7, 0x1 ;  /* 0x0000000100077802 */ /* 0x000fe40000000f00 */
[----:B------:R-:W-:-:S04]  /*1df70*/  SHF.R.U32.HI R0, RZ, 0x5, R0 ;  /* 0x00000005ff007819 */ /* 0x000fc80000011600 */
[----:B------:R-:W-:Y:S02]  /*1df80*/  IADD3 R2, PT, PT, R0, 0x10, RZ ;  /* 0x0000001000027810 */ /* 0x000fe40007ffe0ff */
[----:B------:R-:W-:Y:S01]  /*1df90*/  SHF.L.U32 R0, R3, R0, RZ ;  /* 0x0000000003007219 */ /* 0x000fe200000006ff */
[----:B0-----:R-:W-:Y:S01]  /*1dfa0*/  ULEA UR7, UR6, UR4, 0x18 ;  /* 0x0000000406077291 */ /* 0x001fe2000f8ec0ff */
[----:B------:R-:W-:-:S04]  /*1dfb0*/  SHF.L.U32 R3, R7, R2, RZ ;  /* 0x0000000207037219 */ /* 0x000fc800000006ff */
[----:B------:R-:W-:-:S04]  /*1dfc0*/  LOP3.LUT R0, R3, R0, RZ, 0xfc, !PT ;  /* 0x0000000003007212 */ /* 0x000fc800078efcff */
[----:B------:R-:W0:Y:S01]  /*1dfd0*/  LDS R5, [UR7] ;  /* 0x00000007ff057984 */ /* 0x000e220008000800 */
[C---:B------:R-:W-:Y:S02]  /*1dfe0*/  LOP3.LUT R2, R0.reuse, 0xffff, RZ, 0xc0, !PT ;  /* 0x0000ffff00027812 */ /* 0x040fe400078ec0ff */
[----:B0-----:R-:W-:-:S04]  /*1dff0*/  LOP3.LUT R3, R0, 0xffff, R5, 0x80, !PT ;  /* 0x0000ffff00037812 */ /* 0x001fc800078e8005 */
[----:B------:R-:W-:-:S13]  /*1e000*/  ISETP.NE.AND P0, PT, R3, R2, PT ;  /* 0x000000020300720c */ /* 0x000fda0003f05270 */
[----:B------:R-:W-:Y:S05]  /*1e010*/  @P0 BRA `(.L_x_24) ;  /* 0x0000000000500947 */ /* 0x000fea0003800000 */
[----:B------:R-:W-:Y:S02]  /*1e020*/  SHF.R.U32.HI R5, RZ, 0x10, R5 ;  /* 0x00000010ff057819 */ /* 0x000fe40000011605 */
[----:B------:R-:W-:-:S04]  /*1e030*/  SHF.R.U32.HI R2, RZ, 0x10, R0 ;  /* 0x00000010ff027819 */ /* 0x000fc80000011600 */
[----:B------:R-:W-:-:S04]  /*1e040*/  LOP3.LUT R5, R5, R2, RZ, 0xc0, !PT ;  /* 0x0000000205057212 */ /* 0x000fc800078ec0ff */
[----:B------:R-:W-:-:S13]  /*1e050*/  ISETP.NE.AND P0, PT, R5, R2, PT ;  /* 0x000000020500720c */ /* 0x000fda0003f05270 */
[----:B------:R-:W-:Y:S05]  /*1e060*/  @P0 BRA `(.L_x_25) ;  /* 0x0000000000300947 */ /* 0x000fea0003800000 */
[----:B------:R-:W-:Y:S01]  /*1e070*/  R2UR UR4, R0 ;  /* 0x00000000000472ca */ /* 0x000fe200000e0000 */
[----:B------:R-:W-:Y:S01]  /*1e080*/  VOTEU.ANY UR6, UPT, PT ;  /* 0x0000000000067886 */ /* 0x000fe200038e0100 */
[----:B------:R-:W0:Y:S01]  /*1e090*/  S2R R0, SR_LANEID ;  /* 0x0000000000007919 */ /* 0x000e220000000000 */
[----:B------:R-:W-:-:S10]  /*1e0a0*/  UFLO.U32 UR6, UR6 ;  /* 0x00000006000672bd */ /* 0x000fd400080e0000 */
[----:B------:R-:W-:-:S06]  /*1e0b0*/  ULOP3.LUT UR4, URZ, UR4, URZ, 0x33, !UPT ;  /* 0x00000004ff047292 */ /* 0x000fcc000f8e33ff */
[----:B------:R-:W-:-:S04]  /*1e0c0*/  MOV R2, UR4 ;  /* 0x0000000400027c02 */ /* 0x000fc80008000f00 */
[----:B------:R-:W1:Y:S02]  /*1e0d0*/  REDUX UR8, R2 ;  /* 0x00000000020873c4 */ /* 0x000e640000000000 */
[----:B------:R2:W-:Y:S01]  /*1e0e0*/  UTCATOMSWS.AND URZ, UR4 ;  /* 0x0000000400ff79e3 */ /* 0x0005e20008000000 */
[----:B0-----:R-:W-:Y:S02]  /*1e0f0*/  ISETP.EQ.U32.AND P0, PT, R0, UR6, PT ;  /* 0x0000000600007c0c */ /* 0x001fe4000bf02070 */
[----:B-1----:R-:W-:-:S11]  /*1e100*/  MOV R0, UR8 ;  /* 0x0000000800007c02 */ /* 0x002fd60008000f00 */
[----:B------:R2:W-:Y:S01]  /*1e110*/  @P0 ATOMS.AND RZ, [UR7], R0 ;  /* 0x00000000ffff098c */ /* 0x0005e2000a800007 */
[----:B------:R-:W-:Y:S05]  /*1e120*/  BRA `(.L_x_23) ;  /* 0x0000000000147947 */ /* 0x000fea0003800000 */
.L_x_25:
[----:B------:R-:W-:-:S07]  /*1e130*/  MOV R2, 0x1e150 ;  /* 0x0001e15000027802 */ /* 0x000fce0000000f00 */
[----:B------:R-:W-:Y:S05]  /*1e140*/  CALL.REL.NOINC `($__internal_0_$__cuda_sm10x_tcgen05_guardrail_trap_col_being_dealloced_not_returned_by_alloc) ;  /* 0x0000000000447944 */ /* 0x000fea0003c00000 */
[----:B------:R-:W-:Y:S05]  /*1e150*/  BRA `(.L_x_23) ;  /* 0x0000000000087947 */ /* 0x000fea0003800000 */
.L_x_24:
[----:B------:R-:W-:-:S07]  /*1e160*/  MOV R2, 0x1e180 ;  /* 0x0001e18000027802 */ /* 0x000fce0000000f00 */
[----:B------:R-:W-:Y:S05]  /*1e170*/  CALL.REL.NOINC `($__internal_2_$__cuda_sm10x_tcgen05_guardrail_trap_unallocated_columns_being_dealloced) ;  /* 0x0000000000507944 */ /* 0x000fea0003c00000 */
.L_x_23:
[----:B------:R-:W-:Y:S01]  /*1e180*/  NOP ;  /* 0x0000000000007918 */ /* 0x000fe20000000000 */
[----:B--2---:R-:W-:Y:S05]  /*1e190*/  EXIT ;  /* 0x000000000000794d */ /* 0x004fea0003800000 */
.L_x_8:
[----:B------:R-:W1:Y:S02]  /*1e1a0*/  SYNCS.PHASECHK.TRANS64.TRYWAIT P3, [UR4+0x14000], RZ ;  /* 0x014000ffff0075a7 */ /* 0x000e640008061104 */
[----:B-1----:R-:W-:Y:S05]  /*1e1b0*/  @!P3 BRA `(.L_x_8) ;  /* 0xfffffffc00f8b947 */ /* 0x002fea000383ffff */
[----:B------:R-:W-:Y:S05]  /*1e1c0*/  BRA `(.L_x_7) ;  /* 0xfffffeb8009c7947 */ /* 0x000fea000383ffff */
.L_x_18:
[----:B------:R-:W0:Y:S02]  /*1e1d0*/  SYNCS.PHASECHK.TRANS64.TRYWAIT P2, [UR4+0x1c010], RZ ;  /* 0x01c010ffff0075a7 */ /* 0x000e240008041104 */
[----:B0-----:R-:W-:Y:S05]  /*1e1e0*/  @!P2 BRA `(.L_x_18) ;  /* 0xfffffffc00f8a947 */ /* 0x001fea000383ffff */
[----:B------:R-:W-:Y:S05]  /*1e1f0*/  BRA `(.L_x_26) ;  /* 0xffffff1400d07947 */ /* 0x000fea000383ffff */
.L_x_19:
[----:B------:R-:W0:Y:S02]  /*1e200*/  SYNCS.PHASECHK.TRANS64.TRYWAIT P6, [R36+URZ], R37 ;  /* 0x00000025240075a7 */ /* 0x000e2400080c11ff */
[----:B0-----:R-:W-:Y:S05]  /*1e210*/  @!P6 BRA `(.L_x_19) ;  /* 0xfffffffc00f8e947 */ /* 0x001fea000383ffff */
[----:B------:R-:W-:Y:S05]  /*1e220*/  BRA `(.L_x_27) ;  /* 0xffffff2000447947 */ /* 0x000fea000383ffff */
.L_x_22:
[----:B------:R-:W0:Y:S02]  /*1e230*/  SYNCS.PHASECHK.TRANS64.TRYWAIT P0, [R36+URZ], R3 ;  /* 0x00000003240075a7 */ /* 0x000e2400080011ff */
[----:B0-----:R-:W-:Y:S05]  /*1e240*/  @!P0 BRA `(.L_x_22) ;  /* 0xfffffffc00f88947 */ /* 0x001fea000383ffff */
[----:B------:R-:W-:Y:S05]  /*1e250*/  BRA `(.L_x_28) ;  /* 0xffffff5c00ac7947 */ /* 0x000fea000383ffff */
        .weak           $__internal_0_$__cuda_sm10x_tcgen05_guardrail_trap_col_being_dealloced_not_returned_by_alloc
        .type           $__internal_0_$__cuda_sm10x_tcgen05_guardrail_trap_col_being_dealloced_not_returned_by_alloc,@function
        .size           $__internal_0_$__cuda_sm10x_tcgen05_guardrail_trap_col_being_dealloced_not_returned_by_alloc,($__internal_1_$__cuda_sm10x_tcgen05_guardrail_trap_phase_invalid_during_alloc - $__internal_0_$__cuda_sm10x_tcgen05_guardrail_trap_col_being_dealloced_not_returned_by_alloc)
$__internal_0_$__cuda_sm10x_tcgen05_guardrail_trap_col_being_dealloced_not_returned_by_alloc:
[----:B------:R-:W-:Y:S05]  /*1e260*/  BPT.TRAP 0x1 ;  /* 0x000000040000795c */ /* 0x000fea0000300000 */
[----:B------:R-:W-:-:S04]  /*1e270*/  HFMA2 R3, -RZ, RZ, 0, 0 ;  /* 0x00000000ff037431 */ /* 0x000fc800000001ff */
[----:B------:R-:W-:Y:S05]  /*1e280*/  RET.REL.NODEC R2 `(attn_fwd) ;  /* 0xfffffe1c025c7950 */ /* 0x000fea0003c3ffff */
        .weak           $__internal_1_$__cuda_sm10x_tcgen05_guardrail_trap_phase_invalid_during_alloc
        .type           $__internal_1_$__cuda_sm10x_tcgen05_guardrail_trap_phase_invalid_during_alloc,@function
        .size           $__internal_1_$__cuda_sm10x_tcgen05_guardrail_trap_phase_invalid_during_alloc,($__internal_2_$__cuda_sm10x_tcgen05_guardrail_trap_unallocated_columns_being_dealloced - $__internal_1_$__cuda_sm10x_tcgen05_guardrail_trap_phase_invalid_during_alloc)
$__internal_1_$__cuda_sm10x_tcgen05_guardrail_trap_phase_invalid_during_alloc:
[----:B------:R-:W-:Y:S05]  /*1e290*/  BPT.TRAP 0x1 ;  /* 0x000000040000795c */ /* 0x000fea0000300000 */
[----:B------:R-:W-:-:S04]  /*1e2a0*/  MOV R3, 0x0 ;  /* 0x0000000000037802 */ /* 0x000fc80000000f00 */
[----:B------:R-:W-:Y:S05]  /*1e2b0*/  RET.REL.NODEC R2 `(attn_fwd) ;  /* 0xfffffe1c02507950 */ /* 0x000fea0003c3ffff */
        .weak           $__internal_2_$__cuda_sm10x_tcgen05_guardrail_trap_unallocated_columns_being_dealloced
        .type           $__internal_2_$__cuda_sm10x_tcgen05_guardrail_trap_unallocated_columns_being_dealloced,@function
        .size           $__internal_2_$__cuda_sm10x_tcgen05_guardrail_trap_unallocated_columns_being_dealloced,(.L_x_32 - $__internal_2_$__cuda_sm10x_tcgen05_guardrail_trap_unallocated_columns_being_dealloced)
$__internal_2_$__cuda_sm10x_tcgen05_guardrail_trap_unallocated_columns_being_dealloced:
[----:B------:R-:W-:Y:S05]  /*1e2c0*/  BPT.TRAP 0x1 ;  /* 0x000000040000795c */ /* 0x000fea0000300000 */
[----:B------:R-:W-:-:S04]  /*1e2d0*/  HFMA2 R3, -RZ, RZ, 0, 0 ;  /* 0x00000000ff037431 */ /* 0x000fc800000001ff */
[----:B------:R-:W-:Y:S05]  /*1e2e0*/  RET.REL.NODEC R2 `(attn_fwd) ;  /* 0xfffffe1c02447950 */ /* 0x000fea0003c3ffff */
.L_x_29:
[----:B------:R-:W-:-:S00]  /*1e2f0*/  BRA `(.L_x_29) ;  /* 0xfffffffc00fc7947 */ /* 0x000fc0000383ffff */
[----:B------:R-:W-:-:S00]  /*1e300*/  NOP ;  /* 0x0000000000007918 */ /* 0x000fc00000000000 */
[----:B------:R-:W-:-:S00]  /*1e310*/  NOP ;  /* 0x0000000000007918 */ /* 0x000fc00000000000 */
[----:B------:R-:W-:-:S00]  /*1e320*/  NOP ;  /* 0x0000000000007918 */ /* 0x000fc00000000000 */
[----:B------:R-:W-:-:S00]  /*1e330*/  NOP ;  /* 0x0000000000007918 */ /* 0x000fc00000000000 */
[----:B------:R-:W-:-:S00]  /*1e340*/  NOP ;  /* 0x0000000000007918 */ /* 0x000fc00000000000 */
[----:B------:R-:W-:-:S00]  /*1e350*/  NOP ;  /* 0x0000000000007918 */ /* 0x000fc00000000000 */
[----:B------:R-:W-:-:S00]  /*1e360*/  NOP ;  /* 0x0000000000007918 */ /* 0x000fc00000000000 */
[----:B------:R-:W-:-:S00]  /*1e370*/  NOP ;  /* 0x0000000000007918 */ /* 0x000fc00000000000 */
.L_x_32:


//--------------------- .nv.global.init           --------------------------
	.section	.nv.global.init,"aw",@progbits
.nv.global.init:
	.type		_$_str,@object
	.size		_$_str,(.L_3 - _$_str)
_$_str:
        /*0000*/ 	.byte	0x5f, 0x5f, 0x43, 0x55, 0x44, 0x41, 0x5f, 0x46, 0x54, 0x5a, 0x00
.L_3:


//--------------------- .nv.shared.attn_fwd       --------------------------
	.section	.nv.shared.attn_fwd,"aw",@nobits
	.sectionflags	@""
	.align	16
	.zero		1024


//--------------------- .nv.shared.reserved.0     --------------------------
	.section	.nv.shared.reserved.0,"aw",@nobits
	.align	8
	.weak		__nv_reservedSMEM_offset_0_alias
	.size		__nv_reservedSMEM_offset_0_alias, 0, 64
	.other		__nv_reservedSMEM_offset_0_alias,@"STO_CUDA_RESERVED_SHARED STV_DEFAULT"
__nv_reservedSMEM_offset_0_alias:
	.zero		0
.nv.shared.reserved.0:
	.zero		64
	.weak		__nv_reservedSMEM_allocation_phase
	.type		__nv_reservedSMEM_allocation_phase,@object
	.size		__nv_reservedSMEM_allocation_phase,(.L_0 - __nv_reservedSMEM_allocation_phase)
__nv_reservedSMEM_allocation_phase:
	.zero		1
.L_0:
	.zero		7
	.weak		__nv_reservedSMEM_devtool_atexit_pc
	.type		__nv_reservedSMEM_devtool_atexit_pc,@object
	.size		__nv_reservedSMEM_devtool_atexit_pc,(__nv_reservedSMEM_allocation_mask - __nv_reservedSMEM_devtool_atexit_pc)
__nv_reservedSMEM_devtool_atexit_pc:
	.zero		8
	.weak		__nv_reservedSMEM_allocation_mask
	.type		__nv_reservedSMEM_allocation_mask,@object
	.size		__nv_reservedSMEM_allocation_mask,(.L_2 - __nv_reservedSMEM_allocation_mask)
__nv_reservedSMEM_allocation_mask:
	.zero		4
.L_2:


//--------------------- .nv.constant0.attn_fwd    --------------------------
	.section	.nv.constant0.attn_fwd,"a",@progbits
	.sectionflags	@""
	.align	4
.nv.constant0.attn_fwd:
	.zero		1032


//--------------------- SYMBOLS --------------------------

	.type		.nv.reservedSmem.offset0,@object
	.size		.nv.reservedSmem.offset0,0x4
	.type		.nv.reservedSmem.cap,@object
	.size		.nv.reservedSmem.cap,0x4
